	.target	sm_90a

	.elftype	@"ET_EXEC"


//--------------------- .note.nv.tkinfo           --------------------------
	.section	.note.nv.tkinfo,"",@"SHT_NOTE"
	.sectionflags	@"SHF_NOTE_NV_TKINFO"
	.tkinfo
        /*0018*/ 	.word	0x00000002
        /*0030*/ 	.string	""
        /*0030*/ 	.string	"ptxas"
        /*0030*/ 	.string	"Cuda compilation tools, release 13.0, V13.0.88"
        /*0030*/ 	.string	"Build cuda_13.0.r13.0/compiler.36424714_0"
        /*0030*/ 	.string	"-arch sm_90a -m 64 "



//--------------------- .note.nv.cuinfo           --------------------------
	.section	.note.nv.cuinfo,"",@"SHT_NOTE"
	.sectionflags	@"SHF_NOTE_NV_CUINFO"
        /*0018*/ 	.short	0x0002
        /*001a*/ 	.short	0x005a
        /*001c*/ 	.short	0x0082
	.zero		2


//--------------------- .nv.info                  --------------------------
	.section	.nv.info,"",@"SHT_CUDA_INFO"
	.align	4


	//----- nvinfo : EIATTR_REGCOUNT
	.align		4
        /*0000*/ 	.byte	0x04, 0x2f
        /*0002*/ 	.short	(.L_15 - .L_14)
	.align		4
.L_14:
        /*0004*/ 	.word	index@(_ZN7cutlass13device_kernelINS_4gemm6kernel13GemmUniversalIN4cute5tupleIJiiiiEEENS1_10collective13CollectiveMmaINS1_34MainloopSm90TmaGmmaWarpSpecializedILi10ENS5_IJNS4_1CILi2EEENSA_ILi1EEESC_EEENS1_35KernelTmaWarpSpecializedCooperativeEEENS5_IJNSA_ILi512EEENSA_ILi192EEENSA_ILi32EEEEEEaNS5_IJlSC_lEEEaSK_NS4_8TiledMMAINS4_8MMA_AtomIJNS4_4SM904GMMA27MMA_64x192x32_S32S8S8_SS_TNEEEENS4_6LayoutISD_NS5_IJSC_NSA_ILi0EEESS_EEEEENS5_IJNS4_10UnderscoreESV_SV_EEEEENS4_13SM90_TMA_LOADENS4_14ComposedLayoutINS4_7SwizzleILi1ELi4ELi3EEENS4_18smem_ptr_flag_bitsILi8EEENSR_INS5_IJNSA_ILi8EEESI_EEENS5_IJSI_SC_EEEEEEEvNS4_8identityENS4_23SM90_TMA_LOAD_MULTICASTES18_vS19_EENS_8epilogue10collective6detail29Sm90TmaWarpSpecializedAdapterINS1D_15DefaultEpilogueIaSK_SK_NS1C_6thread17LinearCombinationIaLi1EiiLNS1H_9ScaleType4KindE0ELNS_15FloatRoundStyleE2EaEENS1_15EpilogueDefaultEEEEEvvEEEEvNT_6ParamsE)
        /*0008*/ 	.word	0x000000a8


	//----- nvinfo : EIATTR_FRAME_SIZE
	.align		4
.L_15:
        /*000c*/ 	.byte	0x04, 0x11
        /*000e*/ 	.short	(.L_17 - .L_16)
	.align		4
.L_16:
        /*0010*/ 	.word	index@(_ZN7cutlass13device_kernelINS_4gemm6kernel13GemmUniversalIN4cute5tupleIJiiiiEEENS1_10collective13CollectiveMmaINS1_34MainloopSm90TmaGmmaWarpSpecializedILi10ENS5_IJNS4_1CILi2EEENSA_ILi1EEESC_EEENS1_35KernelTmaWarpSpecializedCooperativeEEENS5_IJNSA_ILi512EEENSA_ILi192EEENSA_ILi32EEEEEEaNS5_IJlSC_lEEEaSK_NS4_8TiledMMAINS4_8MMA_AtomIJNS4_4SM904GMMA27MMA_64x192x32_S32S8S8_SS_TNEEEENS4_6LayoutISD_NS5_IJSC_NSA_ILi0EEESS_EEEEENS5_IJNS4_10UnderscoreESV_SV_EEEEENS4_13SM90_TMA_LOADENS4_14ComposedLayoutINS4_7SwizzleILi1ELi4ELi3EEENS4_18smem_ptr_flag_bitsILi8EEENSR_INS5_IJNSA_ILi8EEESI_EEENS5_IJSI_SC_EEEEEEEvNS4_8identityENS4_23SM90_TMA_LOAD_MULTICASTES18_vS19_EENS_8epilogue10collective6detail29Sm90TmaWarpSpecializedAdapterINS1D_15DefaultEpilogueIaSK_SK_NS1C_6thread17LinearCombinationIaLi1EiiLNS1H_9ScaleType4KindE0ELNS_15FloatRoundStyleE2EaEENS1_15EpilogueDefaultEEEEEvvEEEEvNT_6ParamsE)
        /*0014*/ 	.word	0x000005b8


	//----- nvinfo : EIATTR_MIN_STACK_SIZE
	.align		4
.L_17:
        /*0018*/ 	.byte	0x04, 0x12
        /*001a*/ 	.short	(.L_19 - .L_18)
	.align		4
.L_18:
        /*001c*/ 	.word	index@(_ZN7cutlass13device_kernelINS_4gemm6kernel13GemmUniversalIN4cute5tupleIJiiiiEEENS1_10collective13CollectiveMmaINS1_34MainloopSm90TmaGmmaWarpSpecializedILi10ENS5_IJNS4_1CILi2EEENSA_ILi1EEESC_EEENS1_35KernelTmaWarpSpecializedCooperativeEEENS5_IJNSA_ILi512EEENSA_ILi192EEENSA_ILi32EEEEEEaNS5_IJlSC_lEEEaSK_NS4_8TiledMMAINS4_8MMA_AtomIJNS4_4SM904GMMA27MMA_64x192x32_S32S8S8_SS_TNEEEENS4_6LayoutISD_NS5_IJSC_NSA_ILi0EEESS_EEEEENS5_IJNS4_10UnderscoreESV_SV_EEEEENS4_13SM90_TMA_LOADENS4_14ComposedLayoutINS4_7SwizzleILi1ELi4ELi3EEENS4_18smem_ptr_flag_bitsILi8EEENSR_INS5_IJNSA_ILi8EEESI_EEENS5_IJSI_SC_EEEEEEEvNS4_8identityENS4_23SM90_TMA_LOAD_MULTICASTES18_vS19_EENS_8epilogue10collective6detail29Sm90TmaWarpSpecializedAdapterINS1D_15DefaultEpilogueIaSK_SK_NS1C_6thread17LinearCombinationIaLi1EiiLNS1H_9ScaleType4KindE0ELNS_15FloatRoundStyleE2EaEENS1_15EpilogueDefaultEEEEEvvEEEEvNT_6ParamsE)
        /*0020*/ 	.word	0x000005b8
.L_19:


//--------------------- .nv.compat                --------------------------
	.section	.nv.compat,"",@"SHT_CUDA_COMPAT_INFO"
	.align	4
        /*0000*/ 	.byte	0x02, 0x09, 0x01, 0x00, 0x02, 0x02, 0x04, 0x00, 0x02, 0x05, 0x05, 0x00, 0x03, 0x07, 0x01, 0x01
        /*0010*/ 	.byte	0x02, 0x03, 0x01, 0x00, 0x02, 0x06, 0x01, 0x00, 0x04, 0x0b, 0x08, 0x00, 0x00, 0x00, 0x00, 0x00
        /*0020*/ 	.byte	0x00, 0x00, 0x00, 0x00


//--------------------- .nv.info._ZN7cutlass13device_kernelINS_4gemm6kernel13GemmUniversalIN4cute5tupleIJiiiiEEENS1_10collective13CollectiveMmaINS1_34MainloopSm90TmaGmmaWarpSpecializedILi10ENS5_IJNS4_1CILi2EEENSA_ILi1EEESC_EEENS1_35KernelTmaWarpSpecializedCooperativeEEENS5_IJNSA_ILi512EEENSA_ILi192EEENSA_ILi32EEEEEEaNS5_IJlSC_lEEEaSK_NS4_8TiledMMAINS4_8MMA_AtomIJNS4_4SM904GMMA27MMA_64x192x32_S32S8S8_SS_TNEEEENS4_6LayoutISD_NS5_IJSC_NSA_ILi0EEESS_EEEEENS5_IJNS4_10UnderscoreESV_SV_EEEEENS4_13SM90_TMA_LOADENS4_14ComposedLayoutINS4_7SwizzleILi1ELi4ELi3EEENS4_18smem_ptr_flag_bitsILi8EEENSR_INS5_IJNSA_ILi8EEESI_EEENS5_IJSI_SC_EEEEEEEvNS4_8identityENS4_23SM90_TMA_LOAD_MULTICASTES18_vS19_EENS_8epilogue10collective6detail29Sm90TmaWarpSpecializedAdapterINS1D_15DefaultEpilogueIaSK_SK_NS1C_6thread17LinearCombinationIaLi1EiiLNS1H_9ScaleType4KindE0ELNS_15FloatRoundStyleE2EaEENS1_15EpilogueDefaultEEEEEvvEEEEvNT_6ParamsE --------------------------
	.section	.nv.info._ZN7cutlass13device_kernelINS_4gemm6kernel13GemmUniversalIN4cute5tupleIJiiiiEEENS1_10collective13CollectiveMmaINS1_34MainloopSm90TmaGmmaWarpSpecializedILi10ENS5_IJNS4_1CILi2EEENSA_ILi1EEESC_EEENS1_35KernelTmaWarpSpecializedCooperativeEEENS5_IJNSA_ILi512EEENSA_ILi192EEENSA_ILi32EEEEEEaNS5_IJlSC_lEEEaSK_NS4_8TiledMMAINS4_8MMA_AtomIJNS4_4SM904GMMA27MMA_64x192x32_S32S8S8_SS_TNEEEENS4_6LayoutISD_NS5_IJSC_NSA_ILi0EEESS_EEEEENS5_IJNS4_10UnderscoreESV_SV_EEEEENS4_13SM90_TMA_LOADENS4_14ComposedLayoutINS4_7SwizzleILi1ELi4ELi3EEENS4_18smem_ptr_flag_bitsILi8EEENSR_INS5_IJNSA_ILi8EEESI_EEENS5_IJSI_SC_EEEEEEEvNS4_8identityENS4_23SM90_TMA_LOAD_MULTICASTES18_vS19_EENS_8epilogue10collective6detail29Sm90TmaWarpSpecializedAdapterINS1D_15DefaultEpilogueIaSK_SK_NS1C_6thread17LinearCombinationIaLi1EiiLNS1H_9ScaleType4KindE0ELNS_15FloatRoundStyleE2EaEENS1_15EpilogueDefaultEEEEEvvEEEEvNT_6ParamsE,"",@"SHT_CUDA_INFO"
	.sectionflags	@""
	.align	4


	//----- nvinfo : EIATTR_CUDA_API_VERSION
	.align		4
        /*0000*/ 	.byte	0x04, 0x37
        /*0002*/ 	.short	(.L_21 - .L_20)
.L_20:
        /*0004*/ 	.word	0x00000082


	//----- nvinfo : EIATTR_KPARAM_INFO
	.align		4
.L_21:
        /*0008*/ 	.byte	0x04, 0x17
        /*000a*/ 	.short	(.L_23 - .L_22)
.L_22:
        /*000c*/ 	.word	0x00000000
        /*0010*/ 	.short	0x0000
        /*0012*/ 	.short	0x0070
        /*0014*/ 	.byte	0x00, 0xf0, 0x01, 0x10


	//----- nvinfo : EIATTR_SPARSE_MMA_MASK
	.align		4
.L_23:
        /*0018*/ 	.byte	0x03, 0x50
        /*001a*/ 	.short	0x0000


	//----- nvinfo : EIATTR_MAXREG_COUNT
	.align		4
        /*001c*/ 	.byte	0x03, 0x1b
        /*001e*/ 	.short	0x00a8


	//----- nvinfo : EIATTR_NUM_BARRIERS
	.align		4
        /*0020*/ 	.byte	0x02, 0x4c
        /*0022*/ 	.byte	0x01
	.zero		1


	//----- nvinfo : EIATTR_EXTERNS
	.align		4
        /*0024*/ 	.byte	0x04, 0x0f
        /*0026*/ 	.short	(.L_25 - .L_24)


	//   ....[0]....
	.align		4
.L_24:
        /*0028*/ 	.word	index@(__assertfail)


	//----- nvinfo : EIATTR_ANNOTATIONS
	.align		4
.L_25:
        /*002c*/ 	.byte	0x04, 0x55
        /*002e*/ 	.short	(.L_27 - .L_26)


	//   ....[0]....
.L_26:
        /*0030*/ 	.word	0x00000001
        /*0034*/ 	.byte	0xe0, 0x0a, 0x00, 0x00, 0x01, 0x00, 0x00, 0x00, 0x00, 0x0b, 0x00, 0x00, 0x01, 0x00, 0x00, 0x00
        /* <DEDUP_REMOVED lines=426> */
        /*1ae4*/ 	.byte	0x30, 0xd0, 0x01, 0x00, 0x01, 0x00, 0x00, 0x00, 0x50, 0xd0, 0x01, 0x00


	//----- nvinfo : EIATTR_MERCURY_ISA_VERSION
	.align		4
.L_27:
        /*1af0*/ 	.byte	0x03, 0x5f
        /*1af2*/ 	.short	0x0101


	//----- nvinfo : EIATTR_INT_WARP_WIDE_INSTR_OFFSETS
	.align		4
        /*1af4*/ 	.byte	0x04, 0x31
        /*1af6*/ 	.short	(.L_29 - .L_28)


	//   ....[0]....
.L_28:
        /*1af8*/ 	.word	0x00000670


	//   ....[1]....
        /*1afc*/ 	.word	0x00000680


	//   ....[2]....
        /*1b00*/ 	.word	0x00000800


	//----- nvinfo : EIATTR_COOP_GROUP_MASK_REGIDS
	.align		4
.L_29:
        /*1b04*/ 	.byte	0x04, 0x29
        /*1b06*/ 	.short	(.L_31 - .L_30)


	//   ....[0]....
.L_30:
        /*1b08*/ 	.word	0xffffffff


	//   ....[1]....
        /*1b0c*/ 	.word	0xffffffff


	//   ....[2]....
        /*1b10*/ 	.word	0xffffffff


	//   ....[3]....
        /*1b14*/ 	.word	0xffffffff


	//   ....[4]....
        /*1b18*/ 	.word	0xffffffff


	//   ....[5]....
        /*1b1c*/ 	.word	0xffffffff


	//----- nvinfo : EIATTR_COOP_GROUP_INSTR_OFFSETS
	.align		4
.L_31:
        /*1b20*/ 	.byte	0x04, 0x28
        /*1b22*/ 	.short	(.L_33 - .L_32)


	//   ....[0]....
.L_32:
        /*1b24*/ 	.word	0x00000070


	//   ....[1]....
        /*1b28*/ 	.word	0x00000080


	//   ....[2]....
        /*1b2c*/ 	.word	0x000001a0


	//   ....[3]....
        /*1b30*/ 	.word	0x000004c0


	//   ....[4]....
        /*1b34*/ 	.word	0x00000930


	//   ....[5]....
        /*1b38*/ 	.word	0x00001530


	//----- nvinfo : EIATTR_REG_RECONFIG
	.align		4
.L_33:
        /*1b3c*/ 	.byte	0x01, 0x54
	.zero		2


	//----- nvinfo : EIATTR_SYSCALL_OFFSETS
	.align		4
        /*1b40*/ 	.byte	0x04, 0x46
        /*1b42*/ 	.short	(.L_35 - .L_34)


	//   ....[0]....
.L_34:
        /*1b44*/ 	.word	0x000016e0


	//----- nvinfo : EIATTR_MBARRIER_INSTR_OFFSETS
	.align		4
.L_35:
        /*1b48*/ 	.byte	0x04, 0x39
        /*1b4a*/ 	.short	(.L_37 - .L_36)


	//   ....[0]....
.L_36:
        /*1b4c*/ 	.word	0x00000340
        /*1b50*/ 	.word	0x000000ff
        /*1b54*/ 	.word	0x00000000
        /*1b58*/ 	.short	0x0100
        /*1b5a*/ 	.byte	0x08
	.zero		1


	//   ....[1]....
        /*1b5c*/ 	.word	0x00000350
        /*1b60*/ 	.word	0x000000ff
        /*1b64*/ 	.word	0x00000050
        /*1b68*/ 	.short	0x0100
        /*1b6a*/ 	.byte	0x08
	.zero		1


	//   ....[2]....
        /*1b6c*/ 	.word	0x00000360
        /*1b70*/ 	.word	0x000000ff
        /*1b74*/ 	.word	0x00000008
        /*1b78*/ 	.short	0x0100
        /*1b7a*/ 	.byte	0x08
	.zero		1


	//   ....[3]....
        /*1b7c*/ 	.word	0x00000370
        /*1b80*/ 	.word	0x000000ff
        /*1b84*/ 	.word	0x00000058
        /*1b88*/ 	.short	0x0100
        /*1b8a*/ 	.byte	0x08
	.zero		1


	//   ....[4]....
        /*1b8c*/ 	.word	0x00000380
        /*1b90*/ 	.word	0x000000ff
        /*1b94*/ 	.word	0x00000010
        /*1b98*/ 	.short	0x0100
        /*1b9a*/ 	.byte	0x08
	.zero		1


	//   ....[5]....
        /*1b9c*/ 	.word	0x00000390
        /*1ba0*/ 	.word	0x000000ff
        /*1ba4*/ 	.word	0x00000060
        /*1ba8*/ 	.short	0x0100
        /*1baa*/ 	.byte	0x08
	.zero		1


	//   ....[6]....
        /*1bac*/ 	.word	0x000003a0
        /*1bb0*/ 	.word	0x000000ff
        /*1bb4*/ 	.word	0x00000018
        /*1bb8*/ 	.short	0x0100
        /*1bba*/ 	.byte	0x08
	.zero		1


	//   ....[7]....
        /*1bbc*/ 	.word	0x000003b0
        /*1bc0*/ 	.word	0x000000ff
        /*1bc4*/ 	.word	0x00000068
        /*1bc8*/ 	.short	0x0100
        /*1bca*/ 	.byte	0x08
	.zero		1


	//   ....[8]....
        /*1bcc*/ 	.word	0x000003c0
        /*1bd0*/ 	.word	0x000000ff
        /*1bd4*/ 	.word	0x00000020
        /*1bd8*/ 	.short	0x0100
        /*1bda*/ 	.byte	0x08
	.zero		1


	//   ....[9]....
        /*1bdc*/ 	.word	0x000003d0
        /*1be0*/ 	.word	0x000000ff
        /*1be4*/ 	.word	0x00000070
        /*1be8*/ 	.short	0x0100
        /*1bea*/ 	.byte	0x08
	.zero		1


	//   ....[10]....
        /*1bec*/ 	.word	0x000003e0
        /*1bf0*/ 	.word	0x000000ff
        /*1bf4*/ 	.word	0x00000028
        /*1bf8*/ 	.short	0x0100
        /*1bfa*/ 	.byte	0x08
	.zero		1


	//   ....[11]....
        /*1bfc*/ 	.word	0x000003f0
        /*1c00*/ 	.word	0x000000ff
        /*1c04*/ 	.word	0x00000078
        /*1c08*/ 	.short	0x0100
        /*1c0a*/ 	.byte	0x08
	.zero		1


	//   ....[12]....
        /*1c0c*/ 	.word	0x00000400
        /*1c10*/ 	.word	0x000000ff
        /*1c14*/ 	.word	0x00000030
        /*1c18*/ 	.short	0x0100
        /*1c1a*/ 	.byte	0x08
	.zero		1


	//   ....[13]....
        /*1c1c*/ 	.word	0x00000410
        /*1c20*/ 	.word	0x000000ff
        /*1c24*/ 	.word	0x00000080
        /*1c28*/ 	.short	0x0100
        /*1c2a*/ 	.byte	0x08
	.zero		1


	//   ....[14]....
        /*1c2c*/ 	.word	0x00000420
        /*1c30*/ 	.word	0x000000ff
        /*1c34*/ 	.word	0x00000038
        /*1c38*/ 	.short	0x0100
        /*1c3a*/ 	.byte	0x08
	.zero		1


	//   ....[15]....
        /*1c3c*/ 	.word	0x00000430
        /*1c40*/ 	.word	0x000000ff
        /*1c44*/ 	.word	0x00000088
        /*1c48*/ 	.short	0x0100
        /*1c4a*/ 	.byte	0x08
	.zero		1


	//   ....[16]....
        /*1c4c*/ 	.word	0x00000440
        /*1c50*/ 	.word	0x000000ff
        /*1c54*/ 	.word	0x00000040
        /*1c58*/ 	.short	0x0100
        /*1c5a*/ 	.byte	0x08
	.zero		1


	//   ....[17]....
        /*1c5c*/ 	.word	0x00000450
        /*1c60*/ 	.word	0x000000ff
        /*1c64*/ 	.word	0x00000090
        /*1c68*/ 	.short	0x0100
        /*1c6a*/ 	.byte	0x08
	.zero		1


	//   ....[18]....
        /*1c6c*/ 	.word	0x00000460
        /*1c70*/ 	.word	0x000000ff
        /*1c74*/ 	.word	0x00000048
        /*1c78*/ 	.short	0x0100
        /*1c7a*/ 	.byte	0x08
	.zero		1


	//   ....[19]....
        /*1c7c*/ 	.word	0x00000470
        /*1c80*/ 	.word	0x000000ff
        /*1c84*/ 	.word	0x00000098
        /*1c88*/ 	.short	0x0100
        /*1c8a*/ 	.byte	0x08
	.zero		1


	//   ....[20]....
        /*1c8c*/ 	.word	0x00000860
        /*1c90*/ 	.word	0x000000ff
        /*1c94*/ 	.word	0x000000b0
        /*1c98*/ 	.short	0x0100
        /*1c9a*/ 	.byte	0x06
	.zero		1


	//   ....[21]....
        /*1c9c*/ 	.word	0x000008a0
        /*1ca0*/ 	.word	0x000000ff
        /*1ca4*/ 	.word	0x000000b8
        /*1ca8*/ 	.short	0x0100
        /*1caa*/ 	.byte	0x06
	.zero		1


	//   ....[22]....
        /*1cac*/ 	.word	0x000017c0
        /*1cb0*/ 	.word	0x00000003
        /*1cb4*/ 	.word	0x00000000
        /*1cb8*/ 	.short	0x010a
        /*1cba*/ 	.byte	0x3f
	.zero		1


	//   ....[23]....
        /*1cbc*/ 	.word	0x00001800
        /*1cc0*/ 	.word	0x00000003
        /*1cc4*/ 	.word	0x00000000
        /*1cc8*/ 	.short	0x010a
        /*1cca*/ 	.byte	0x3f
	.zero		1


	//   ....[24]....
        /*1ccc*/ 	.word	0x00002160
        /*1cd0*/ 	.word	0x00000005
        /*1cd4*/ 	.word	0x00000000
        /*1cd8*/ 	.short	0x010a
        /*1cda*/ 	.byte	0x3f
	.zero		1


	//   ....[25]....
        /*1cdc*/ 	.word	0x000021a0
        /*1ce0*/ 	.word	0x00000005
        /*1ce4*/ 	.word	0x00000000
        /*1ce8*/ 	.short	0x010a
        /*1cea*/ 	.byte	0x3f
	.zero		1


	//   ....[26]....
        /*1cec*/ 	.word	0x00003a60
        /*1cf0*/ 	.word	0x00000005
        /*1cf4*/ 	.word	0x00000000
        /*1cf8*/ 	.short	0x0101
        /*1cfa*/ 	.byte	0x3f
	.zero		1


	//   ....[27]....
        /*1cfc*/ 	.word	0x00003c70
        /*1d00*/ 	.word	0x00000000
        /*1d04*/ 	.word	0x00000000
        /*1d08*/ 	.short	0x0101
        /*1d0a*/ 	.byte	0x3f
	.zero		1


	//   ....[28]....
        /*1d0c*/ 	.word	0x0001cbc0
        /*1d10*/ 	.word	0x0000000f
        /*1d14*/ 	.word	0x00000050
        /*1d18*/ 	.short	0x010a
        /*1d1a*/ 	.byte	0x3f
	.zero		1


	//   ....[29]....
        /*1d1c*/ 	.word	0x0001cf50
        /*1d20*/ 	.word	0x00000002
        /*1d24*/ 	.word	0x000000b8
        /*1d28*/ 	.short	0x0101
        /*1d2a*/ 	.byte	0x3f
	.zero		1


	//   ....[30]....
        /*1d2c*/ 	.word	0x0001d760
        /*1d30*/ 	.word	0x00000004
        /*1d34*/ 	.word	0x00000000
        /*1d38*/ 	.short	0x010a
        /*1d3a*/ 	.byte	0x3f
	.zero		1


	//   ....[31]....
        /*1d3c*/ 	.word	0x0001d7f0
        /*1d40*/ 	.word	0x00000003
        /*1d44*/ 	.word	0x00000000
        /*1d48*/ 	.short	0x010a
        /*1d4a*/ 	.byte	0x3f
	.zero		1


	//   ....[32]....
        /*1d4c*/ 	.word	0x0001d880
        /*1d50*/ 	.word	0x00000003
        /*1d54*/ 	.word	0x00000000
        /*1d58*/ 	.short	0x010a
        /*1d5a*/ 	.byte	0x3f
	.zero		1


	//   ....[33]....
        /*1d5c*/ 	.word	0x0001d910
        /*1d60*/ 	.word	0x00000003
        /*1d64*/ 	.word	0x00000000
        /*1d68*/ 	.short	0x010a
        /*1d6a*/ 	.byte	0x3f
	.zero		1


	//   ....[34]....
        /*1d6c*/ 	.word	0x0001d9a0
        /*1d70*/ 	.word	0x00000003
        /*1d74*/ 	.word	0x00000000
        /*1d78*/ 	.short	0x010a
        /*1d7a*/ 	.byte	0x3f
	.zero		1


	//   ....[35]....
        /*1d7c*/ 	.word	0x0001da30
        /*1d80*/ 	.word	0x00000003
        /*1d84*/ 	.word	0x00000000
        /*1d88*/ 	.short	0x010a
        /*1d8a*/ 	.byte	0x3f
	.zero		1


	//   ....[36]....
        /*1d8c*/ 	.word	0x0001dac0
        /*1d90*/ 	.word	0x00000003
        /*1d94*/ 	.word	0x00000000
        /*1d98*/ 	.short	0x010a
        /*1d9a*/ 	.byte	0x3f
	.zero		1


	//   ....[37]....
        /*1d9c*/ 	.word	0x0001db50
        /*1da0*/ 	.word	0x00000003
        /*1da4*/ 	.word	0x00000000
        /*1da8*/ 	.short	0x010a
        /*1daa*/ 	.byte	0x3f
	.zero		1


	//   ....[38]....
        /*1dac*/ 	.word	0x0001dbe0
        /*1db0*/ 	.word	0x00000003
        /*1db4*/ 	.word	0x00000000
        /*1db8*/ 	.short	0x010a
        /*1dba*/ 	.byte	0x3f
	.zero		1


	//   ....[39]....
        /*1dbc*/ 	.word	0x0001dc70
        /*1dc0*/ 	.word	0x00000003
        /*1dc4*/ 	.word	0x00000000
        /*1dc8*/ 	.short	0x010a
        /*1dca*/ 	.byte	0x3f
	.zero		1


	//   ....[40]....
        /*1dcc*/ 	.word	0x0001dcd0
        /*1dd0*/ 	.word	0x00000003
        /*1dd4*/ 	.word	0x00000000
        /*1dd8*/ 	.short	0x010a
        /*1dda*/ 	.byte	0x3f
	.zero		1


	//   ....[41]....
        /*1ddc*/ 	.word	0x0001dd20
        /*1de0*/ 	.word	0x00000005
        /*1de4*/ 	.word	0x00000000
        /*1de8*/ 	.short	0x010a
        /*1dea*/ 	.byte	0x3f
	.zero		1


	//   ....[42]....
        /*1dec*/ 	.word	0x0001ddf0
        /*1df0*/ 	.word	0x0000000f
        /*1df4*/ 	.word	0x00000050
        /*1df8*/ 	.short	0x010a
        /*1dfa*/ 	.byte	0x3f
	.zero		1


	//   ....[43]....
        /*1dfc*/ 	.word	0x0001dec0
        /*1e00*/ 	.word	0x00000004
        /*1e04*/ 	.word	0x00000000
        /*1e08*/ 	.short	0x010a
        /*1e0a*/ 	.byte	0x3f
	.zero		1


	//   ....[44]....
        /*1e0c*/ 	.word	0x0001df10
        /*1e10*/ 	.word	0x00000003
        /*1e14*/ 	.word	0x00000000
        /*1e18*/ 	.short	0x010a
        /*1e1a*/ 	.byte	0x3f
	.zero		1


	//   ....[45]....
        /*1e1c*/ 	.word	0x0001df60
        /*1e20*/ 	.word	0x00000003
        /*1e24*/ 	.word	0x00000000
        /*1e28*/ 	.short	0x010a
        /*1e2a*/ 	.byte	0x3f
	.zero		1


	//   ....[46]....
        /*1e2c*/ 	.word	0x0001dfb0
        /*1e30*/ 	.word	0x00000003
        /*1e34*/ 	.word	0x00000000
        /*1e38*/ 	.short	0x010a
        /*1e3a*/ 	.byte	0x3f
	.zero		1


	//   ....[47]....
        /*1e3c*/ 	.word	0x0001e000
        /*1e40*/ 	.word	0x00000003
        /*1e44*/ 	.word	0x00000000
        /*1e48*/ 	.short	0x010a
        /*1e4a*/ 	.byte	0x3f
	.zero		1


	//   ....[48]....
        /*1e4c*/ 	.word	0x0001e050
        /*1e50*/ 	.word	0x00000003
        /*1e54*/ 	.word	0x00000000
        /*1e58*/ 	.short	0x010a
        /*1e5a*/ 	.byte	0x3f
	.zero		1


	//   ....[49]....
        /*1e5c*/ 	.word	0x0001e0a0
        /*1e60*/ 	.word	0x00000003
        /*1e64*/ 	.word	0x00000000
        /*1e68*/ 	.short	0x010a
        /*1e6a*/ 	.byte	0x3f
	.zero		1


	//   ....[50]....
        /*1e6c*/ 	.word	0x0001e0f0
        /*1e70*/ 	.word	0x00000003
        /*1e74*/ 	.word	0x00000000
        /*1e78*/ 	.short	0x010a
        /*1e7a*/ 	.byte	0x3f
	.zero		1


	//   ....[51]....
        /*1e7c*/ 	.word	0x0001e140
        /*1e80*/ 	.word	0x00000003
        /*1e84*/ 	.word	0x00000000
        /*1e88*/ 	.short	0x010a
        /*1e8a*/ 	.byte	0x3f
	.zero		1


	//----- nvinfo : EIATTR_NUM_MBARRIERS
	.align		4
.L_37:
        /*1e8c*/ 	.byte	0x03, 0x38
        /*1e8e*/ 	.short	0x0016


	//----- nvinfo : EIATTR_EXIT_INSTR_OFFSETS
	.align		4
        /*1e90*/ 	.byte	0x04, 0x1c
        /*1e92*/ 	.short	(.L_39 - .L_38)


	//   ....[0]....
.L_38:
        /*1e94*/ 	.word	0x00000b90


	//   ....[1]....
        /*1e98*/ 	.word	0x00001420


	//   ....[2]....
        /*1e9c*/ 	.word	0x0001c230


	//   ....[3]....
        /*1ea0*/ 	.word	0x0001c850


	//   ....[4]....
        /*1ea4*/ 	.word	0x0001dcc0


	//----- nvinfo : EIATTR_MAX_THREADS
	.align		4
.L_39:
        /*1ea8*/ 	.byte	0x04, 0x05
        /*1eaa*/ 	.short	(.L_41 - .L_40)
.L_40:
        /*1eac*/ 	.word	0x00000180
        /*1eb0*/ 	.word	0x00000001
        /*1eb4*/ 	.word	0x00000001


	//----- nvinfo : EIATTR_CRS_STACK_SIZE
	.align		4
.L_41:
        /*1eb8*/ 	.byte	0x04, 0x1e
        /*1eba*/ 	.short	(.L_43 - .L_42)
.L_42:
        /*1ebc*/ 	.word	0x00000000


	//----- nvinfo : EIATTR_CBANK_PARAM_SIZE
	.align		4
.L_43:
        /*1ec0*/ 	.byte	0x03, 0x19
        /*1ec2*/ 	.short	0x0470


	//----- nvinfo : EIATTR_PARAM_CBANK
	.align		4
        /*1ec4*/ 	.byte	0x04, 0x0a
        /*1ec6*/ 	.short	(.L_45 - .L_44)
	.align		4
.L_44:
        /*1ec8*/ 	.word	index@(.nv.constant0._ZN7cutlass13device_kernelINS_4gemm6kernel13GemmUniversalIN4cute5tupleIJiiiiEEENS1_10collective13CollectiveMmaINS1_34MainloopSm90TmaGmmaWarpSpecializedILi10ENS5_IJNS4_1CILi2EEENSA_ILi1EEESC_EEENS1_35KernelTmaWarpSpecializedCooperativeEEENS5_IJNSA_ILi512EEENSA_ILi192EEENSA_ILi32EEEEEEaNS5_IJlSC_lEEEaSK_NS4_8TiledMMAINS4_8MMA_AtomIJNS4_4SM904GMMA27MMA_64x192x32_S32S8S8_SS_TNEEEENS4_6LayoutISD_NS5_IJSC_NSA_ILi0EEESS_EEEEENS5_IJNS4_10UnderscoreESV_SV_EEEEENS4_13SM90_TMA_LOADENS4_14ComposedLayoutINS4_7SwizzleILi1ELi4ELi3EEENS4_18smem_ptr_flag_bitsILi8EEENSR_INS5_IJNSA_ILi8EEESI_EEENS5_IJSI_SC_EEEEEEEvNS4_8identityENS4_23SM90_TMA_LOAD_MULTICASTES18_vS19_EENS_8epilogue10collective6detail29Sm90TmaWarpSpecializedAdapterINS1D_15DefaultEpilogueIaSK_SK_NS1C_6thread17LinearCombinationIaLi1EiiLNS1H_9ScaleType4KindE0ELNS_15FloatRoundStyleE2EaEENS1_15EpilogueDefaultEEEEEvvEEEEvNT_6ParamsE)
        /*1ecc*/ 	.short	0x0210
        /*1ece*/ 	.short	0x0470


	//----- nvinfo : EIATTR_SW_WAR
	.align		4
.L_45:
        /*1ed0*/ 	.byte	0x04, 0x36
        /*1ed2*/ 	.short	(.L_47 - .L_46)
.L_46:
        /*1ed4*/ 	.word	0x00000008
.L_47:


//--------------------- .nv.callgraph             --------------------------
	.section	.nv.callgraph,"",@"SHT_CUDA_CALLGRAPH"
	.align	4
	.sectionentsize	8
	.align		4
        /*0000*/ 	.word	0x00000000
	.align		4
        /*0004*/ 	.word	0xffffffff
	.align		4
        /*0008*/ 	.word	index@(_ZN7cutlass13device_kernelINS_4gemm6kernel13GemmUniversalIN4cute5tupleIJiiiiEEENS1_10collective13CollectiveMmaINS1_34MainloopSm90TmaGmmaWarpSpecializedILi10ENS5_IJNS4_1CILi2EEENSA_ILi1EEESC_EEENS1_35KernelTmaWarpSpecializedCooperativeEEENS5_IJNSA_ILi512EEENSA_ILi192EEENSA_ILi32EEEEEEaNS5_IJlSC_lEEEaSK_NS4_8TiledMMAINS4_8MMA_AtomIJNS4_4SM904GMMA27MMA_64x192x32_S32S8S8_SS_TNEEEENS4_6LayoutISD_NS5_IJSC_NSA_ILi0EEESS_EEEEENS5_IJNS4_10UnderscoreESV_SV_EEEEENS4_13SM90_TMA_LOADENS4_14ComposedLayoutINS4_7SwizzleILi1ELi4ELi3EEENS4_18smem_ptr_flag_bitsILi8EEENSR_INS5_IJNSA_ILi8EEESI_EEENS5_IJSI_SC_EEEEEEEvNS4_8identityENS4_23SM90_TMA_LOAD_MULTICASTES18_vS19_EENS_8epilogue10collective6detail29Sm90TmaWarpSpecializedAdapterINS1D_15DefaultEpilogueIaSK_SK_NS1C_6thread17LinearCombinationIaLi1EiiLNS1H_9ScaleType4KindE0ELNS_15FloatRoundStyleE2EaEENS1_15EpilogueDefaultEEEEEvvEEEEvNT_6ParamsE)
	.align		4
        /*000c*/ 	.word	index@(__assertfail)
	.align		4
        /*0010*/ 	.word	0x00000000
	.align		4
        /*0014*/ 	.word	0xfffffffe
	.align		4
        /*0018*/ 	.word	0x00000000
	.align		4
        /*001c*/ 	.word	0xfffffffd
	.align		4
        /*0020*/ 	.word	0x00000000
	.align		4
        /*0024*/ 	.word	0xfffffffc


//--------------------- .nv.constant4             --------------------------
	.section	.nv.constant4,"a",@progbits
	.align	8
	.align		8
.nv.constant4:
        /*0000*/ 	.dword	__assertfail
	.align		8
        /*0008*/ 	.dword	__unnamed_1
	.align		8
        /*0010*/ 	.dword	_ZN40_INTERNAL_dab6644f_4_k_cu_25f51bf4_162894cuda3std3__45__cpo5beginE
	.align		8
        /*0018*/ 	.dword	_ZN40_INTERNAL_dab6644f_4_k_cu_25f51bf4_162894cuda3std3__45__cpo3endE
	.align		8
        /*0020*/ 	.dword	_ZN40_INTERNAL_dab6644f_4_k_cu_25f51bf4_162894cuda3std3__45__cpo6cbeginE
	.align		8
        /*0028*/ 	.dword	_ZN40_INTERNAL_dab6644f_4_k_cu_25f51bf4_162894cuda3std3__45__cpo4cendE
	.align		8
        /*0030*/ 	.dword	_ZN40_INTERNAL_dab6644f_4_k_cu_25f51bf4_162894cuda3std3__442_GLOBAL__N__dab6644f_4_k_cu_25f51bf4_162896ignoreE
	.align		8
        /*0038*/ 	.dword	_ZN40_INTERNAL_dab6644f_4_k_cu_25f51bf4_162894cuda3std3__419piecewise_constructE
	.align		8
        /*0040*/ 	.dword	_ZN40_INTERNAL_dab6644f_4_k_cu_25f51bf4_162894cuda3std3__48in_placeE
	.align		8
        /*0048*/ 	.dword	_ZN40_INTERNAL_dab6644f_4_k_cu_25f51bf4_162894cuda3std6ranges3__45__cpo4swapE
	.align		8
        /*0050*/ 	.dword	_ZN40_INTERNAL_dab6644f_4_k_cu_25f51bf4_162894cuda3std6ranges3__45__cpo9iter_moveE
	.align		8
        /*0058*/ 	.dword	_ZN40_INTERNAL_dab6644f_4_k_cu_25f51bf4_162894cute7productE
	.align		8
        /*0060*/ 	.dword	_ZN40_INTERNAL_dab6644f_4_k_cu_25f51bf4_162894cute1_E
	.align		8
        /*0068*/ 	.dword	$str$22
	.align		8
        /*0070*/ 	.dword	$str$23


//--------------------- .text._ZN7cutlass13device_kernelINS_4gemm6kernel13GemmUniversalIN4cute5tupleIJiiiiEEENS1_10collective13CollectiveMmaINS1_34MainloopSm90TmaGmmaWarpSpecializedILi10ENS5_IJNS4_1CILi2EEENSA_ILi1EEESC_EEENS1_35KernelTmaWarpSpecializedCooperativeEEENS5_IJNSA_ILi512EEENSA_ILi192EEENSA_ILi32EEEEEEaNS5_IJlSC_lEEEaSK_NS4_8TiledMMAINS4_8MMA_AtomIJNS4_4SM904GMMA27MMA_64x192x32_S32S8S8_SS_TNEEEENS4_6LayoutISD_NS5_IJSC_NSA_ILi0EEESS_EEEEENS5_IJNS4_10UnderscoreESV_SV_EEEEENS4_13SM90_TMA_LOADENS4_14ComposedLayoutINS4_7SwizzleILi1ELi4ELi3EEENS4_18smem_ptr_flag_bitsILi8EEENSR_INS5_IJNSA_ILi8EEESI_EEENS5_IJSI_SC_EEEEEEEvNS4_8identityENS4_23SM90_TMA_LOAD_MULTICASTES18_vS19_EENS_8epilogue10collective6detail29Sm90TmaWarpSpecializedAdapterINS1D_15DefaultEpilogueIaSK_SK_NS1C_6thread17LinearCombinationIaLi1EiiLNS1H_9ScaleType4KindE0ELNS_15FloatRoundStyleE2EaEENS1_15EpilogueDefaultEEEEEvvEEEEvNT_6ParamsE --------------------------
	.section	.text._ZN7cutlass13device_kernelINS_4gemm6kernel13GemmUniversalIN4cute5tupleIJiiiiEEENS1_10collective13CollectiveMmaINS1_34MainloopSm90TmaGmmaWarpSpecializedILi10ENS5_IJNS4_1CILi2EEENSA_ILi1EEESC_EEENS1_35KernelTmaWarpSpecializedCooperativeEEENS5_IJNSA_ILi512EEENSA_ILi192EEENSA_ILi32EEEEEEaNS5_IJlSC_lEEEaSK_NS4_8TiledMMAINS4_8MMA_AtomIJNS4_4SM904GMMA27MMA_64x192x32_S32S8S8_SS_TNEEEENS4_6LayoutISD_NS5_IJSC_NSA_ILi0EEESS_EEEEENS5_IJNS4_10UnderscoreESV_SV_EEEEENS4_13SM90_TMA_LOADENS4_14ComposedLayoutINS4_7SwizzleILi1ELi4ELi3EEENS4_18smem_ptr_flag_bitsILi8EEENSR_INS5_IJNSA_ILi8EEESI_EEENS5_IJSI_SC_EEEEEEEvNS4_8identityENS4_23SM90_TMA_LOAD_MULTICASTES18_vS19_EENS_8epilogue10collective6detail29Sm90TmaWarpSpecializedAdapterINS1D_15DefaultEpilogueIaSK_SK_NS1C_6thread17LinearCombinationIaLi1EiiLNS1H_9ScaleType4KindE0ELNS_15FloatRoundStyleE2EaEENS1_15EpilogueDefaultEEEEEvvEEEEvNT_6ParamsE,"ax",@progbits
	.align	128
.text._ZN7cutlass13device_kernelINS_4gemm6kernel13GemmUniversalIN4cute5tupleIJiiiiEEENS1_10collective13CollectiveMmaINS1_34MainloopSm90TmaGmmaWarpSpecializedILi10ENS5_IJNS4_1CILi2EEENSA_ILi1EEESC_EEENS1_35KernelTmaWarpSpecializedCooperativeEEENS5_IJNSA_ILi512EEENSA_ILi192EEENSA_ILi32EEEEEEaNS5_IJlSC_lEEEaSK_NS4_8TiledMMAINS4_8MMA_AtomIJNS4_4SM904GMMA27MMA_64x192x32_S32S8S8_SS_TNEEEENS4_6LayoutISD_NS5_IJSC_NSA_ILi0EEESS_EEEEENS5_IJNS4_10UnderscoreESV_SV_EEEEENS4_13SM90_TMA_LOADENS4_14ComposedLayoutINS4_7SwizzleILi1ELi4ELi3EEENS4_18smem_ptr_flag_bitsILi8EEENSR_INS5_IJNSA_ILi8EEESI_EEENS5_IJSI_SC_EEEEEEEvNS4_8identityENS4_23SM90_TMA_LOAD_MULTICASTES18_vS19_EENS_8epilogue10collective6detail29Sm90TmaWarpSpecializedAdapterINS1D_15DefaultEpilogueIaSK_SK_NS1C_6thread17LinearCombinationIaLi1EiiLNS1H_9ScaleType4KindE0ELNS_15FloatRoundStyleE2EaEENS1_15EpilogueDefaultEEEEEvvEEEEvNT_6ParamsE:
        .type           _ZN7cutlass13device_kernelINS_4gemm6kernel13GemmUniversalIN4cute5tupleIJiiiiEEENS1_10collective13CollectiveMmaINS1_34MainloopSm90TmaGmmaWarpSpecializedILi10ENS5_IJNS4_1CILi2EEENSA_ILi1EEESC_EEENS1_35KernelTmaWarpSpecializedCooperativeEEENS5_IJNSA_ILi512EEENSA_ILi192EEENSA_ILi32EEEEEEaNS5_IJlSC_lEEEaSK_NS4_8TiledMMAINS4_8MMA_AtomIJNS4_4SM904GMMA27MMA_64x192x32_S32S8S8_SS_TNEEEENS4_6LayoutISD_NS5_IJSC_NSA_ILi0EEESS_EEEEENS5_IJNS4_10UnderscoreESV_SV_EEEEENS4_13SM90_TMA_LOADENS4_14ComposedLayoutINS4_7SwizzleILi1ELi4ELi3EEENS4_18smem_ptr_flag_bitsILi8EEENSR_INS5_IJNSA_ILi8EEESI_EEENS5_IJSI_SC_EEEEEEEvNS4_8identityENS4_23SM90_TMA_LOAD_MULTICASTES18_vS19_EENS_8epilogue10collective6detail29Sm90TmaWarpSpecializedAdapterINS1D_15DefaultEpilogueIaSK_SK_NS1C_6thread17LinearCombinationIaLi1EiiLNS1H_9ScaleType4KindE0ELNS_15FloatRoundStyleE2EaEENS1_15EpilogueDefaultEEEEEvvEEEEvNT_6ParamsE,@function
        .size           _ZN7cutlass13device_kernelINS_4gemm6kernel13GemmUniversalIN4cute5tupleIJiiiiEEENS1_10collective13CollectiveMmaINS1_34MainloopSm90TmaGmmaWarpSpecializedILi10ENS5_IJNS4_1CILi2EEENSA_ILi1EEESC_EEENS1_35KernelTmaWarpSpecializedCooperativeEEENS5_IJNSA_ILi512EEENSA_ILi192EEENSA_ILi32EEEEEEaNS5_IJlSC_lEEEaSK_NS4_8TiledMMAINS4_8MMA_AtomIJNS4_4SM904GMMA27MMA_64x192x32_S32S8S8_SS_TNEEEENS4_6LayoutISD_NS5_IJSC_NSA_ILi0EEESS_EEEEENS5_IJNS4_10UnderscoreESV_SV_EEEEENS4_13SM90_TMA_LOADENS4_14ComposedLayoutINS4_7SwizzleILi1ELi4ELi3EEENS4_18smem_ptr_flag_bitsILi8EEENSR_INS5_IJNSA_ILi8EEESI_EEENS5_IJSI_SC_EEEEEEEvNS4_8identityENS4_23SM90_TMA_LOAD_MULTICASTES18_vS19_EENS_8epilogue10collective6detail29Sm90TmaWarpSpecializedAdapterINS1D_15DefaultEpilogueIaSK_SK_NS1C_6thread17LinearCombinationIaLi1EiiLNS1H_9ScaleType4KindE0ELNS_15FloatRoundStyleE2EaEENS1_15EpilogueDefaultEEEEEvvEEEEvNT_6ParamsE,(.L_x_854 - _ZN7cutlass13device_kernelINS_4gemm6kernel13GemmUniversalIN4cute5tupleIJiiiiEEENS1_10collective13CollectiveMmaINS1_34MainloopSm90TmaGmmaWarpSpecializedILi10ENS5_IJNS4_1CILi2EEENSA_ILi1EEESC_EEENS1_35KernelTmaWarpSpecializedCooperativeEEENS5_IJNSA_ILi512EEENSA_ILi192EEENSA_ILi32EEEEEEaNS5_IJlSC_lEEEaSK_NS4_8TiledMMAINS4_8MMA_AtomIJNS4_4SM904GMMA27MMA_64x192x32_S32S8S8_SS_TNEEEENS4_6LayoutISD_NS5_IJSC_NSA_ILi0EEESS_EEEEENS5_IJNS4_10UnderscoreESV_SV_EEEEENS4_13SM90_TMA_LOADENS4_14ComposedLayoutINS4_7SwizzleILi1ELi4ELi3EEENS4_18smem_ptr_flag_bitsILi8EEENSR_INS5_IJNSA_ILi8EEESI_EEENS5_IJSI_SC_EEEEEEEvNS4_8identityENS4_23SM90_TMA_LOAD_MULTICASTES18_vS19_EENS_8epilogue10collective6detail29Sm90TmaWarpSpecializedAdapterINS1D_15DefaultEpilogueIaSK_SK_NS1C_6thread17LinearCombinationIaLi1EiiLNS1H_9ScaleType4KindE0ELNS_15FloatRoundStyleE2EaEENS1_15EpilogueDefaultEEEEEvvEEEEvNT_6ParamsE)
        .other          _ZN7cutlass13device_kernelINS_4gemm6kernel13GemmUniversalIN4cute5tupleIJiiiiEEENS1_10collective13CollectiveMmaINS1_34MainloopSm90TmaGmmaWarpSpecializedILi10ENS5_IJNS4_1CILi2EEENSA_ILi1EEESC_EEENS1_35KernelTmaWarpSpecializedCooperativeEEENS5_IJNSA_ILi512EEENSA_ILi192EEENSA_ILi32EEEEEEaNS5_IJlSC_lEEEaSK_NS4_8TiledMMAINS4_8MMA_AtomIJNS4_4SM904GMMA27MMA_64x192x32_S32S8S8_SS_TNEEEENS4_6LayoutISD_NS5_IJSC_NSA_ILi0EEESS_EEEEENS5_IJNS4_10UnderscoreESV_SV_EEEEENS4_13SM90_TMA_LOADENS4_14ComposedLayoutINS4_7SwizzleILi1ELi4ELi3EEENS4_18smem_ptr_flag_bitsILi8EEENSR_INS5_IJNSA_ILi8EEESI_EEENS5_IJSI_SC_EEEEEEEvNS4_8identityENS4_23SM90_TMA_LOAD_MULTICASTES18_vS19_EENS_8epilogue10collective6detail29Sm90TmaWarpSpecializedAdapterINS1D_15DefaultEpilogueIaSK_SK_NS1C_6thread17LinearCombinationIaLi1EiiLNS1H_9ScaleType4KindE0ELNS_15FloatRoundStyleE2EaEENS1_15EpilogueDefaultEEEEEvvEEEEvNT_6ParamsE,@"STO_CUDA_ENTRY STV_DEFAULT"
_ZN7cutlass13device_kernelINS_4gemm6kernel13GemmUniversalIN4cute5tupleIJiiiiEEENS1_10collective13CollectiveMmaINS1_34MainloopSm90TmaGmmaWarpSpecializedILi10ENS5_IJNS4_1CILi2EEENSA_ILi1EEESC_EEENS1_35KernelTmaWarpSpecializedCooperativeEEENS5_IJNSA_ILi512EEENSA_ILi192EEENSA_ILi32EEEEEEaNS5_IJlSC_lEEEaSK_NS4_8TiledMMAINS4_8MMA_AtomIJNS4_4SM904GMMA27MMA_64x192x32_S32S8S8_SS_TNEEEENS4_6LayoutISD_NS5_IJSC_NSA_ILi0EEESS_EEEEENS5_IJNS4_10UnderscoreESV_SV_EEEEENS4_13SM90_TMA_LOADENS4_14ComposedLayoutINS4_7SwizzleILi1ELi4ELi3EEENS4_18smem_ptr_flag_bitsILi8EEENSR_INS5_IJNSA_ILi8EEESI_EEENS5_IJSI_SC_EEEEEEEvNS4_8identityENS4_23SM90_TMA_LOAD_MULTICASTES18_vS19_EENS_8epilogue10collective6detail29Sm90TmaWarpSpecializedAdapterINS1D_15DefaultEpilogueIaSK_SK_NS1C_6thread17LinearCombinationIaLi1EiiLNS1H_9ScaleType4KindE0ELNS_15FloatRoundStyleE2EaEENS1_15EpilogueDefaultEEEEEvvEEEEvNT_6ParamsE:
[----:B------:R-:W0:Y:S02]  /*0000*/  LDC R1, c[0x0][0x28] ;  /* 0x00000a00ff017b82 */ /* 0x000e240000000800 */
[----:B0-----:R-:W-:Y:S01]  /*0010*/  VIADD R1, R1, 0xfffffa48 ;  /* 0xfffffa4801017836 */ /* 0x001fe20000000000 */
[----:B------:R-:W0:Y:S01]  /*0020*/  S2R R4, SR_TID.X ;  /* 0x0000000000047919 */ /* 0x000e220000002100 */
[----:B------:R-:W-:Y:S01]  /*0030*/  ELECT P0, URZ, PT ;  /* 0x00000000003f782f */ /* 0x000fe20003800000 */
[----:B------:R-:W-:Y:S01]  /*0040*/  BSSY B0, `(.L_x_0) ;  /* 0x0000015000007945 */ /* 0x000fe20003800000 */
[--C-:B0-----:R-:W-:Y:S02]  /*0050*/  SHF.R.U32.HI R0, RZ, 0x5, R4.reuse ;  /* 0x00000005ff007819 */ /* 0x101fe40000011604 */
[----:B------:R-:W-:-:S03]  /*0060*/  SHF.R.U32.HI R2, RZ, 0x7, R4 ;  /* 0x00000007ff027819 */ /* 0x000fc60000011604 */
[----:B------:R-:W0:Y:S04]  /*0070*/  SHFL.IDX PT, R3, R0, RZ, 0x1f ;  /* 0x00001fff00037589 */ /* 0x000e2800000e0000 */
[----:B------:R-:W1:Y:S01]  /*0080*/  SHFL.IDX PT, R2, R2, RZ, 0x1f ;  /* 0x00001fff02027589 */ /* 0x000e6200000e0000 */
[----:B0-----:R-:W-:Y:S02]  /*0090*/  R2UR UR9, R3 ;  /* 0x00000000030972ca */ /* 0x001fe400000e0000 */
[----:B-1----:R-:W-:-:S11]  /*00a0*/  R2UR UR5, R2 ;  /* 0x00000000020572ca */ /* 0x002fd600000e0000 */
[----:B------:R-:W-:Y:S02]  /*00b0*/  USHF.R.S32.HI UR4, URZ, 0x1f, UR9 ;  /* 0x0000001f3f047899 */ /* 0x000fe40008011409 */
[----:B------:R-:W-:Y:S02]  /*00c0*/  ISETP.NE.OR P0, PT, RZ, UR9, !P0 ;  /* 0x00000009ff007c0c */ /* 0x000fe4000c705670 */
[----:B------:R-:W-:-:S04]  /*00d0*/  ULEA.HI UR4, UR4, UR9, URZ, 0x2 ;  /* 0x0000000904047291 */ /* 0x000fc8000f8f103f */
[----:B------:R-:W-:-:S04]  /*00e0*/  ULOP3.LUT UR4, UR4, 0xfffffffc, URZ, 0xc0, !UPT ;  /* 0xfffffffc04047892 */ /* 0x000fc8000f8ec03f */
[----:B------:R-:W-:-:S03]  /*00f0*/  UIADD3 UR9, UR9, -UR4, URZ ;  /* 0x8000000409097290 */ /* 0x000fc6000fffe03f */
[----:B------:R-:W-:Y:S09]  /*0100*/  @P0 BRA `(.L_x_1) ;  /* 0x0000000000200947 */ /* 0x000ff20003800000 */
[----:B------:R-:W-:Y:S02]  /*0110*/  ULDC.64 UR6, c[0x0][0x198] ;  /* 0x0000660000067ab9 */ /* 0x000fe40000000a00 */
[----:B------:R-:W-:Y:S02]  /*0120*/  UIADD3 UR10, UP0, UR6, 0xf0, URZ ;  /* 0x000000f0060a7890 */ /* 0x000fe4000ff1e03f */
[----:B------:R-:W-:Y:S02]  /*0130*/  UIADD3 UR6, UP1, UR6, 0x1f0, URZ ;  /* 0x000001f006067890 */ /* 0x000fe4000ff3e03f */
[----:B------:R-:W-:Y:S02]  /*0140*/  UIADD3.X UR11, URZ, UR7, URZ, UP0, !UPT ;  /* 0x000000073f0b7290 */ /* 0x000fe400087fe43f */
[----:B------:R-:W-:-:S07]  /*0150*/  UIADD3.X UR7, URZ, UR7, URZ, UP1, !UPT ;  /* 0x000000073f077290 */ /* 0x000fce0008ffe43f */
[----:B------:R0:W-:Y:S02]  /*0160*/  UTMACCTL.PF [UR10] ;  /* 0x000000000a0079b9 */ /* 0x0001e40008040000 */
[----:B------:R0:W-:Y:S02]  /*0170*/  UTMACCTL.PF [UR6] ;  /* 0x00000000060079b9 */ /* 0x0001e40008040000 */
[----:B0-----:R-:W-:Y:S01]  /*0180*/  NOP ;  /* 0x0000000000007918 */ /* 0x001fe20000000000 */
.L_x_1:
[----:B------:R-:W-:Y:S05]  /*0190*/  BSYNC B0 ;  /* 0x0000000000007941 */ /* 0x000fea0003800000 */
.L_x_0:
[----:B------:R-:W0:Y:S01]  /*01a0*/  SHFL.IDX PT, R2, R0, RZ, 0x1f ;  /* 0x00001fff00027589 */ /* 0x000e2200000e0000 */
[----:B------:R-:W-:Y:S01]  /*01b0*/  UISETP.NE.AND UP0, UPT, UR9, 0x3, UPT ;  /* 0x000000030900788c */ /* 0x000fe2000bf05270 */
[----:B------:R-:W-:Y:S01]  /*01c0*/  ISETP.NE.AND P1, PT, RZ, UR5, PT ;  /* 0x00000005ff007c0c */ /* 0x000fe2000bf25270 */
[----:B------:R-:W-:Y:S02]  /*01d0*/  UIADD3 UR16, UR5, -0x1, URZ ;  /* 0xffffffff05107890 */ /* 0x000fe4000fffe03f */
[----:B------:R-:W-:Y:S02]  /*01e0*/  UISETP.EQ.OR UP0, UPT, UR9, URZ, !UP0 ;  /* 0x0000003f0900728c */ /* 0x000fe4000c702670 */
[----:B------:R-:W-:Y:S02]  /*01f0*/  UISETP.GE.U32.AND UP1, UPT, UR16, 0x2, UPT ;  /* 0x000000021000788c */ /* 0x000fe4000bf26070 */
[----:B------:R-:W-:-:S04]  /*0200*/  UISETP.EQ.AND UP0, UPT, UR5, URZ, UP0 ;  /* 0x0000003f0500728c */ /* 0x000fc80008702270 */
[----:B------:R-:W-:-:S04]  /*0210*/  USEL UR40, URZ, 0x1, !UP0 ;  /* 0x000000013f287887 */ /* 0x000fc8000c000000 */
[----:B------:R-:W-:Y:S01]  /*0220*/  USEL UR40, UR40, 0x2, UP1 ;  /* 0x0000000228287887 */ /* 0x000fe20008800000 */
[----:B0-----:R-:W-:-:S13]  /*0230*/  ISETP.NE.AND P0, PT, R2, RZ, PT ;  /* 0x000000ff0200720c */ /* 0x001fda0003f05270 */
[----:B------:R-:W-:Y:S05]  /*0240*/  @P0 BRA `(.L_x_2) ;  /* 0x0000000000940947 */ /* 0x000fea0003800000 */
[----:B------:R-:W-:Y:S01]  /*0250*/  ELECT P0, URZ, PT ;  /* 0x00000000003f782f */ /* 0x000fe20003800000 */
[----:B------:R-:W-:-:S12]  /*0260*/  BSSY B0, `(.L_x_2) ;  /* 0x0000023000007945 */ /* 0x000fd80003800000 */
[----:B------:R-:W-:Y:S05]  /*0270*/  @!P0 BRA `(.L_x_3) ;  /* 0x0000000000848947 */ /* 0x000fea0003800000 */
[----:B------:R-:W0:Y:S01]  /*0280*/  S2UR UR8, SR_CgaCtaId ;  /* 0x00000000000879c3 */ /* 0x000e220000008800 */
[----:B------:R-:W-:Y:S01]  /*0290*/  UMOV UR4, 0x400 ;  /* 0x0000040000047882 */ /* 0x000fe20000000000 */
[----:B------:R-:W-:Y:S01]  /*02a0*/  UMOV UR5, 0x1 ;  /* 0x0000000100057882 */ /* 0x000fe20000000000 */
[----:B------:R-:W-:Y:S02]  /*02b0*/  UMOV UR6, 0x4 ;  /* 0x0000000400067882 */ /* 0x000fe40000000000 */
[----:B------:R-:W-:-:S04]  /*02c0*/  UIADD3 UR6, -UR6, 0x100000, URZ ;  /* 0x0010000006067890 */ /* 0x000fc8000fffe13f */
[----:B------:R-:W-:Y:S02]  /*02d0*/  USHF.L.U32 UR7, UR6, 0xb, URZ ;  /* 0x0000000b06077899 */ /* 0x000fe4000800063f */
[----:B------:R-:W-:Y:S02]  /*02e0*/  USHF.L.U32 UR6, UR6, 0x1, URZ ;  /* 0x0000000106067899 */ /* 0x000fe4000800063f */
[----:B0-----:R-:W-:Y:S02]  /*02f0*/  ULEA UR8, UR8, UR4, 0x18 ;  /* 0x0000000408087291 */ /* 0x001fe4000f8ec03f */
[----:B------:R-:W-:-:S04]  /*0300*/  UIADD3 UR4, -UR5, 0x100000, URZ ;  /* 0x0010000005047890 */ /* 0x000fc8000fffe13f */
[----:B------:R-:W-:Y:S02]  /*0310*/  USHF.L.U32 UR5, UR4, 0xb, URZ ;  /* 0x0000000b04057899 */ /* 0x000fe4000800063f */
[----:B------:R-:W-:Y:S01]  /*0320*/  USHF.L.U32 UR4, UR4, 0x1, URZ ;  /* 0x0000000104047899 */ /* 0x000fe2000800063f */
[----:B------:R-:W0:Y:S11]  /*0330*/  FENCE.VIEW.ASYNC.S ;  /* 0x00000000000073c6 */ /* 0x000e360000000000 */
[----:B0-----:R0:W1:Y:S01]  /*0340*/  SYNCS.EXCH.64 URZ, [UR8], UR4 ;  /* 0x00000004083f75b2 */ /* 0x0010620008000100 */
[----:B------:R0:W2:Y:S01]  /*0350*/  SYNCS.EXCH.64 URZ, [UR8+0x50], UR6 ;  /* 0x00005006083f75b2 */ /* 0x0000a20008000100 */
[----:B------:R0:W3:Y:S01]  /*0360*/  SYNCS.EXCH.64 URZ, [UR8+0x8], UR4 ;  /* 0x00000804083f75b2 */ /* 0x0000e20008000100 */
[----:B------:R0:W4:Y:S01]  /*0370*/  SYNCS.EXCH.64 URZ, [UR8+0x58], UR6 ;  /* 0x00005806083f75b2 */ /* 0x0001220008000100 */
[----:B------:R0:W0:Y:S01]  /*0380*/  SYNCS.EXCH.64 URZ, [UR8+0x10], UR4 ;  /* 0x00001004083f75b2 */ /* 0x0000220008000100 */
        /* <DEDUP_REMOVED lines=15> */
[----:B------:R-:W-:Y:S01]  /*0480*/  NOP ;  /* 0x0000000000007918 */ /* 0x000fe20000000000 */
.L_x_3:
[----:B0-----:R-:W-:Y:S05]  /*0490*/  BSYNC B0 ;  /* 0x0000000000007941 */ /* 0x001fea0003800000 */
.L_x_2:
[----:B------:R-:W0:Y:S01]  /*04a0*/  S2UR UR13, SR_CTAID.X ;  /* 0x00000000000d79c3 */ /* 0x000e220000002500 */
[----:B------:R-:W-:Y:S01]  /*04b0*/  SHF.R.S32.HI R3, RZ, 0x1f, R4 ;  /* 0x0000001fff037819 */ /* 0x000fe20000011404 */
[----:B------:R5:W1:Y:S01]  /*04c0*/  SHFL.IDX PT, R6, R0, RZ, 0x1f ;  /* 0x00001fff00067589 */ /* 0x000a6200000e0000 */
[----:B------:R-:W-:Y:S01]  /*04d0*/  ULDC UR4, c[0x0][0x150] ;  /* 0x0000540000047ab9 */ /* 0x000fe20000000800 */
[----:B------:R-:W-:Y:S02]  /*04e0*/  ELECT P0, URZ, PT ;  /* 0x00000000003f782f */ /* 0x000fe40003800000 */
[----:B------:R-:W-:Y:S01]  /*04f0*/  LEA.HI R3, R3, R4, RZ, 0x7 ;  /* 0x0000000403037211 */ /* 0x000fe200078f38ff */
[----:B------:R-:W-:Y:S01]  /*0500*/  ULDC UR5, c[0x0][0x154] ;  /* 0x0000550000057ab9 */ /* 0x000fe20000000800 */
[----:B------:R-:W-:Y:S01]  /*0510*/  SHF.R.S32.HI R7, RZ, 0x1f, R2 ;  /* 0x0000001fff077819 */ /* 0x000fe20000011402 */
[----:B------:R-:W2:Y:S01]  /*0520*/  S2UR UR10, SR_CTAID.Y ;  /* 0x00000000000a79c3 */ /* 0x000ea20000002600 */
[----:B------:R-:W-:Y:S01]  /*0530*/  LOP3.LUT R3, R3, 0xffffff80, RZ, 0xc0, !PT ;  /* 0xffffff8003037812 */ /* 0x000fe200078ec0ff */
[----:B------:R-:W-:Y:S01]  /*0540*/  ULDC UR8, c[0x0][0x144] ;  /* 0x0000510000087ab9 */ /* 0x000fe20000000800 */
[----:B------:R-:W-:Y:S01]  /*0550*/  LEA.HI R7, R7, R2, RZ, 0x2 ;  /* 0x0000000207077211 */ /* 0x000fe200078f10ff */
[----:B------:R-:W-:Y:S01]  /*0560*/  NOP ;  /* 0x0000000000007918 */ /* 0x000fe20000000000 */
[----:B------:R-:W-:Y:S01]  /*0570*/  NOP ;  /* 0x0000000000007918 */ /* 0x000fe20000000000 */
[----:B------:R-:W-:Y:S01]  /*0580*/  IMAD.IADD R3, R4, 0x1, -R3 ;  /* 0x0000000104037824 */ /* 0x000fe200078e0a03 */
[----:B------:R-:W-:Y:S01]  /*0590*/  LOP3.LUT R7, R7, 0x3ffffffc, RZ, 0xc0, !PT ;  /* 0x3ffffffc07077812 */ /* 0x000fe200078ec0ff */
[----:B------:R-:W-:Y:S01]  /*05a0*/  ULDC UR11, c[0x0][0x148] ;  /* 0x00005200000b7ab9 */ /* 0x000fe20000000800 */
[----:B------:R-:W-:-:S02]  /*05b0*/  IMAD.MOV.U32 R22, RZ, RZ, 0x1 ;  /* 0x00000001ff167424 */ /* 0x000fc400078e00ff */
[----:B------:R-:W-:Y:S01]  /*05c0*/  SHF.R.S32.HI R4, RZ, 0x1f, R3 ;  /* 0x0000001fff047819 */ /* 0x000fe20000011403 */
[----:B------:R-:W-:-:S03]  /*05d0*/  IMAD.IADD R2, R2, 0x1, -R7 ;  /* 0x0000000102027824 */ /* 0x000fc600078e0a07 */
[----:B------:R-:W-:Y:S02]  /*05e0*/  LEA.HI R4, R4, R3, RZ, 0x3 ;  /* 0x0000000304047211 */ /* 0x000fe400078f18ff */
[----:B0-----:R-:W-:Y:S02]  /*05f0*/  I2FP.F32.U32 R5, UR13 ;  /* 0x0000000d00057c45 */ /* 0x001fe40008201000 */
[--C-:B-----5:R-:W-:Y:S02]  /*0600*/  SHF.R.S32.HI R0, RZ, 0x3, R4.reuse ;  /* 0x00000003ff007819 */ /* 0x120fe40000011404 */
[----:B-1----:R-:W-:Y:S01]  /*0610*/  ISETP.NE.OR P0, PT, R6, RZ, !P0 ;  /* 0x000000ff0600720c */ /* 0x002fe20004705670 */
[----:B------:R-:W-:Y:S01]  /*0620*/  FMUL R8, R5, UR4 ;  /* 0x0000000405087c20 */ /* 0x000fe20008400000 */
[----:B------:R-:W-:-:S04]  /*0630*/  SHF.R.S32.HI R5, RZ, 0x1f, R4 ;  /* 0x0000001fff057819 */ /* 0x000fc80000011404 */
[----:B------:R-:W-:Y:S01]  /*0640*/  LEA.HI R5, R5, R0, RZ, 0x2 ;  /* 0x0000000005057211 */ /* 0x000fe200078f10ff */
[----:B------:R-:W0:Y:S03]  /*0650*/  F2I.U32.TRUNC.NTZ R8, R8 ;  /* 0x0000000800087305 */ /* 0x000e26000020f000 */
[----:B------:R-:W-:-:S03]  /*0660*/  LOP3.LUT R5, R5, 0xfffffffc, RZ, 0xc0, !PT ;  /* 0xfffffffc05057812 */ /* 0x000fc600078ec0ff */
[----:B------:R-:W-:Y:S01]  /*0670*/  VOTEU.ALL UP0, P0 ;  /* 0x00000000003f7886 */ /* 0x000fe20000000000 */
[----:B------:R-:W-:Y:S01]  /*0680*/  VOTEU.ALL UP1, P0 ;  /* 0x00000000003f7886 */ /* 0x000fe20000020000 */
[----:B------:R-:W-:Y:S01]  /*0690*/  IMAD.IADD R5, R0, 0x1, -R5 ;  /* 0x0000000100057824 */ /* 0x000fe200078e0a05 */
[----:B--2---:R-:W-:Y:S02]  /*06a0*/  I2FP.F32.U32 R0, UR10 ;  /* 0x0000000a00007c45 */ /* 0x004fe40008201000 */
[----:B------:R-:W1:Y:S01]  /*06b0*/  @!UP0 S2UR UR7, SR_CgaCtaId ;  /* 0x00000000000789c3 */ /* 0x000e620000008800 */
[----:B------:R-:W-:Y:S01]  /*06c0*/  IMAD R2, R2, 0x4, R5 ;  /* 0x0000000402027824 */ /* 0x000fe200078e0205 */
[----:B------:R-:W-:Y:S01]  /*06d0*/  @!UP0 UMOV UR6, 0x400 ;  /* 0x0000040000068882 */ /* 0x000fe20000000000 */
[----:B------:R-:W-:Y:S01]  /*06e0*/  FMUL R4, R0, UR5 ;  /* 0x0000000500047c20 */ /* 0x000fe20008400000 */
[----:B0-----:R-:W-:Y:S01]  /*06f0*/  R2UR UR4, R8 ;  /* 0x00000000080472ca */ /* 0x001fe200000e0000 */
[C---:B------:R-:W-:Y:S01]  /*0700*/  IMAD.SHL.U32 R23, R2.reuse, 0x4, RZ ;  /* 0x0000000402177824 */ /* 0x040fe200078e00ff */
[----:B------:R-:W-:-:S03]  /*0710*/  LEA.HI R0, R2, R2, RZ, 0x1 ;  /* 0x0000000202007211 */ /* 0x000fc600078f08ff */
[----:B------:R-:W0:Y:S01]  /*0720*/  F2I.U32.TRUNC.NTZ R4, R4 ;  /* 0x0000000400047305 */ /* 0x000e22000020f000 */
[----:B------:R-:W-:Y:S02]  /*0730*/  LOP3.LUT R5, R0, 0xfffffffe, RZ, 0xc0, !PT ;  /* 0xfffffffe00057812 */ /* 0x000fe400078ec0ff */
[----:B------:R-:W-:-:S03]  /*0740*/  LOP3.LUT R23, R2, 0xc, R23, 0x78, !PT ;  /* 0x0000000c02177812 */ /* 0x000fc600078e7817 */
[----:B------:R-:W-:Y:S02]  /*0750*/  IMAD.IADD R5, R2, 0x1, -R5 ;  /* 0x0000000102057824 */ /* 0x000fe400078e0a05 */
[----:B------:R-:W-:-:S04]  /*0760*/  UIADD3 UR4, -UR4, URZ, URZ ;  /* 0x0000003f04047290 */ /* 0x000fc8000fffe13f */
[----:B------:R-:W-:Y:S01]  /*0770*/  UIMAD UR8, UR8, UR4, UR13 ;  /* 0x00000004080872a4 */ /* 0x000fe2000f8e020d */
[----:B0-----:R-:W-:Y:S02]  /*0780*/  R2UR UR12, R4 ;  /* 0x00000000040c72ca */ /* 0x001fe400000e0000 */
[----:B------:R-:W-:Y:S01]  /*0790*/  UMOV UR4, 0x20 ;  /* 0x0000002000047882 */ /* 0x000fe20000000000 */
[----:B------:R-:W0:Y:S02]  /*07a0*/  LDC R4, c[0x0][0x140] ;  /* 0x00005000ff047b82 */ /* 0x000e240000000800 */
[----:B------:R-:W-:Y:S01]  /*07b0*/  ISETP.NE.AND P3, PT, R5, UR8, PT ;  /* 0x0000000805007c0c */ /* 0x000fe2000bf65270 */
[----:B------:R-:W-:-:S04]  /*07c0*/  @!UP0 UIADD3 UR4, -UR4, 0x100000, URZ ;  /* 0x0010000004048890 */ /* 0x000fc8000fffe13f */
[----:B------:R-:W-:Y:S02]  /*07d0*/  @!UP0 USHF.L.U32 UR5, UR4, 0xb, URZ ;  /* 0x0000000b04058899 */ /* 0x000fe4000800063f */
[----:B------:R-:W-:Y:S02]  /*07e0*/  @!UP0 USHF.L.U32 UR4, UR4, 0x1, URZ ;  /* 0x0000000104048899 */ /* 0x000fe4000800063f */
[----:B-1----:R-:W-:Y:S01]  /*07f0*/  @!UP0 ULEA UR6, UR7, UR6, 0x18 ;  /* 0x0000000607068291 */ /* 0x002fe2000f8ec03f */
[----:B------:R-:W-:Y:S01]  /*0800*/  VOTEU.ALL UP0, P0 ;  /* 0x00000000003f7886 */ /* 0x000fe20000000000 */
[----:B------:R-:W-:Y:S01]  /*0810*/  LOP3.LUT P0, RZ, R3, 0x7, RZ, 0xc0, !PT ;  /* 0x0000000703ff7812 */ /* 0x000fe2000780c0ff */
[----:B------:R-:W-:-:S03]  /*0820*/  UIADD3 UR12, -UR12, URZ, URZ ;  /* 0x0000003f0c0c7290 */ /* 0x000fc6000fffe13f */
[C---:B------:R-:W-:Y:S02]  /*0830*/  ISETP.LT.U32.AND P0, PT, R23.reuse, 0x2, !P0 ;  /* 0x000000021700780c */ /* 0x040fe40004701070 */
[----:B------:R-:W-:Y:S01]  /*0840*/  @P3 LEA.HI R0, R23, R23, RZ, 0x1 ;  /* 0x0000001717003211 */ /* 0x000fe200078f08ff */
[----:B------:R-:W1:Y:S03]  /*0850*/  FENCE.VIEW.ASYNC.S ;  /* 0x00000000000073c6 */ /* 0x000e660000000000 */
[----:B-1----:R-:W1:Y:S01]  /*0860*/  @!UP0 SYNCS.EXCH.64 URZ, [UR6+0xb0], UR4 ;  /* 0x0000b004063f85b2 */ /* 0x002e620008000100 */
[----:B------:R-:W-:Y:S02]  /*0870*/  SEL R3, RZ, 0x1, !P0 ;  /* 0x00000001ff037807 */ /* 0x000fe40004000000 */
[----:B------:R-:W-:Y:S02]  /*0880*/  @P3 SHF.R.S32.HI R0, RZ, 0x1, R0 ;  /* 0x00000001ff003819 */ /* 0x000fe40000011400 */
[----:B0-----:R-:W-:Y:S01]  /*0890*/  ISETP.EQ.U32.AND P2, PT, R4, 0x1, PT ;  /* 0x000000010400780c */ /* 0x001fe20003f42070 */
[----:B------:R0:W2:Y:S01]  /*08a0*/  @!UP1 SYNCS.EXCH.64 URZ, [UR6+0xb8], UR4 ;  /* 0x0000b804063f95b2 */ /* 0x0000a20008000100 */
[----:B------:R-:W-:Y:S01]  /*08b0*/  NOP ;  /* 0x0000000000007918 */ /* 0x000fe20000000000 */
[----:B0-----:R-:W-:-:S06]  /*08c0*/  UIMAD UR4, UR11, UR12, UR10 ;  /* 0x0000000c0b0472a4 */ /* 0x001fcc000f8e020a */
[----:B------:R-:W-:-:S04]  /*08d0*/  @P3 ISETP.NE.AND P4, PT, R0, UR4, PT ;  /* 0x0000000400003c0c */ /* 0x000fc8000bf85270 */
[----:B------:R-:W-:-:S04]  /*08e0*/  @P3 SEL R22, RZ, 0x1, P4 ;  /* 0x00000001ff163807 */ /* 0x000fc80002000000 */
[----:B------:R-:W-:Y:S01]  /*08f0*/  LOP3.LUT R22, R22, R3, RZ, 0xc0, !PT ;  /* 0x0000000316167212 */ /* 0x000fe200078ec0ff */
[----:B-1----:R-:W-:Y:S06]  /*0900*/  @!P2 BRA `(.L_x_4) ;  /* 0x000000000008a947 */ /* 0x002fec0003800000 */
[----:B--234-:R-:W-:Y:S01]  /*0910*/  UCGABAR_ARV ;  /* 0x00000000000079c7 */ /* 0x01cfe20008000000 */
[----:B------:R-:W-:Y:S05]  /*0920*/  BRA `(.L_x_5) ;  /* 0x0000000000047947 */ /* 0x000fea0003800000 */
.L_x_4:
[----:B--234-:R-:W-:Y:S01]  /*0930*/  NOP ;  /* 0x0000000000007918 */ /* 0x01cfe20000000000 */
.L_x_5:
[----:B------:R-:W-:Y:S01]  /*0940*/  ULDC UR4, c[0x0][0x65c] ;  /* 0x0001970000047ab9 */ /* 0x000fe20000000800 */
[----:B------:R-:W-:Y:S01]  /*0950*/  UMOV UR5, URZ ;  /* 0x0000003f00057c82 */ /* 0x000fe20008000000 */
[----:B------:R-:W-:-:S03]  /*0960*/  UISETP.NE.AND UP0, UPT, UR4, 0x1, UPT ;  /* 0x000000010400788c */ /* 0x000fc6000bf05270 */
[----:B------:R-:W-:Y:S01]  /*0970*/  UMOV UR4, UR13 ;  /* 0x0000000d00047c82 */ /* 0x000fe20008000000 */
[----:B------:R-:W-:Y:S02]  /*0980*/  UP2UR UR47, UPR, URZ, 0x1 ;  /* 0x000000013f2f7883 */ /* 0x000fe40008000000 */
[----:B------:R-:W-:Y:S02]  /*0990*/  PLOP3.LUT P0, PT, PT, PT, UP0, 0x80, 0x0 ;  /* 0x000000000000781c */ /* 0x000fe40003f0f008 */
[----:B------:R-:W-:Y:S02]  /*09a0*/  PLOP3.LUT P3, PT, PT, PT, UP0, 0x80, 0x0 ;  /* 0x000000000000781c */ /* 0x000fe40003f6f008 */
[----:B------:R-:W-:Y:S01]  /*09b0*/  PLOP3.LUT P5, PT, PT, PT, UP0, 0x80, 0x0 ;  /* 0x000000000000781c */ /* 0x000fe20003faf008 */
[----:B------:R-:W-:Y:S01]  /*09c0*/  @UP0 ULDC UR14, c[0x0][0x10] ;  /* 0x00000400000e0ab9 */ /* 0x000fe20000000800 */
[----:B------:R-:W-:Y:S01]  /*09d0*/  @UP0 UMOV UR6, UR10 ;  /* 0x0000000a00060c82 */ /* 0x000fe20008000000 */
[----:B------:R-:W-:Y:S01]  /*09e0*/  @UP0 UMOV UR7, URZ ;  /* 0x0000003f00070c82 */ /* 0x000fe20008000000 */
[----:B------:R-:W-:Y:S01]  /*09f0*/  PLOP3.LUT P4, PT, PT, PT, UP0, 0x80, 0x0 ;  /* 0x000000000000781c */ /* 0x000fe20003f8f008 */
[----:B------:R-:W-:-:S03]  /*0a00*/  @UP0 UIMAD.WIDE.U32 UR14, UR13, UR14, UR6 ;  /* 0x0000000e0d0e02a5 */ /* 0x000fc6000f8e0006 */
[----:B------:R-:W-:Y:S01]  /*0a10*/  @!UP0 ULDC UR7, c[0x0][0xc] ;  /* 0x0000030000078ab9 */ /* 0x000fe20000000800 */
[----:B------:R-:W-:Y:S01]  /*0a20*/  @UP0 UMOV UR6, URZ ;  /* 0x0000003f00060c82 */ /* 0x000fe20008000000 */
[----:B------:R-:W-:Y:S01]  /*0a30*/  @!UP0 UIMAD.WIDE.U32 UR4, UR10, UR7, UR4 ;  /* 0x000000070a0482a5 */ /* 0x000fe2000f8e0004 */
[----:B------:R-:W-:Y:S01]  /*0a40*/  IMAD.U32 R2, RZ, RZ, UR14 ;  /* 0x0000000eff027e24 */ /* 0x000fe2000f8e00ff */
[----:B------:R-:W-:Y:S02]  /*0a50*/  @UP0 UIADD3 UR6, UR15, UR6, URZ ;  /* 0x000000060f060290 */ /* 0x000fe4000fffe03f */
[----:B------:R-:W-:Y:S02]  /*0a60*/  IMAD.U32 R3, RZ, RZ, UR15 ;  /* 0x0000000fff037e24 */ /* 0x000fe4000f8e00ff */
[----:B------:R-:W-:Y:S02]  /*0a70*/  @P0 IMAD.MOV.U32 R7, RZ, RZ, R2 ;  /* 0x000000ffff070224 */ /* 0x000fe400078e0002 */
[----:B------:R-:W-:-:S02]  /*0a80*/  IMAD.U32 R5, RZ, RZ, UR5 ;  /* 0x00000005ff057e24 */ /* 0x000fc4000f8e00ff */
[----:B------:R-:W-:Y:S02]  /*0a90*/  IMAD.U32 R2, RZ, RZ, UR4 ;  /* 0x00000004ff027e24 */ /* 0x000fe4000f8e00ff */
[----:B------:R-:W-:Y:S02]  /*0aa0*/  @P3 IMAD.U32 R6, RZ, RZ, UR6 ;  /* 0x00000006ff063e24 */ /* 0x000fe4000f8e00ff */
[----:B------:R-:W-:Y:S02]  /*0ab0*/  @!P5 IMAD.MOV.U32 R6, RZ, RZ, R5 ;  /* 0x000000ffff06d224 */ /* 0x000fe400078e0005 */
[----:B------:R-:W-:Y:S02]  /*0ac0*/  @!P4 IMAD.MOV.U32 R7, RZ, RZ, R2 ;  /* 0x000000ffff07c224 */ /* 0x000fe400078e0002 */
[----:B------:R-:W-:Y:S01]  /*0ad0*/  IMAD.U32 R3, RZ, RZ, UR5 ;  /* 0x00000005ff037e24 */ /* 0x000fe2000f8e00ff */
[----:B------:R0:W-:Y:S01]  /*0ae0*/  STL [R1+0x300], R6 ;  /* 0x0003000601007387 */ /* 0x0001e20000100800 */
[----:B------:R-:W-:-:S03]  /*0af0*/  IMAD.U32 R4, RZ, RZ, UR4 ;  /* 0x00000004ff047e24 */ /* 0x000fc6000f8e00ff */
[----:B------:R0:W-:Y:S01]  /*0b00*/  STL [R1+0x304], R7 ;  /* 0x0003040701007387 */ /* 0x0001e20000100800 */
[----:B------:R-:W-:Y:S05]  /*0b10*/  @!P2 BRA `(.L_x_6) ;  /* 0x00000000000ca947 */ /* 0x000fea0003800000 */
[----:B------:R-:W-:Y:S01]  /*0b20*/  UCGABAR_WAIT ;  /* 0x0000000000007dc7 */ /* 0x000fe20008000000 */
[----:B------:R-:W-:Y:S01]  /*0b30*/  CCTL.IVALL ;  /* 0x00000000ff00798f */ /* 0x000fe20002000000 */
[----:B------:R-:W-:Y:S05]  /*0b40*/  BRA `(.L_x_7) ;  /* 0x0000000000047947 */ /* 0x000fea0003800000 */
.L_x_6:
[----:B------:R-:W-:Y:S06]  /*0b50*/  BAR.SYNC.DEFER_BLOCKING 0x0 ;  /* 0x0000000000007b1d */ /* 0x000fec0000010000 */
.L_x_7:
[----:B------:R-:W-:Y:S05]  /*0b60*/  @!P1 BRA `(.L_x_8) ;  /* 0x000001b400b49947 */ /* 0x000fea0003800000 */
[----:B------:R-:W-:-:S06]  /*0b70*/  UISETP.GT.U32.AND UP0, UPT, UR16, 0x1, UPT ;  /* 0x000000011000788c */ /* 0x000fcc000bf04070 */
[----:B------:R-:W-:-:S13]  /*0b80*/  PLOP3.LUT P0, PT, PT, PT, UP0, 0x80, 0x0 ;  /* 0x000000000000781c */ /* 0x000fda0003f0f008 */
[----:B------:R-:W-:Y:S05]  /*0b90*/  @P0 EXIT ;  /* 0x000000000000094d */ /* 0x000fea0003800000 */
[----:B------:R-:W-:Y:S01]  /*0ba0*/  ULDC.64 UR4, c[0x0][0x650] ;  /* 0x0001940000047ab9 */ /* 0x000fe20000000a00 */
[----:B------:R-:W-:Y:S01]  /*0bb0*/  UMOV UR41, 0xffffffff ;  /* 0xffffffff00297882 */ /* 0x000fe20000000000 */
[----:B------:R-:W-:Y:S01]  /*0bc0*/  ISETP.GE.U32.AND P0, PT, R7, UR4, PT ;  /* 0x0000000407007c0c */ /* 0x000fe2000bf06070 */
[----:B------:R-:W-:Y:S01]  /*0bd0*/  UMOV UR42, 0xffffffff ;  /* 0xffffffff002a7882 */ /* 0x000fe20000000000 */
[----:B------:R-:W-:Y:S01]  /*0be0*/  UMOV UR43, 0xffffffff ;  /* 0xffffffff002b7882 */ /* 0x000fe20000000000 */
[----:B------:R-:W-:Y:S02]  /*0bf0*/  PRMT R0, RZ, 0x7610, R0 ;  /* 0x00007610ff007816 */ /* 0x000fe40000000000 */
[----:B------:R-:W-:-:S13]  /*0c00*/  ISETP.GE.U32.AND.EX P0, PT, R6, UR5, PT, P0 ;  /* 0x0000000506007c0c */ /* 0x000fda000bf06100 */
[----:B------:R-:W-:Y:S05]  /*0c10*/  @P0 BRA `(.L_x_9) ;  /* 0x0000000400480947 */ /* 0x000fea0003800000 */
[----:B------:R-:W-:Y:S01]  /*0c20*/  ULDC.64 UR16, c[0x0][0x628] ;  /* 0x00018a0000107ab9 */ /* 0x000fe20000000a00 */
[C---:B------:R-:W-:Y:S01]  /*0c30*/  R2UR UR19, R7.reuse ;  /* 0x00000000071372ca */ /* 0x040fe200000e0000 */
[----:B------:R-:W-:Y:S01]  /*0c40*/  ULDC UR18, c[0x0][0x630] ;  /* 0x00018c0000127ab9 */ /* 0x000fe20000000800 */
[----:B------:R-:W-:Y:S02]  /*0c50*/  ISETP.NE.U32.AND P0, PT, RZ, UR16, PT ;  /* 0x00000010ff007c0c */ /* 0x000fe4000bf05070 */
[----:B------:R-:W-:Y:S02]  /*0c60*/  R2UR UR4, R7 ;  /* 0x00000000070472ca */ /* 0x000fe400000e0000 */
[----:B------:R-:W-:Y:S02]  /*0c70*/  ISETP.NE.AND.EX P0, PT, RZ, UR17, PT, P0 ;  /* 0x00000011ff007c0c */ /* 0x000fe4000bf05300 */
[----:B------:R-:W-:-:S11]  /*0c80*/  R2UR UR5, R6 ;  /* 0x00000000060572ca */ /* 0x000fd600000e0000 */
[----:B------:R-:W-:Y:S05]  /*0c90*/  @!P0 BRA `(.L_x_10) ;  /* 0x0000000000308947 */ /* 0x000fea0003800000 */
[----:B------:R-:W-:Y:S01]  /*0ca0*/  R2UR UR4, R7 ;  /* 0x00000000070472ca */ /* 0x000fe200000e0000 */
[----:B------:R-:W-:Y:S01]  /*0cb0*/  ULDC UR9, c[0x0][0x634] ;  /* 0x00018d0000097ab9 */ /* 0x000fe20000000800 */
[----:B------:R-:W-:-:S11]  /*0cc0*/  R2UR UR13, R6 ;  /* 0x00000000060d72ca */ /* 0x000fd600000e0000 */
[----:B------:R-:W-:-:S04]  /*0cd0*/  UIADD3 UR9, UP0, UR4, UR9, URZ ;  /* 0x0000000904097290 */ /* 0x000fc8000ff1e03f */
[----:B------:R-:W-:-:S04]  /*0ce0*/  UIADD3.X UR13, URZ, UR13, URZ, UP0, !UPT ;  /* 0x0000000d3f0d7290 */ /* 0x000fc800087fe43f */
[----:B------:R-:W-:-:S04]  /*0cf0*/  UIMAD.WIDE.U32 UR4, UR13, UR16, URZ ;  /* 0x000000100d0472a5 */ /* 0x000fc8000f8e003f */
[----:B------:R-:W-:Y:S02]  /*0d00*/  UIMAD.WIDE.U32 UR6, UP0, UR9, UR17, UR4 ;  /* 0x00000011090672a5 */ /* 0x000fe4000f800004 */
[----:B------:R-:W-:Y:S02]  /*0d10*/  UIMAD.WIDE.U32 UR4, UR9, UR16, URZ ;  /* 0x00000010090472a5 */ /* 0x000fe4000f8e003f */
[----:B------:R-:W-:Y:S02]  /*0d20*/  UIADD3.X UR15, URZ, URZ, URZ, UP0, !UPT ;  /* 0x0000003f3f0f7290 */ /* 0x000fe400087fe43f */
[----:B------:R-:W-:Y:S01]  /*0d30*/  UIADD3 URZ, UP0, UR5, UR6, URZ ;  /* 0x00000006053f7290 */ /* 0x000fe2000ff1e03f */
[----:B------:R-:W-:-:S03]  /*0d40*/  UMOV UR14, UR7 ;  /* 0x00000007000e7c82 */ /* 0x000fc60008000000 */
[----:B------:R-:W-:-:S12]  /*0d50*/  UIMAD.WIDE.U32.X UR4, UR13, UR17, UR14, UP0 ;  /* 0x000000110d0472a5 */ /* 0x000fd800080e040e */
.L_x_10:
[----:B------:R-:W-:Y:S01]  /*0d60*/  USHF.R.U64 UR43, UR4, UR18, UR5 ;  /* 0x00000012042b7299 */ /* 0x000fe20008001205 */
[----:B------:R-:W-:Y:S01]  /*0d70*/  R2UR UR7, R6 ;  /* 0x00000000060772ca */ /* 0x000fe200000e0000 */
[----:B------:R-:W-:Y:S02]  /*0d80*/  USHF.R.U32.HI UR4, URZ, UR18, UR5 ;  /* 0x000000123f047299 */ /* 0x000fe40008011605 */
[----:B------:R-:W-:Y:S01]  /*0d90*/  UIADD3 UR5, UP0, URZ, -UR43, URZ ;  /* 0x8000002b3f057290 */ /* 0x000fe2000ff1e03f */
[----:B------:R-:W-:Y:S01]  /*0da0*/  ULDC.64 UR14, c[0x0][0x620] ;  /* 0x00018800000e7ab9 */ /* 0x000fe20000000a00 */
[----:B------:R-:W-:Y:S02]  /*0db0*/  UMOV UR6, UR19 ;  /* 0x0000001300067c82 */ /* 0x000fe40008000000 */
[----:B------:R-:W-:Y:S01]  /*0dc0*/  UIADD3.X UR4, URZ, ~UR4, URZ, UP0, !UPT ;  /* 0x800000043f047290 */ /* 0x000fe200087fe43f */
[----:B------:R-:W-:Y:S01]  /*0dd0*/  ULDC UR9, c[0x0][0x618] ;  /* 0x0001860000097ab9 */ /* 0x000fe20000000800 */
[----:B------:R-:W-:-:S02]  /*0de0*/  UIMAD UR12, UR11, UR12, UR10 ;  /* 0x0000000c0b0c72a4 */ /* 0x000fc4000f8e020a */
[----:B------:R-:W-:Y:S02]  /*0df0*/  UIMAD UR4, UR4, UR14, URZ ;  /* 0x0000000e040472a4 */ /* 0x000fe4000f8e023f */
[----:B------:R-:W-:Y:S02]  /*0e00*/  UIMAD.WIDE.U32 UR6, UR5, UR14, UR6 ;  /* 0x0000000e050672a5 */ /* 0x000fe4000f8e0006 */
[----:B------:R-:W-:Y:S01]  /*0e10*/  UIMAD UR4, UR5, UR15, UR4 ;  /* 0x0000000f050472a4 */ /* 0x000fe2000f8e0204 */
[----:B------:R-:W-:Y:S01]  /*0e20*/  ULDC UR10, c[0x0][0x608] ;  /* 0x00018200000a7ab9 */ /* 0x000fe20000000800 */
[----:B------:R-:W-:Y:S02]  /*0e30*/  ULDC UR18, c[0x0][0x658] ;  /* 0x0001960000127ab9 */ /* 0x000fe40000000800 */
[----:B------:R-:W-:Y:S01]  /*0e40*/  UIADD3 UR7, UR7, UR4, URZ ;  /* 0x0000000407077290 */ /* 0x000fe2000fffe03f */
[----:B------:R-:W-:Y:S02]  /*0e50*/  UMOV UR11, 0xffffffff ;  /* 0xffffffff000b7882 */ /* 0x000fe40000000000 */
[----:B------:R-:W-:Y:S01]  /*0e60*/  ULDC.64 UR4, c[0x0][0x640] ;  /* 0x0001900000047ab9 */ /* 0x000fe20000000a00 */
[----:B------:R-:W-:Y:S01]  /*0e70*/  USHF.R.U64 UR16, UR6, UR9, UR7 ;  /* 0x0000000906107299 */ /* 0x000fe20008001207 */
[----:B------:R-:W-:Y:S01]  /*0e80*/  ISETP.NE.U32.AND P0, PT, RZ, UR4, PT ;  /* 0x00000004ff007c0c */ /* 0x000fe2000bf05070 */
[----:B------:R-:W-:-:S02]  /*0e90*/  USHF.R.U32.HI UR7, URZ, UR9, UR7 ;  /* 0x000000093f077299 */ /* 0x000fc40008011607 */
[----:B------:R-:W-:Y:S01]  /*0ea0*/  USHF.L.U32 UR6, UR11, UR18, URZ ;  /* 0x000000120b067299 */ /* 0x000fe2000800063f */
[----:B------:R-:W-:Y:S01]  /*0eb0*/  ISETP.NE.AND.EX P0, PT, RZ, UR5, PT, P0 ;  /* 0x00000005ff007c0c */ /* 0x000fe2000bf05300 */
[----:B------:R-:W-:Y:S02]  /*0ec0*/  USHF.R.U64 UR22, UR16, UR10, UR7 ;  /* 0x0000000a10167299 */ /* 0x000fe40008001207 */
[----:B------:R-:W-:Y:S02]  /*0ed0*/  USHF.R.U32.HI UR7, URZ, UR10, UR7 ;  /* 0x0000000a3f077299 */ /* 0x000fe40008011607 */
[----:B------:R-:W-:Y:S02]  /*0ee0*/  UISETP.NE.AND UP1, UPT, UR47, URZ, UPT ;  /* 0x0000003f2f00728c */ /* 0x000fe4000bf25270 */
[----:B------:R-:W-:Y:S01]  /*0ef0*/  USHF.R.U64 UR23, UR22, UR18, UR7 ;  /* 0x0000001216177299 */ /* 0x000fe20008001207 */
[----:B------:R-:W-:Y:S01]  /*0f00*/  ULDC UR17, c[0x0][0x600] ;  /* 0x0001800000117ab9 */ /* 0x000fe20000000800 */
[----:B------:R-:W-:-:S02]  /*0f10*/  ULOP3.LUT UR13, URZ, UR6, URZ, 0x33, !UPT ;  /* 0x000000063f0d7292 */ /* 0x000fc4000f8e333f */
[----:B------:R-:W-:Y:S02]  /*0f20*/  UIADD3 UR15, UR17, -0x1, URZ ;  /* 0xffffffff110f7890 */ /* 0x000fe4000fffe03f */
[----:B------:R-:W-:Y:S02]  /*0f30*/  USEL UR12, UR8, UR12, !UP1 ;  /* 0x0000000c080c7287 */ /* 0x000fe4000c800000 */
[----:B------:R-:W-:Y:S01]  /*0f40*/  USHF.R.U32.HI UR7, URZ, UR18, UR7 ;  /* 0x000000123f077299 */ /* 0x000fe20008011607 */
[----:B------:R-:W-:Y:S01]  /*0f50*/  ULDC UR19, c[0x0][0x648] ;  /* 0x0001920000137ab9 */ /* 0x000fe20000000800 */
[----:B------:R-:W-:Y:S01]  /*0f60*/  ULDC UR20, c[0x0][0x638] ;  /* 0x00018e0000147ab9 */ /* 0x000fe20000000800 */
[----:B------:R-:W-:Y:S01]  /*0f70*/  UMOV UR21, 0x1 ;  /* 0x0000000100157882 */ /* 0x000fe20000000000 */
[----:B------:R-:W-:Y:S01]  /*0f80*/  UMOV UR6, UR23 ;  /* 0x0000001700067c82 */ /* 0x000fe20008000000 */
[----:B------:R-:W-:Y:S07]  /*0f90*/  @!P0 BRA `(.L_x_11) ;  /* 0x0000000000308947 */ /* 0x000fee0003800000 */
[----:B------:R-:W-:Y:S02]  /*0fa0*/  ULDC UR10, c[0x0][0x64c] ;  /* 0x00019300000a7ab9 */ /* 0x000fe40000000800 */
        /* <DEDUP_REMOVED lines=8> */
[----:B------:R-:W-:-:S07]  /*1030*/  UIMAD.WIDE.U32.X UR4, UR14, UR5, UR10, UP0 ;  /* 0x000000050e0472a5 */ /* 0x000fce00080e040a */
[----:B------:R-:W-:Y:S01]  /*1040*/  UMOV UR6, UR4 ;  /* 0x0000000400067c82 */ /* 0x000fe20008000000 */
[----:B------:R-:W-:-:S05]  /*1050*/  UMOV UR7, UR5 ;  /* 0x0000000500077c82 */ /* 0x000fca0008000000 */
.L_x_11:
[----:B------:R-:W-:Y:S01]  /*1060*/  USHF.R.U64 UR5, UR6, UR19, UR7 ;  /* 0x0000001306057299 */ /* 0x000fe20008001207 */
[----:B------:R-:W-:Y:S01]  /*1070*/  IMAD.MOV.U32 R0, RZ, RZ, 0x1 ;  /* 0x00000001ff007424 */ /* 0x000fe200078e00ff */
[----:B------:R-:W-:Y:S02]  /*1080*/  USHF.L.U32 UR4, UR21, UR18, URZ ;  /* 0x0000001215047299 */ /* 0x000fe4000800063f */
[----:B------:R-:W-:Y:S02]  /*1090*/  ULOP3.LUT UR13, UR22, UR13, URZ, 0xc0, !UPT ;  /* 0x0000000d160d7292 */ /* 0x000fe4000f8ec03f */
[----:B------:R-:W-:Y:S02]  /*10a0*/  UIADD3 UR6, -UR5, URZ, URZ ;  /* 0x0000003f05067290 */ /* 0x000fe4000fffe13f */
[----:B------:R-:W-:Y:S02]  /*10b0*/  UIMAD UR13, UR4, UR5, UR13 ;  /* 0x00000005040d72a4 */ /* 0x000fe4000f8e020d */
[----:B------:R-:W-:-:S02]  /*10c0*/  ULOP3.LUT UR15, UR16, UR15, URZ, 0xc0, !UPT ;  /* 0x0000000f100f7292 */ /* 0x000fc4000f8ec03f */
[----:B------:R-:W-:Y:S01]  /*10d0*/  UIMAD UR4, UR6, UR20, UR23 ;  /* 0x00000014060472a4 */ /* 0x000fe2000f8e0217 */
[----:B------:R-:W-:Y:S01]  /*10e0*/  ULDC UR5, c[0x0][0x610] ;  /* 0x0001840000057ab9 */ /* 0x000fe20000000800 */
[----:B------:R-:W-:Y:S02]  /*10f0*/  UISETP.NE.AND UP0, UPT, UR47, URZ, UPT ;  /* 0x0000003f2f00728c */ /* 0x000fe4000bf05270 */
[----:B------:R-:W-:Y:S02]  /*1100*/  UIMAD UR12, UR13, UR5, UR12 ;  /* 0x000000050d0c72a4 */ /* 0x000fe4000f8e020c */
[----:B------:R-:W-:-:S04]  /*1110*/  UIMAD UR4, UR4, UR17, UR15 ;  /* 0x00000011040472a4 */ /* 0x000fc8000f8e020f */
[----:B------:R-:W-:Y:S02]  /*1120*/  USEL UR42, UR4, UR12, !UP0 ;  /* 0x0000000c042a7287 */ /* 0x000fe4000c000000 */
[----:B------:R-:W-:-:S12]  /*1130*/  USEL UR41, UR12, UR4, !UP0 ;  /* 0x000000040c297287 */ /* 0x000fd8000c000000 */
.L_x_9:
[----:B------:R-:W-:-:S08]  /*1140*/  NOP ;  /* 0x0000000000007918 */ /* 0x000fd00000000000 */
[----:B------:R-:W1:Y:S02]  /*1150*/  USETMAXREG.TRY_ALLOC.CTAPOOL UP0, 0xf0 ;  /* 0x000000f0000079c8 */ /* 0x000e640008000600 */
[----:B-1----:R-:W-:-:S13]  /*1160*/  PLOP3.LUT P0, PT, PT, PT, UP0, 0x80, 0x0 ;  /* 0x000000000000781c */ /* 0x002fda0003f0f008 */
[----:B------:R-:W-:Y:S05]  /*1170*/  @!P0 BRA `(.L_x_9) ;  /* 0xfffffffc00f08947 */ /* 0x000fea000383ffff */
[----:B------:R-:W-:Y:S01]  /*1180*/  ULDC.64 UR4, c[0x0][0x598] ;  /* 0x0001660000047ab9 */ /* 0x000fe20000000a00 */
[----:B------:R-:W-:Y:S01]  /*1190*/  ULDC.64 UR36, c[0x0][0x208] ;  /* 0x0000820000247ab9 */ /* 0x000fe20000000a00 */
[----:B------:R-:W-:-:S04]  /*11a0*/  ISETP.NE.U32.AND P0, PT, RZ, UR4, PT ;  /* 0x00000004ff007c0c */ /* 0x000fc8000bf05070 */
[----:B------:R-:W-:-:S13]  /*11b0*/  ISETP.NE.AND.EX P0, PT, RZ, UR5, PT, P0 ;  /* 0x00000005ff007c0c */ /* 0x000fda000bf05300 */
[----:B------:R-:W-:Y:S05]  /*11c0*/  @!P0 BRA `(.L_x_12) ;  /* 0x00000000001c8947 */ /* 0x000fea0003800000 */
[----:B------:R-:W1:Y:S02]  /*11d0*/  LDC.64 R2, c[0x0][0x598] ;  /* 0x00016600ff027b82 */ /* 0x000e640000000a00 */
[----:B-1----:R-:W2:Y:S02]  /*11e0*/  LDG.E.64 R2, desc[UR36][R2.64] ;  /* 0x0000002402027981 */ /* 0x002ea4000c1e1b00 */
[----:B--2---:R-:W-:-:S04]  /*11f0*/  ISETP.NE.U32.AND P0, PT, R2, RZ, PT ;  /* 0x000000ff0200720c */ /* 0x004fc80003f05070 */
[----:B------:R-:W-:-:S13]  /*1200*/  ISETP.NE.AND.EX P0, PT, R3, RZ, PT, P0 ;  /* 0x000000ff0300720c */ /* 0x000fda0003f05300 */
[----:B------:R-:W-:Y:S05]  /*1210*/  @!P0 BRA `(.L_x_12) ;  /* 0x0000000000088947 */ /* 0x000fea0003800000 */
[----:B------:R1:W5:Y:S01]  /*1220*/  LD.E R17, desc[UR36][R2.64] ;  /* 0x0000002402117980 */ /* 0x000362000c101900 */
[----:B------:R-:W-:Y:S05]  /*1230*/  BRA `(.L_x_13) ;  /* 0x0000000000247947 */ /* 0x000fea0003800000 */
.L_x_12:
[----:B------:R-:W-:Y:S02]  /*1240*/  ULDC.64 UR4, c[0x0][0x588] ;  /* 0x0001620000047ab9 */ /* 0x000fe40000000a00 */
[----:B------:R-:W-:-:S04]  /*1250*/  ISETP.NE.U32.AND P0, PT, RZ, UR4, PT ;  /* 0x00000004ff007c0c */ /* 0x000fc8000bf05070 */
[----:B------:R-:W-:-:S13]  /*1260*/  ISETP.NE.AND.EX P0, PT, RZ, UR5, PT, P0 ;  /* 0x00000005ff007c0c */ /* 0x000fda000bf05300 */
[----:B------:R-:W-:Y:S05]  /*1270*/  @!P0 BRA `(.L_x_14) ;  /* 0x00000000000c8947 */ /* 0x000fea0003800000 */
[----:B------:R-:W1:Y:S02]  /*1280*/  LDC.64 R2, c[0x0][0x588] ;  /* 0x00016200ff027b82 */ /* 0x000e640000000a00 */
[----:B-1----:R2:W5:Y:S01]  /*1290*/  LDG.E R17, desc[UR36][R2.64] ;  /* 0x0000002402117981 */ /* 0x002562000c1e1900 */
[----:B------:R-:W-:Y:S05]  /*12a0*/  BRA `(.L_x_13) ;  /* 0x0000000000087947 */ /* 0x000fea0003800000 */
.L_x_14:
[----:B------:R-:W-:Y:S02]  /*12b0*/  ULDC UR4, c[0x0][0x580] ;  /* 0x0001600000047ab9 */ /* 0x000fe40000000800 */
[----:B------:R-:W-:-:S07]  /*12c0*/  IMAD.U32 R17, RZ, RZ, UR4 ;  /* 0x00000004ff117e24 */ /* 0x000fce000f8e00ff */
.L_x_13:
[----:B------:R-:W-:Y:S02]  /*12d0*/  ULDC.64 UR4, c[0x0][0x5a0] ;  /* 0x0001680000047ab9 */ /* 0x000fe40000000a00 */
[----:B------:R-:W-:-:S04]  /*12e0*/  ISETP.NE.U32.AND P0, PT, RZ, UR4, PT ;  /* 0x00000004ff007c0c */ /* 0x000fc8000bf05070 */
[----:B------:R-:W-:-:S13]  /*12f0*/  ISETP.NE.AND.EX P0, PT, RZ, UR5, PT, P0 ;  /* 0x00000005ff007c0c */ /* 0x000fda000bf05300 */
[----:B------:R-:W-:Y:S05]  /*1300*/  @!P0 BRA `(.L_x_15) ;  /* 0x00000000001c8947 */ /* 0x000fea0003800000 */
[----:B-12---:R-:W1:Y:S02]  /*1310*/  LDC.64 R2, c[0x0][0x5a0] ;  /* 0x00016800ff027b82 */ /* 0x006e640000000a00 */
[----:B-1----:R-:W2:Y:S02]  /*1320*/  LDG.E.64 R2, desc[UR36][R2.64] ;  /* 0x0000002402027981 */ /* 0x002ea4000c1e1b00 */
[----:B--2---:R-:W-:-:S04]  /*1330*/  ISETP.NE.U32.AND P0, PT, R2, RZ, PT ;  /* 0x000000ff0200720c */ /* 0x004fc80003f05070 */
[----:B------:R-:W-:-:S13]  /*1340*/  ISETP.NE.AND.EX P0, PT, R3, RZ, PT, P0 ;  /* 0x000000ff0300720c */ /* 0x000fda0003f05300 */
[----:B------:R-:W-:Y:S05]  /*1350*/  @!P0 BRA `(.L_x_15) ;  /* 0x0000000000088947 */ /* 0x000fea0003800000 */
[----:B------:R1:W5:Y:S01]  /*1360*/  LD.E R18, desc[UR36][R2.64] ;  /* 0x0000002402127980 */ /* 0x000362000c101900 */
[----:B------:R-:W-:Y:S05]  /*1370*/  BRA `(.L_x_16) ;  /* 0x0000000000247947 */ /* 0x000fea0003800000 */
.L_x_15:
[----:B------:R-:W-:Y:S02]  /*1380*/  ULDC.64 UR4, c[0x0][0x590] ;  /* 0x0001640000047ab9 */ /* 0x000fe40000000a00 */
[----:B------:R-:W-:-:S04]  /*1390*/  ISETP.NE.U32.AND P0, PT, RZ, UR4, PT ;  /* 0x00000004ff007c0c */ /* 0x000fc8000bf05070 */
[----:B------:R-:W-:-:S13]  /*13a0*/  ISETP.NE.AND.EX P0, PT, RZ, UR5, PT, P0 ;  /* 0x00000005ff007c0c */ /* 0x000fda000bf05300 */
[----:B------:R-:W-:Y:S05]  /*13b0*/  @!P0 BRA `(.L_x_17) ;  /* 0x00000000000c8947 */ /* 0x000fea0003800000 */
[----:B------:R-:W3:Y:S02]  /*13c0*/  LDC.64 R18, c[0x0][0x590] ;  /* 0x00016400ff127b82 */ /* 0x000ee40000000a00 */
[----:B---3--:R3:W5:Y:S01]  /*13d0*/  LDG.E R18, desc[UR36][R18.64] ;  /* 0x0000002412127981 */ /* 0x008762000c1e1900 */
[----:B------:R-:W-:Y:S05]  /*13e0*/  BRA `(.L_x_16) ;  /* 0x0000000000087947 */ /* 0x000fea0003800000 */
.L_x_17:
[----:B------:R-:W-:Y:S02]  /*13f0*/  ULDC UR4, c[0x0][0x584] ;  /* 0x0001610000047ab9 */ /* 0x000fe40000000800 */
[----:B------:R-:W-:-:S07]  /*1400*/  IMAD.U32 R18, RZ, RZ, UR4 ;  /* 0x00000004ff127e24 */ /* 0x000fce000f8e00ff */
.L_x_16:
[----:B------:R-:W-:-:S13]  /*1410*/  LOP3.LUT P0, RZ, R0, 0xff, RZ, 0xc0, !PT ;  /* 0x000000ff00ff7812 */ /* 0x000fda000780c0ff */
[----:B------:R-:W-:Y:S05]  /*1420*/  @!P0 EXIT ;  /* 0x000000000000894d */ /* 0x000fea0003800000 */
[----:B------:R-:W-:Y:S01]  /*1430*/  ULDC UR4, c[0x0][0x28c] ;  /* 0x0000a30000047ab9 */ /* 0x000fe20000000800 */
[----:B------:R-:W-:Y:S01]  /*1440*/  ULDC.64 UR6, c[0x0][0x5c8] ;  /* 0x0001720000067ab9 */ /* 0x000fe20000000a00 */
[----:B------:R-:W-:Y:S02]  /*1450*/  UIADD3 UR4, UR4, 0x1f, URZ ;  /* 0x0000001f04047890 */ /* 0x000fe4000fffe03f */
[----:B------:R-:W-:Y:S02]  /*1460*/  USHF.L.U64.HI UR44, UR6, 0x3, UR7 ;  /* 0x00000003062c7899 */ /* 0x000fe40008010207 */
[----:B------:R-:W-:Y:S02]  /*1470*/  USHF.R.S32.HI UR5, URZ, 0x1f, UR4 ;  /* 0x0000001f3f057899 */ /* 0x000fe40008011404 */
[----:B------:R-:W-:Y:S02]  /*1480*/  USHF.L.U32 UR45, UR6, 0x3, URZ ;  /* 0x00000003062d7899 */ /* 0x000fe4000800063f */
[----:B------:R-:W-:Y:S01]  /*1490*/  ULEA.HI UR5, UR5, UR4, URZ, 0x5 ;  /* 0x0000000405057291 */ /* 0x000fe2000f8f283f */
[----:B------:R-:W-:Y:S01]  /*14a0*/  UMOV UR38, URZ ;  /* 0x0000003f00267c82 */ /* 0x000fe20008000000 */
[----:B------:R-:W-:-:S02]  /*14b0*/  UMOV UR39, URZ ;  /* 0x0000003f00277c82 */ /* 0x000fc40008000000 */
[----:B------:R-:W-:-:S12]  /*14c0*/  USHF.R.S32.HI UR46, URZ, 0x5, UR5 ;  /* 0x000000053f2e7899 */ /* 0x000fd80008011405 */
.L_x_807:
[----:B------:R-:W4:Y:S01]  /*14d0*/  S2R R0, SR_TID.X ;  /* 0x0000000000007919 */ /* 0x000f220000002100 */
[----:B------:R-:W0:Y:S01]  /*14e0*/  S2UR UR7, SR_CgaCtaId ;  /* 0x00000000000779c3 */ /* 0x000e220000008800 */
[----:B------:R-:W-:Y:S02]  /*14f0*/  UMOV UR6, 0x400 ;  /* 0x0000040000067882 */ /* 0x000fe40000000000 */
[----:B0-----:R-:W-:Y:S01]  /*1500*/  ULEA UR6, UR7, UR6, 0x18 ;  /* 0x0000000607067291 */ /* 0x001fe2000f8ec03f */
[----:B----4-:R-:W-:-:S04]  /*1510*/  LOP3.LUT R0, R0, 0x80, RZ, 0xc0, !PT ;  /* 0x0000008000007812 */ /* 0x010fc800078ec0ff */
[----:B------:R-:W-:-:S06]  /*1520*/  SHF.R.U32.HI R0, RZ, 0x7, R0 ;  /* 0x00000007ff007819 */ /* 0x000fcc0000011600 */
[----:B------:R-:W0:Y:S02]  /*1530*/  SHFL.IDX PT, R0, R0, RZ, 0x1f ;  /* 0x00001fff00007589 */ /* 0x000e2400000e0000 */
[----:B0-----:R-:W-:-:S13]  /*1540*/  R2UR UR4, R0 ;  /* 0x00000000000472ca */ /* 0x001fda00000e0000 */
[----:B------:R-:W-:-:S04]  /*1550*/  ULEA.HI UR5, UR4, UR4, URZ, 0x1 ;  /* 0x0000000404057291 */ /* 0x000fc8000f8f083f */
[----:B------:R-:W-:-:S04]  /*1560*/  ULOP3.LUT UR5, UR5, 0x1ffffe, URZ, 0xc0, !UPT ;  /* 0x001ffffe05057892 */ /* 0x000fc8000f8ec03f */
[----:B------:R-:W-:-:S03]  /*1570*/  UIADD3 UR5, UR4, -UR5, URZ ;  /* 0x8000000504057290 */ /* 0x000fc6000fffe03f */
[----:B------:R-:W-:Y:S01]  /*1580*/  ULDC UR4, c[0x0][0x28c] ;  /* 0x0000a30000047ab9 */ /* 0x000fe20000000800 */
[----:B------:R-:W-:Y:S01]  /*1590*/  ULEA UR5, UR5, UR6, 0xb ;  /* 0x0000000605057291 */ /* 0x000fe2000f8e583f */
[----:B------:R-:W-:-:S03]  /*15a0*/  ISETP.LT.AND P0, PT, RZ, UR4, PT ;  /* 0x00000004ff007c0c */ /* 0x000fc6000bf01270 */
[----:B------:R-:W-:-:S04]  /*15b0*/  UIADD3 UR5, UR5, 0x180, URZ ;  /* 0x0000018005057890 */ /* 0x000fc8000fffe03f */
[----:B------:R-:W-:-:S04]  /*15c0*/  USHF.R.U32.HI UR5, URZ, 0x4, UR5 ;  /* 0x000000043f057899 */ /* 0x000fc80008011605 */
[----:B------:R-:W-:Y:S02]  /*15d0*/  ULOP3.LUT UR48, UR5, 0x3fff, URZ, 0xc0, !UPT ;  /* 0x00003fff05307892 */ /* 0x000fe4000f8ec03f */
[----:B------:R-:W-:Y:S10]  /*15e0*/  @P0 BRA `(.L_x_18) ;  /* 0x0000000000400947 */ /* 0x000ff40003800000 */
[----:B------:R-:W-:Y:S01]  /*15f0*/  MOV R0, 0x0 ;  /* 0x0000000000007802 */ /* 0x000fe20000000f00 */
[----:B------:R-:W-:Y:S01]  /*1600*/  ULDC.64 UR4, c[0x4][0x68] ;  /* 0x01001a0000047ab9 */ /* 0x000fe20000000a00 */
[----:B------:R-:W-:Y:S01]  /*1610*/  ULDC.64 UR6, c[0x4][0x8] ;  /* 0x0100020000067ab9 */ /* 0x000fe20000000a00 */
[----:B------:R-:W-:Y:S01]  /*1620*/  IMAD.U32 R4, RZ, RZ, UR4 ;  /* 0x00000004ff047e24 */ /* 0x000fe2000f8e00ff */
[----:B-12---:R0:W1:Y:S01]  /*1630*/  LDC.64 R2, c[0x4][R0] ;  /* 0x0100000000027b82 */ /* 0x0060620000000a00 */
[----:B------:R-:W-:Y:S01]  /*1640*/  IMAD.U32 R5, RZ, RZ, UR5 ;  /* 0x00000005ff057e24 */ /* 0x000fe2000f8e00ff */
[----:B------:R-:W-:Y:S01]  /*1650*/  ULDC.64 UR4, c[0x4][0x70] ;  /* 0x01001c0000047ab9 */ /* 0x000fe20000000a00 */
[----:B------:R-:W-:Y:S02]  /*1660*/  IMAD.U32 R10, RZ, RZ, UR6 ;  /* 0x00000006ff0a7e24 */ /* 0x000fe4000f8e00ff */
[----:B------:R-:W-:Y:S02]  /*1670*/  IMAD.U32 R6, RZ, RZ, UR4 ;  /* 0x00000004ff067e24 */ /* 0x000fe4000f8e00ff */
[----:B------:R-:W-:-:S02]  /*1680*/  IMAD.U32 R7, RZ, RZ, UR5 ;  /* 0x00000005ff077e24 */ /* 0x000fc4000f8e00ff */
[----:B------:R-:W-:Y:S02]  /*1690*/  IMAD.U32 R11, RZ, RZ, UR7 ;  /* 0x00000007ff0b7e24 */ /* 0x000fe4000f8e00ff */
[----:B------:R-:W-:Y:S02]  /*16a0*/  IMAD.MOV.U32 R8, RZ, RZ, 0x1e1 ;  /* 0x000001e1ff087424 */ /* 0x000fe400078e00ff */
[----:B------:R-:W-:Y:S02]  /*16b0*/  IMAD.MOV.U32 R12, RZ, RZ, 0x1 ;  /* 0x00000001ff0c7424 */ /* 0x000fe400078e00ff */
[----:B0-----:R-:W-:-:S07]  /*16c0*/  IMAD.MOV.U32 R13, RZ, RZ, RZ ;  /* 0x000000ffff0d7224 */ /* 0x001fce00078e00ff */
[----:B------:R-:W-:-:S07]  /*16d0*/  LEPC R20, `(.L_x_18) ;  /* 0x000000001014794e */ /* 0x000fce0000000000 */
[----:B-1-3-5:R-:W-:Y:S05]  /*16e0*/  CALL.ABS.NOINC R2 ;  /* 0x0000000002007343 */ /* 0x02afea0003c00000 */
.L_x_18:
[----:B------:R-:W-:-:S06]  /*16f0*/  ULOP3.LUT UR4, UR40, 0x1, URZ, 0xfc, !UPT ;  /* 0x0000000128047892 */ /* 0x000fcc000f8efc3f */
[----:B------:R-:W-:-:S05]  /*1700*/  IMAD.U32 R0, RZ, RZ, UR4 ;  /* 0x00000004ff007e24 */ /* 0x000fca000f8e00ff */
[----:B------:R-:W-:-:S13]  /*1710*/  ISETP.NE.AND P0, PT, R0, 0x3, PT ;  /* 0x000000030000780c */ /* 0x000fda0003f05270 */
[----:B------:R-:W-:Y:S05]  /*1720*/  @!P0 BRA `(.L_x_19) ;  /* 0x0000000000048947 */ /* 0x000fea0003800000 */
[----:B------:R-:W-:Y:S01]  /*1730*/  BPT.TRAP 0x1 ;  /* 0x000000040000795c */ /* 0x000fe20000300000 */
.L_x_19:
[----:B------:R-:W0:Y:S01]  /*1740*/  S2UR UR5, SR_CgaCtaId ;  /* 0x00000000000579c3 */ /* 0x000e220000008800 */
[----:B------:R-:W-:Y:S01]  /*1750*/  UMOV UR4, 0x400 ;  /* 0x0000040000047882 */ /* 0x000fe20000000000 */
[----:B-12---:R-:W-:Y:S02]  /*1760*/  IMAD.U32 R2, RZ, RZ, UR38 ;  /* 0x00000026ff027e24 */ /* 0x006fe4000f8e00ff */
[----:B------:R-:W-:-:S03]  /*1770*/  IMAD.U32 R3, RZ, RZ, UR39 ;  /* 0x00000027ff037e24 */ /* 0x000fc6000f8e00ff */
[----:B------:R-:W-:Y:S01]  /*1780*/  SHF.L.U32 R2, R2, 0x1f, RZ ;  /* 0x0000001f02027819 */ /* 0x000fe200000006ff */
[----:B0-----:R-:W-:-:S06]  /*1790*/  ULEA UR4, UR5, UR4, 0x18 ;  /* 0x0000000405047291 */ /* 0x001fcc000f8ec03f */
[----:B------:R-:W-:-:S04]  /*17a0*/  IMAD.U32 R0, RZ, RZ, UR4 ;  /* 0x00000004ff007e24 */ /* 0x000fc8000f8e00ff */
[----:B------:R-:W-:-:S04]  /*17b0*/  IMAD R3, R3, 0x8, R0 ;  /* 0x0000000803037824 */ /* 0x000fc800078e0200 */
[----:B------:R0:W1:Y:S01]  /*17c0*/  SYNCS.PHASECHK.TRANS64.TRYWAIT P1, [R3+URZ], R2 ;  /* 0x00000002030075a7 */ /* 0x000062000802017f */
[----:B------:R-:W-:Y:S05]  /*17d0*/  @!P0 BRA `(.L_x_20) ;  /* 0x0000000000048947 */ /* 0x000fea0003800000 */
[----:B------:R-:W-:Y:S01]  /*17e0*/  BPT.TRAP 0x1 ;  /* 0x000000040000795c */ /* 0x000fe20000300000 */
.L_x_20:
[----:B-1----:R-:W-:Y:S05]  /*17f0*/  @P1 BRA `(.L_x_21) ;  /* 0x0000000000081947 */ /* 0x002fea0003800000 */
[----:B------:R-:W1:Y:S02]  /*1800*/  SYNCS.PHASECHK.TRANS64.TRYWAIT P1, [R3+URZ], R2 ;  /* 0x00000002030075a7 */ /* 0x000e64000802017f */
[----:B-1----:R-:W-:Y:S05]  /*1810*/  @!P1 BRA `(.L_x_22) ;  /* 0x000001c4002c9947 */ /* 0x002fea0003800000 */
.L_x_21:
[----:B------:R-:W-:-:S04]  /*1820*/  UISETP.LT.AND UP0, UPT, UR46, 0x1, UPT ;  /* 0x000000012e00788c */ /* 0x000fc8000bf01270 */
[----:B------:R-:W-:-:S06]  /*1830*/  USEL UR4, UR46, 0x1, UP0 ;  /* 0x000000012e047887 */ /* 0x000fcc0008000000 */
[----:B------:R-:W-:Y:S01]  /*1840*/  IMAD.U32 R4, RZ, RZ, UR4 ;  /* 0x00000004ff047e24 */ /* 0x000fe2000f8e00ff */
[----:B------:R-:W-:Y:S05]  /*1850*/  WARPSYNC.ALL ;  /* 0x0000000000007948 */ /* 0x000fea0003800000 */
[----:B------:R-:W-:-:S04]  /*1860*/  IADD3 R4, -R4, UR46, RZ ;  /* 0x0000002e04047c10 */ /* 0x000fc8000fffe1ff */
[----:B------:R-:W-:Y:S02]  /*1870*/  ISETP.GE.AND P1, PT, R4, 0x1, PT ;  /* 0x000000010400780c */ /* 0x000fe40003f26270 */
[----:B------:R-:W-:Y:S01]  /*1880*/  R2UR UR4, R0 ;  /* 0x00000000000472ca */ /* 0x000fe200000e0000 */
[----:B------:R-:W-:Y:S01]  /*1890*/  ULOP3.LUT UR8, UR48, 0x10000, URZ, 0xfc, !UPT ;  /* 0x0001000030087892 */ /* 0x000fe2000f8efc3f */
[----:B------:R-:W-:Y:S01]  /*18a0*/  WARPGROUP.ARRIVE ;  /* 0x00000000000079c5 */ /* 0x000fe20000000000 */
[----:B------:R-:W-:Y:S01]  /*18b0*/  UMOV UR5, 0xc0000010 ;  /* 0xc000001000057882 */ /* 0x000fe20000000000 */
[----:B------:R-:W-:Y:S01]  /*18c0*/  UMOV UR7, 0xc0000010 ;  /* 0xc000001000077882 */ /* 0x000fe20000000000 */
[----:B------:R-:W-:-:S08]  /*18d0*/  ULEA UR10, UR39, UR8, 0xa ;  /* 0x00000008270a7291 */ /* 0x000fd0000f8e503f */
[----:B------:R-:W-:-:S04]  /*18e0*/  UIADD3 UR4, UR4, 0x28180, URZ ;  /* 0x0002818004047890 */ /* 0x000fc8000fffe03f */
[----:B------:R-:W-:-:S04]  /*18f0*/  USHF.R.U32.HI UR4, URZ, 0x4, UR4 ;  /* 0x000000043f047899 */ /* 0x000fc80008011604 */
[----:B------:R-:W-:-:S04]  /*1900*/  ULOP3.LUT UR4, UR4, 0x3fff, URZ, 0xc0, !UPT ;  /* 0x00003fff04047892 */ /* 0x000fc8000f8ec03f */
[----:B------:R-:W-:-:S03]  /*1910*/  ULOP3.LUT UR9, UR4, 0x10000, URZ, 0xfc, !UPT ;  /* 0x0001000004097892 */ /* 0x000fc6000f8efc3f */
[----:B------:R-:W-:Y:S01]  /*1920*/  UMOV UR4, UR10 ;  /* 0x0000000a00047c82 */ /* 0x000fe20008000000 */
[----:B------:R-:W-:-:S09]  /*1930*/  UIMAD UR6, UR39, 0x180, UR9 ;  /* 0x00000180270678a4 */ /* 0x000fd2000f8e0209 */
[----:B------:R-:W-:Y:S01]  /*1940*/  IGMMA.64x192x32.S8.S8 R24, gdesc[UR4], RZ, !UPT, gsb0 ;  /* 0x04e00000041879f1 */ /* 0x000fe2000c0410ff */
[----:B------:R-:W-:Y:S01]  /*1950*/  UIADD3 UR4, UR10, 0x100, URZ ;  /* 0x000001000a047890 */ /* 0x000fe2000fffe03f */
[----:B------:R-:W-:Y:S01]  /*1960*/  UMOV UR5, 0xc0000010 ;  /* 0xc000001000057882 */ /* 0x000fe20000000000 */
[----:B------:R-:W-:Y:S02]  /*1970*/  WARPGROUP.DEPBAR.LE gsb0, 0x0 ;  /* 0x00008000000079c5 */ /* 0x000fe40000010000 */
[----:B------:R-:W-:Y:S04]  /*1980*/  STL.64 [R1+0x180], R24 ;  /* 0x0001801801007387 */ /* 0x000fe80000100a00 */
        /* <DEDUP_REMOVED lines=46> */
[----:B------:R2:W-:Y:S02]  /*1c70*/  STL.64 [R1+0x2f8], R118 ;  /* 0x0002f87601007387 */ /* 0x0005e40000100a00 */
[----:B--2---:R-:W-:-:S06]  /*1c80*/  WARPGROUP.ARRIVE ;  /* 0x00000000000079c5 */ /* 0x004fcc0000000000 */
[----:B------:R-:W-:Y:S01]  /*1c90*/  IGMMA.64x192x32.S8.S8 R24, gdesc[UR4], RZ, !UPT, gsb0 ;  /* 0x04e00000041879f1 */ /* 0x000fe2000c0410ff */
[----:B------:R-:W-:Y:S01]  /*1ca0*/  UIADD3 UR4, UR10, 0x200, URZ ;  /* 0x000002000a047890 */ /* 0x000fe2000fffe03f */
[----:B------:R-:W-:Y:S01]  /*1cb0*/  UMOV UR5, 0xc0000010 ;  /* 0xc000001000057882 */ /* 0x000fe20000000000 */
[----:B------:R-:W-:Y:S02]  /*1cc0*/  WARPGROUP.DEPBAR.LE gsb0, 0x0 ;  /* 0x00008000000079c5 */ /* 0x000fe40000010000 */
[----:B------:R-:W-:Y:S01]  /*1cd0*/  WARPGROUP.ARRIVE ;  /* 0x00000000000079c5 */ /* 0x000fe20000000000 */
[----:B------:R-:W-:Y:S04]  /*1ce0*/  STL.64 [R1], R24 ;  /* 0x0000001801007387 */ /* 0x000fe80000100a00 */
[----:B------:R-:W-:Y:S01]  /*1cf0*/  STL.64 [R1+0x8], R26 ;  /* 0x0000081a01007387 */ /* 0x000fe20000100a00 */
[----:B------:R-:W-:Y:S01]  /*1d00*/  IGMMA.64x192x32.S8.S8 R120, gdesc[UR4], RZ, !UPT, gsb0 ;  /* 0x04e00000047879f1 */ /* 0x000fe2000c0410ff */
[----:B------:R-:W-:-:S02]  /*1d10*/  UIADD3 UR4, UR10, 0x300, URZ ;  /* 0x000003000a047890 */ /* 0x000fc4000fffe03f */
[----:B------:R-:W-:Y:S01]  /*1d20*/  STL.64 [R1+0x10], R28 ;  /* 0x0000101c01007387 */ /* 0x000fe20000100a00 */
[----:B------:R-:W-:-:S03]  /*1d30*/  UMOV UR5, 0xc0000010 ;  /* 0xc000001000057882 */ /* 0x000fc60000000000 */
        /* <DEDUP_REMOVED lines=44> */
[----:B------:R2:W-:Y:S01]  /*2000*/  STL.64 [R1+0x178], R118 ;  /* 0x0001787601007387 */ /* 0x0005e20000100a00 */
[----:B------:R-:W-:-:S02]  /*2010*/  WARPGROUP.DEPBAR.LE gsb0, 0x0 ;  /* 0x00008000000079c5 */ /* 0x000fc40000010000 */
[----:B--2---:R-:W-:-:S06]  /*2020*/  WARPGROUP.ARRIVE ;  /* 0x00000000000079c5 */ /* 0x004fcc0000000000 */
[----:B------:R-:W-:Y:S03]  /*2030*/  IGMMA.64x192x32.S8.S8 R24, gdesc[UR4], RZ, !UPT, gsb0 ;  /* 0x04e00000041879f1 */ /* 0x000fe6000c0410ff */
[----:B------:R-:W-:Y:S02]  /*2040*/  WARPGROUP.DEPBAR.LE gsb0, 0x0 ;  /* 0x00008000000079c5 */ /* 0x000fe40000010000 */
[----:B------:R-:W-:Y:S05]  /*2050*/  @!P1 BRA `(.L_x_23) ;  /* 0x0000001800bc9947 */ /* 0x000fea0003800000 */
[----:B------:R-:W-:Y:S02]  /*2060*/  UIADD3 UR4, UR39, 0x1, URZ ;  /* 0x0000000127047890 */ /* 0x000fe4000fffe03f */
[----:B01----:R-:W-:Y:S02]  /*2070*/  IMAD.U32 R2, RZ, RZ, UR39 ;  /* 0x00000027ff027e24 */ /* 0x003fe4000f8e00ff */
[----:B------:R-:W-:-:S04]  /*2080*/  UISETP.NE.AND UP0, UPT, UR4, 0xa, UPT ;  /* 0x0000000a0400788c */ /* 0x000fc8000bf05270 */
[----:B------:R-:W-:Y:S02]  /*2090*/  USEL UR5, URZ, 0x1, UP0 ;  /* 0x000000013f057887 */ /* 0x000fe40008000000 */
[----:B------:R-:W-:Y:S02]  /*20a0*/  USEL UR10, UR4, URZ, UP0 ;  /* 0x0000003f040a7287 */ /* 0x000fe40008000000 */
[----:B------:R-:W-:-:S06]  /*20b0*/  ULOP3.LUT UR5, UR38, UR5, URZ, 0x3c, !UPT ;  /* 0x0000000526057292 */ /* 0x000fcc000f8e3c3f */
[----:B------:R-:W-:-:S07]  /*20c0*/  IMAD.U32 R3, RZ, RZ, UR5 ;  /* 0x00000005ff037e24 */ /* 0x000fce000f8e00ff */
.L_x_30:
[----:B------:R-:W-:Y:S05]  /*20d0*/  @!P0 BRA `(.L_x_24) ;  /* 0x0000000000048947 */ /* 0x000fea0003800000 */
[----:B------:R-:W-:Y:S01]  /*20e0*/  BPT.TRAP 0x1 ;  /* 0x000000040000795c */ /* 0x000fe20000300000 */
.L_x_24:
[----:B------:R-:W0:Y:S01]  /*20f0*/  S2UR UR5, SR_CgaCtaId ;  /* 0x00000000000579c3 */ /* 0x000e220000008800 */
[----:B------:R-:W-:Y:S01]  /*2100*/  UMOV UR4, 0x400 ;  /* 0x0000040000047882 */ /* 0x000fe20000000000 */
[----:B------:R-:W-:Y:S01]  /*2110*/  IMAD.U32 R5, RZ, RZ, UR10 ;  /* 0x0000000aff057e24 */ /* 0x000fe2000f8e00ff */
[----:B------:R-:W-:Y:S01]  /*2120*/  SHF.L.U32 R6, R3, 0x1f, RZ ;  /* 0x0000001f03067819 */ /* 0x000fe200000006ff */
[----:B0-----:R-:W-:-:S06]  /*2130*/  ULEA UR4, UR5, UR4, 0x18 ;  /* 0x0000000405047291 */ /* 0x001fcc000f8ec03f */
[----:B------:R-:W-:-:S04]  /*2140*/  IMAD.U32 R0, RZ, RZ, UR4 ;  /* 0x00000004ff007e24 */ /* 0x000fc8000f8e00ff */
[----:B------:R-:W-:-:S04]  /*2150*/  IMAD R5, R5, 0x8, R0 ;  /* 0x0000000805057824 */ /* 0x000fc800078e0200 */
[----:B------:R0:W1:Y:S01]  /*2160*/  SYNCS.PHASECHK.TRANS64.TRYWAIT P1, [R5+URZ], R6 ;  /* 0x00000006050075a7 */ /* 0x000062000802017f */
[----:B------:R-:W-:Y:S05]  /*2170*/  @!P0 BRA `(.L_x_25) ;  /* 0x0000000000048947 */ /* 0x000fea0003800000 */
[----:B------:R-:W-:Y:S01]  /*2180*/  BPT.TRAP 0x1 ;  /* 0x000000040000795c */ /* 0x000fe20000300000 */
.L_x_25:
[----:B-1----:R-:W-:Y:S05]  /*2190*/  @P1 BRA `(.L_x_26) ;  /* 0x0000000000081947 */ /* 0x002fea0003800000 */
[----:B------:R-:W1:Y:S02]  /*21a0*/  SYNCS.PHASECHK.TRANS64.TRYWAIT P1, [R5+URZ], R6 ;  /* 0x00000006050075a7 */ /* 0x000e64000802017f */
[----:B-1----:R-:W-:Y:S05]  /*21b0*/  @!P1 BRA `(.L_x_27) ;  /* 0x000001b800d89947 */ /* 0x002fea0003800000 */
.L_x_26:
        /* <DEDUP_REMOVED lines=37> */
[----:B------:R2:W-:Y:S04]  /*2410*/  STL.64 [R1+0x488], R140 ;  /* 0x0004888c01007387 */ /* 0x0005e80000100a00 */
[----:B--2---:R-:W2:Y:S04]  /*2420*/  LDL.LU.64 R140, [R1+0x180] ;  /* 0x00018000018c7983 */ /* 0x004ea80000300a00 */
[----:B------:R-:W2:Y:S04]  /*2430*/  LDL.LU.64 R142, [R1+0x188] ;  /* 0x00018800018e7983 */ /* 0x000ea80000300a00 */
        /* <DEDUP_REMOVED lines=94> */
[----:B----4-:R-:W4:Y:S04]  /*2a20*/  LDL.LU.64 R24, [R1] ;  /* 0x0000000001187983 */ /* 0x010f280000300a00 */
[----:B------:R-:W4:Y:S04]  /*2a30*/  LDL.LU.64 R26, [R1+0x8] ;  /* 0x00000800011a7983 */ /* 0x000f280000300a00 */
        /* <DEDUP_REMOVED lines=45> */
[----:B------:R-:W4:Y:S01]  /*2d10*/  LDL.LU.64 R118, [R1+0x178] ;  /* 0x0001780001767983 */ /* 0x000f220000300a00 */
[----:B------:R-:W-:Y:S01]  /*2d20*/  ULEA UR11, UR10, UR8, 0xa ;  /* 0x000000080a0b7291 */ /* 0x000fe2000f8e503f */
[----:B--2---:R-:W-:Y:S01]  /*2d30*/  WARPGROUP.ARRIVE ;  /* 0x00000000000079c5 */ /* 0x004fe20000000000 */
[----:B------:R-:W-:Y:S01]  /*2d40*/  UIMAD UR6, UR10, 0x180, UR9 ;  /* 0x000001800a0678a4 */ /* 0x000fe2000f8e0209 */
[----:B------:R-:W-:Y:S01]  /*2d50*/  UMOV UR5, 0xc0000010 ;  /* 0xc000001000057882 */ /* 0x000fe20000000000 */
[----:B------:R-:W-:-:S03]  /*2d60*/  UMOV UR7, 0xc0000010 ;  /* 0xc000001000077882 */ /* 0x000fc60000000000 */
[----:B------:R-:W-:-:S04]  /*2d70*/  UMOV UR4, UR11 ;  /* 0x0000000b00047c82 */ /* 0x000fc80008000000 */
[----:B------:R-:W-:Y:S01]  /*2d80*/  IGMMA.64x192x32.S8.S8 R140, gdesc[UR4], R140, gsb0 ;  /* 0x04e00000048c79f1 */ /* 0x000fe2000804108c */
        /* <DEDUP_REMOVED lines=24> */
[----:B------:R-:W-:Y:S01]  /*2f10*/  STL.64 [R1+0x228], R182 ;  /* 0x000228b601007387 */ /* 0x000fe20000100a00 */
[----:B----4-:R-:W-:-:S03]  /*2f20*/  WARPGROUP.ARRIVE ;  /* 0x00000000000079c5 */ /* 0x010fc60000000000 */
[----:B------:R-:W-:Y:S04]  /*2f30*/  STL.64 [R1+0x230], R184 ;  /* 0x000230b801007387 */ /* 0x000fe80000100a00 */
[----:B------:R-:W-:Y:S01]  /*2f40*/  STL.64 [R1+0x238], R186 ;  /* 0x000238ba01007387 */ /* 0x000fe20000100a00 */
[----:B------:R-:W-:Y:S03]  /*2f50*/  IGMMA.64x192x32.S8.S8 R24, gdesc[UR4], R24, gsb0 ;  /* 0x04e00000041879f1 */ /* 0x000fe60008041018 */
        /* <DEDUP_REMOVED lines=61> */
[----:B------:R-:W2:Y:S01]  /*3330*/  LDL.LU.64 R140, [R1+0x488] ;  /* 0x00048800018c7983 */ /* 0x000ea20000300a00 */
[----:B------:R-:W-:-:S03]  /*3340*/  WARPGROUP.DEPBAR.LE gsb0, 0x0 ;  /* 0x00008000000079c5 */ /* 0x000fc60000010000 */
[----:B------:R-:W-:Y:S04]  /*3350*/  STL.64 [R1], R24 ;  /* 0x0000001801007387 */ /* 0x000fe80000100a00 */
        /* <DEDUP_REMOVED lines=47> */
[----:B----4-:R-:W4:Y:S04]  /*3650*/  LDL.LU.64 R118, [R1+0x480] ;  /* 0x0004800001767983 */ /* 0x010f280000300a00 */
        /* <DEDUP_REMOVED lines=47> */
[----:B------:R-:W-:Y:S01]  /*3950*/  UIADD3 UR4, UR11, 0x200, URZ ;  /* 0x000002000b047890 */ /* 0x000fe2000fffe03f */
[----:B--2---:R-:W-:Y:S01]  /*3960*/  WARPGROUP.ARRIVE ;  /* 0x00000000000079c5 */ /* 0x004fe20000000000 */
[----:B------:R-:W-:-:S07]  /*3970*/  UMOV UR5, 0xc0000010 ;  /* 0xc000001000057882 */ /* 0x000fce0000000000 */
[----:B------:R-:W-:Y:S01]  /*3980*/  IGMMA.64x192x32.S8.S8 R120, gdesc[UR4], R120, gsb0 ;  /* 0x04e00000047879f1 */ /* 0x000fe20008041078 */
[----:B------:R-:W-:Y:S01]  /*3990*/  UIADD3 UR4, UR11, 0x300, URZ ;  /* 0x000003000b047890 */ /* 0x000fe2000fffe03f */
[----:B------:R-:W-:Y:S01]  /*39a0*/  UMOV UR5, 0xc0000010 ;  /* 0xc000001000057882 */ /* 0x000fe20000000000 */
[----:B------:R-:W-:Y:S02]  /*39b0*/  WARPGROUP.DEPBAR.LE gsb0, 0x0 ;  /* 0x00008000000079c5 */ /* 0x000fe40000010000 */
[----:B----4-:R-:W-:-:S06]  /*39c0*/  WARPGROUP.ARRIVE ;  /* 0x00000000000079c5 */ /* 0x010fcc0000000000 */
[----:B------:R-:W-:Y:S03]  /*39d0*/  IGMMA.64x192x32.S8.S8 R24, gdesc[UR4], R24, gsb0 ;  /* 0x04e00000041879f1 */ /* 0x000fe60008041018 */
[----:B------:R-:W-:Y:S02]  /*39e0*/  WARPGROUP.DEPBAR.LE gsb0, 0x0 ;  /* 0x00008000000079c5 */ /* 0x000fe40000010000 */
[----:B------:R-:W-:Y:S05]  /*39f0*/  @!P0 BRA `(.L_x_28) ;  /* 0x0000000000048947 */ /* 0x000fea0003800000 */
[----:B------:R-:W-:Y:S01]  /*3a00*/  BPT.TRAP 0x1 ;  /* 0x000000040000795c */ /* 0x000fe20000300000 */
.L_x_28:
[----:B------:R-:W-:Y:S01]  /*3a10*/  ISETP.NE.AND P1, PT, R22, RZ, PT ;  /* 0x000000ff1600720c */ /* 0x000fe20003f25270 */
[----:B------:R-:W-:-:S12]  /*3a20*/  UISETP.GT.U32.AND UP0, UPT, UR40, 0x1, UPT ;  /* 0x000000012800788c */ /* 0x000fd8000bf04070 */
[----:B01----:R-:W-:-:S04]  /*3a30*/  @P1 IMAD R5, R2, 0x8, R0 ;  /* 0x0000000802051824 */ /* 0x003fc800078e0200 */
[----:B------:R-:W-:-:S05]  /*3a40*/  @P1 VIADD R5, R5, 0x50 ;  /* 0x0000005005051836 */ /* 0x000fca0000000000 */
[----:B------:R-:W-:-:S04]  /*3a50*/  @P1 PRMT R5, R23, 0x654, R5 ;  /* 0x0000065417051816 */ /* 0x000fc80000000005 */
[----:B------:R0:W-:Y:S01]  /*3a60*/  @P1 SYNCS.ARRIVE.TRANS64.RED.A1T0 RZ, [R5+URZ], RZ ;  /* 0x000000ff05ff19a7 */ /* 0x0001e2000810043f */
[----:B------:R-:W-:-:S13]  /*3a70*/  PLOP3.LUT P1, PT, PT, PT, UP0, 0x80, 0x0 ;  /* 0x000000000000781c */ /* 0x000fda0003f2f008 */
[----:B0-----:R-:W-:Y:S05]  /*3a80*/  @P1 BRA `(.L_x_29) ;  /* 0x0000000000041947 */ /* 0x001fea0003800000 */
[----:B------:R-:W-:Y:S01]  /*3a90*/  BPT.TRAP 0x1 ;  /* 0x000000040000795c */ /* 0x000fe20000300000 */
.L_x_29:
[----:B------:R-:W-:Y:S01]  /*3aa0*/  UIADD3 UR10, UR10, 0x1, URZ ;  /* 0x000000010a0a7890 */ /* 0x000fe2000fffe03f */
[----:B------:R-:W-:Y:S01]  /*3ab0*/  ISETP.GT.AND P2, PT, R4, 0x1, PT ;  /* 0x000000010400780c */ /* 0x000fe20003f44270 */
[----:B------:R-:W-:Y:S02]  /*3ac0*/  VIADD R2, R2, 0x1 ;  /* 0x0000000102027836 */ /* 0x000fe40000000000 */
[----:B------:R-:W-:Y:S01]  /*3ad0*/  UISETP.NE.AND UP0, UPT, UR10, 0xa, UPT ;  /* 0x0000000a0a00788c */ /* 0x000fe2000bf05270 */
[----:B------:R-:W-:Y:S02]  /*3ae0*/  VIADD R4, R4, 0xffffffff ;  /* 0xffffffff04047836 */ /* 0x000fe40000000000 */
[C---:B------:R-:W-:Y:S01]  /*3af0*/  ISETP.NE.AND P1, PT, R2.reuse, 0xa, PT ;  /* 0x0000000a0200780c */ /* 0x040fe20003f25270 */
[----:B------:R-:W-:Y:S02]  /*3b00*/  USEL UR4, URZ, 0x1, UP0 ;  /* 0x000000013f047887 */ /* 0x000fe40008000000 */
[----:B------:R-:W-:Y:S01]  /*3b10*/  USEL UR10, UR10, URZ, UP0 ;  /* 0x0000003f0a0a7287 */ /* 0x000fe20008000000 */
[----:B------:R-:W-:-:S03]  /*3b20*/  SEL R2, R2, RZ, P1 ;  /* 0x000000ff02027207 */ /* 0x000fc60000800000 */
[----:B------:R-:W-:Y:S01]  /*3b30*/  LOP3.LUT R3, R3, UR4, RZ, 0x3c, !PT ;  /* 0x0000000403037c12 */ /* 0x000fe2000f8e3cff */
[----:B------:R-:W-:Y:S07]  /*3b40*/  @P2 BRA `(.L_x_30) ;  /* 0xffffffe400602947 */ /* 0x000fee000383ffff */
.L_x_23:
[----:B01----:R-:W0:Y:S02]  /*3b50*/  LDC R2, c[0x0][0x28c] ;  /* 0x0000a300ff027b82 */ /* 0x003e240000000800 */
[----:B0-----:R-:W-:-:S13]  /*3b60*/  ISETP.GE.AND P1, PT, R2, 0x1, PT ;  /* 0x000000010200780c */ /* 0x001fda0003f26270 */
[----:B------:R-:W-:Y:S05]  /*3b70*/  @!P1 BRA `(.L_x_31) ;  /* 0x0000000000549947 */ /* 0x000fea0003800000 */
[----:B------:R-:W-:Y:S05]  /*3b80*/  @!P0 BRA `(.L_x_32) ;  /* 0x0000000000048947 */ /* 0x000fea0003800000 */
[----:B------:R-:W-:Y:S01]  /*3b90*/  BPT.TRAP 0x1 ;  /* 0x000000040000795c */ /* 0x000fe20000300000 */
.L_x_32:
[----:B------:R-:W-:Y:S01]  /*3ba0*/  ISETP.NE.AND P0, PT, R22, RZ, PT ;  /* 0x000000ff1600720c */ /* 0x000fe20003f05270 */
[----:B------:R-:W-:-:S12]  /*3bb0*/  BSSY B0, `(.L_x_33) ;  /* 0x000000d000007945 */ /* 0x000fd80003800000 */
[----:B------:R-:W-:Y:S05]  /*3bc0*/  @!P0 BRA `(.L_x_34) ;  /* 0x00000000002c8947 */ /* 0x000fea0003800000 */
[----:B------:R-:W-:-:S04]  /*3bd0*/  UISETP.LT.AND UP0, UPT, UR46, 0x1, UPT ;  /* 0x000000012e00788c */ /* 0x000fc8000bf01270 */
[----:B------:R-:W-:-:S04]  /*3be0*/  USEL UR6, UR46, 0x1, UP0 ;  /* 0x000000012e067887 */ /* 0x000fc80008000000 */
[----:B------:R-:W-:-:S04]  /*3bf0*/  UIADD3 UR6, UR39, UR46, -UR6 ;  /* 0x0000002e27067290 */ /* 0x000fc8000fffe806 */
[----:B------:R-:W-:-:S04]  /*3c00*/  UIMAD.WIDE.U32 UR4, UR6, -0x33333333, URZ ;  /* 0xcccccccd060478a5 */ /* 0x000fc8000f8e003f */
[----:B------:R-:W-:-:S04]  /*3c10*/  USHF.R.U32.HI UR4, URZ, 0x3, UR5 ;  /* 0x000000033f047899 */ /* 0x000fc80008011605 */
[----:B------:R-:W-:-:S06]  /*3c20*/  UIMAD UR6, UR4, -0xa, UR6 ;  /* 0xfffffff6040678a4 */ /* 0x000fcc000f8e0206 */
[----:B------:R-:W-:-:S04]  /*3c30*/  IMAD.U32 R2, RZ, RZ, UR6 ;  /* 0x00000006ff027e24 */ /* 0x000fc8000f8e00ff */
[----:B------:R-:W-:-:S04]  /*3c40*/  IMAD R0, R2, 0x8, R0 ;  /* 0x0000000802007824 */ /* 0x000fc800078e0200 */
[----:B------:R-:W-:-:S05]  /*3c50*/  VIADD R0, R0, 0x50 ;  /* 0x0000005000007836 */ /* 0x000fca0000000000 */
[----:B------:R-:W-:-:S04]  /*3c60*/  PRMT R0, R23, 0x654, R0 ;  /* 0x0000065417007816 */ /* 0x000fc80000000000 */
[----:B------:R0:W-:Y:S03]  /*3c70*/  SYNCS.ARRIVE.TRANS64.RED.A1T0 RZ, [R0+URZ], RZ ;  /* 0x000000ff00ff79a7 */ /* 0x0001e6000810043f */
.L_x_34:
[----:B------:R-:W-:Y:S05]  /*3c80*/  BSYNC B0 ;  /* 0x0000000000007941 */ /* 0x000fea0003800000 */
.L_x_33:
[----:B------:R-:W-:-:S06]  /*3c90*/  UISETP.GT.U32.AND UP0, UPT, UR40, 0x1, UPT ;  /* 0x000000012800788c */ /* 0x000fcc000bf04070 */
[----:B------:R-:W-:-:S13]  /*3ca0*/  PLOP3.LUT P0, PT, PT, PT, UP0, 0x80, 0x0 ;  /* 0x000000000000781c */ /* 0x000fda0003f0f008 */
[----:B------:R-:W-:Y:S05]  /*3cb0*/  @P0 BRA `(.L_x_31) ;  /* 0x0000000000040947 */ /* 0x000fea0003800000 */
[----:B------:R-:W-:Y:S01]  /*3cc0*/  BPT.TRAP 0x1 ;  /* 0x000000040000795c */ /* 0x000fe20000300000 */
.L_x_31:
[----:B------:R-:W1:Y:S01]  /*3cd0*/  S2R R4, SR_TID.X ;  /* 0x0000000000047919 */ /* 0x000e620000002100 */
[----:B------:R-:W-:Y:S01]  /*3ce0*/  UIMAD UR42, UR42, 0xc0, URZ ;  /* 0x000000c02a2a78a4 */ /* 0x000fe2000f8e023f */
[----:B------:R-:W-:Y:S01]  /*3cf0*/  IMAD.MOV.U32 R5, RZ, RZ, -0x2 ;  /* 0xfffffffeff057424 */ /* 0x000fe200078e00ff */
[----:B------:R-:W-:Y:S01]  /*3d00*/  USHF.R.S32.HI UR10, URZ, 0x1f, UR43 ;  /* 0x0000001f3f0a7899 */ /* 0x000fe2000801142b */
[----:B------:R-:W-:Y:S01]  /*3d10*/  ULDC.64 UR8, c[0x0][0x5d0] ;  /* 0x0001740000087ab9 */ /* 0x000fe20000000a00 */
[----:B------:R-:W-:Y:S02]  /*3d20*/  UIMAD.WIDE UR6, UR41, 0x200, URZ ;  /* 0x00000200290678a5 */ /* 0x000fe4000f8e023f */
[----:B------:R-:W-:Y:S01]  /*3d30*/  IMAD.U32 R216, RZ, RZ, UR42 ;  /* 0x0000002affd87e24 */ /* 0x000fe2000f8e00ff */
[----:B------:R-:W-:Y:S02]  /*3d40*/  UIMAD UR4, UR10, UR8, URZ ;  /* 0x000000080a0472a4 */ /* 0x000fe4000f8e023f */
[----:B------:R-:W-:-:S02]  /*3d50*/  USHF.L.U32 UR41, UR41, 0x9, URZ ;  /* 0x0000000929297899 */ /* 0x000fc4000800063f */
[----:B------:R-:W-:Y:S02]  /*3d60*/  UIMAD UR4, UR43, UR9, UR4 ;  /* 0x000000092b0472a4 */ /* 0x000fe4000f8e0204 */
[----:B------:R-:W-:Y:S02]  /*3d70*/  UIADD3 UR39, UR46, UR39, URZ ;  /* 0x000000272e277290 */ /* 0x000fe4000fffe03f */
[----:B------:R-:W-:Y:S02]  /*3d80*/  UISETP.GE.U32.AND UP2, UPT, UR46, 0xa, UPT ;  /* 0x0000000a2e00788c */ /* 0x000fe4000bf46070 */
[----:B------:R-:W-:-:S04]  /*3d90*/  UISETP.GT.U32.AND UP1, UPT, UR39, 0x9, UPT ;  /* 0x000000092700788c */ /* 0x000fc8000bf24070 */
[----:B------:R-:W-:Y:S01]  /*3da0*/  UISETP.LT.U32.AND UP1, UPT, UR46, 0xa, UP1 ;  /* 0x0000000a2e00788c */ /* 0x000fe20008f21070 */
[--C-:B-1----:R-:W-:Y:S01]  /*3db0*/  SHF.R.U32.HI R2, RZ, 0x7, R4.reuse ;  /* 0x00000007ff027819 */ /* 0x102fe20000011604 */
[----:B------:R-:W-:Y:S01]  /*3dc0*/  IMAD.SHL.U32 R217, R4, 0x2, RZ ;  /* 0x0000000204d97824 */ /* 0x000fe200078e00ff */
[----:B0-----:R-:W-:Y:S02]  /*3dd0*/  SHF.R.U32.HI R0, RZ, 0x2, R4 ;  /* 0x00000002ff007819 */ /* 0x001fe40000011604 */
[----:B------:R-:W-:Y:S02]  /*3de0*/  LOP3.LUT R2, R2, 0x1, RZ, 0xc0, !PT ;  /* 0x0000000102027812 */ /* 0x000fe400078ec0ff */
[----:B------:R-:W-:Y:S02]  /*3df0*/  LOP3.LUT R3, R4, 0x60, RZ, 0xc0, !PT ;  /* 0x0000006004037812 */ /* 0x000fe400078ec0ff */
[----:B------:R-:W-:Y:S01]  /*3e00*/  LOP3.LUT R0, R0, 0x7, RZ, 0xc0, !PT ;  /* 0x0000000700007812 */ /* 0x000fe200078ec0ff */
[----:B------:R-:W-:Y:S01]  /*3e10*/  IMAD.SHL.U32 R224, R2, 0x40, RZ ;  /* 0x0000004002e07824 */ /* 0x000fe200078e00ff */
[----:B------:R-:W-:-:S02]  /*3e20*/  SHF.R.U32.HI R3, RZ, 0x1, R3 ;  /* 0x00000001ff037819 */ /* 0x000fc40000011603 */
[----:B------:R-:W-:Y:S02]  /*3e30*/  LOP3.LUT R216, R216, 0x6, R217, 0xf8, !PT ;  /* 0x00000006d8d87812 */ /* 0x000fe400078ef8d9 */
[--C-:B------:R-:W-:Y:S02]  /*3e40*/  LOP3.LUT R224, R224, 0x40, R0.reuse, 0xe2, !PT ;  /* 0x00000040e0e07812 */ /* 0x100fe400078ee200 */
[----:B------:R-:W-:Y:S02]  /*3e50*/  IADD3 R0, RZ, -R3, -R0 ;  /* 0x80000003ff007210 */ /* 0x000fe40007ffe800 */
[----:B------:R-:W-:Y:S02]  /*3e60*/  SHF.R.S32.HI R217, RZ, 0x1f, R216 ;  /* 0x0000001fffd97819 */ /* 0x000fe400000114d8 */
[----:B------:R-:W-:Y:S01]  /*3e70*/  LOP3.LUT R224, R224, UR6, R3, 0xfe, !PT ;  /* 0x00000006e0e07c12 */ /* 0x000fe2000f8efe03 */
[----:B------:R-:W-:Y:S02]  /*3e80*/  IMAD R0, R2, -0x40, R0 ;  /* 0xffffffc002007824 */ /* 0x000fe400078e0200 */
[----:B------:R-:W-:Y:S01]  /*3e90*/  IMAD.U32 R2, RZ, RZ, UR8 ;  /* 0x00000008ff027e24 */ /* 0x000fe2000f8e00ff */
[----:B------:R-:W-:-:S02]  /*3ea0*/  ULDC UR8, c[0x0][0x284] ;  /* 0x0000a10000087ab9 */ /* 0x000fc40000000800 */
[----:B---3--:R-:W-:Y:S02]  /*3eb0*/  IMAD.U32 R19, RZ, RZ, UR8 ;  /* 0x00000008ff137e24 */ /* 0x008fe4000f8e00ff */
[----:B------:R-:W-:-:S03]  /*3ec0*/  IMAD.WIDE.U32 R2, R2, UR43, R216 ;  /* 0x0000002b02027c25 */ /* 0x000fc6000f8e00d8 */
[----:B------:R-:W-:Y:S01]  /*3ed0*/  IADD3 R19, R19, -UR41, R0 ;  /* 0x8000002913137c10 */ /* 0x000fe2000fffe000 */
[----:B------:R-:W-:Y:S01]  /*3ee0*/  VIADD R3, R3, UR4 ;  /* 0x0000000403037c36 */ /* 0x000fe20008000000 */
[----:B------:R-:W-:Y:S01]  /*3ef0*/  ULDC UR4, c[0x0][0x288] ;  /* 0x0000a20000047ab9 */ /* 0x000fe20000000800 */
[----:B------:R-:W-:Y:S01]  /*3f00*/  LOP3.LUT R0, R4, 0x3, RZ, 0xc0, !PT ;  /* 0x0000000304007812 */ /* 0x000fe200078ec0ff */
[----:B------:R-:W-:-:S04]  /*3f10*/  UISETP.GE.AND UP0, UPT, UR42, UR4, UPT ;  /* 0x000000042a00728c */ /* 0x000fc8000bf06270 */
[----:B------:R-:W-:Y:S01]  /*3f20*/  UISETP.GE.OR UP0, UPT, UR41, UR8, UP0 ;  /* 0x000000082900728c */ /* 0x000fe20008706670 */
[----:B------:R-:W-:Y:S01]  /*3f30*/  IMAD R0, R0, R5, UR4 ;  /* 0x0000000400007e24 */ /* 0x000fe2000f8e0205 */
[----:B------:R-:W-:Y:S02]  /*3f40*/  UIMAD.WIDE.U32 UR4, UR39, -0x33333333, URZ ;  /* 0xcccccccd270478a5 */ /* 0x000fe4000f8e003f */
[----:B------:R-:W-:Y:S01]  /*3f50*/  USEL UR8, URZ, 0x1, !UP1 ;  /* 0x000000013f087887 */ /* 0x000fe2000c800000 */
[----:B------:R-:W-:Y:S01]  /*3f60*/  VIADD R0, R0, -UR42 ;  /* 0x8000002a00007c36 */ /* 0x000fe20008000000 */
[----:B------:R-:W-:Y:S01]  /*3f70*/  PLOP3.LUT P0, PT, PT, PT, UP0, 0x80, 0x0 ;  /* 0x000000000000781c */ /* 0x000fe20003f0f008 */
[----:B------:R-:W-:Y:S02]  /*3f80*/  USHF.R.U32.HI UR4, URZ, 0x3, UR5 ;  /* 0x000000033f047899 */ /* 0x000fe40008011605 */
[----:B------:R-:W-:Y:S02]  /*3f90*/  ULOP3.LUT UR38, UR38, UR8, URZ, 0x3c, !UPT ;  /* 0x0000000826267292 */ /* 0x000fe4000f8e3c3f */
[----:B------:R-:W-:-:S02]  /*3fa0*/  UIMAD UR39, UR4, -0xa, UR39 ;  /* 0xfffffff6042778a4 */ /* 0x000fc4000f8e0227 */
[----:B------:R-:W-:Y:S01]  /*3fb0*/  @UP2 ULOP3.LUT UR38, UR38, 0x1, UR4, 0x78, !UPT ;  /* 0x0000000126262892 */ /* 0x000fe2000f8e7804 */
[----:B------:R-:W-:-:S05]  /*3fc0*/  UMOV UR41, 0xffffffff ;  /* 0xffffffff00297882 */ /* 0x000fca0000000000 */
[----:B------:R-:W-:Y:S06]  /*3fd0*/  @P0 BRA `(.L_x_35) ;  /* 0x0000017800b80947 */ /* 0x000fec0003800000 */
[----:B-----5:R-:W-:Y:S01]  /*3fe0*/  ISETP.NE.AND P0, PT, R18, RZ, PT ;  /* 0x000000ff1200720c */ /* 0x020fe20003f05270 */
[----:B------:R-:W-:Y:S01]  /*3ff0*/  ULDC.64 UR12, c[0x0][0x5c8] ;  /* 0x00017200000c7ab9 */ /* 0x000fe20000000a00 */
[----:B------:R-:W-:Y:S01]  /*4000*/  BSSY B0, `(.L_x_35) ;  /* 0x00017ab000007945 */ /* 0x000fe20003800000 */
[----:B------:R-:W-:Y:S01]  /*4010*/  UIMAD UR4, UR7, UR12, URZ ;  /* 0x0000000c070472a4 */ /* 0x000fe2000f8e023f */
[----:B------:R-:W-:Y:S02]  /*4020*/  IMAD.U32 R7, RZ, RZ, UR13 ;  /* 0x0000000dff077e24 */ /* 0x000fe4000f8e00ff */
[----:B------:R-:W-:-:S04]  /*4030*/  IMAD.WIDE.U32 R2, R224, UR12, R2 ;  /* 0x0000000ce0027c25 */ /* 0x000fc8000f8e0002 */
[----:B------:R-:W-:-:S04]  /*4040*/  IMAD R7, R224, R7, UR4 ;  /* 0x00000004e0077e24 */ /* 0x000fc8000f8e0207 */
[----:B------:R-:W-:Y:S01]  /*4050*/  IMAD.IADD R7, R3, 0x1, R7 ;  /* 0x0000000103077824 */ /* 0x000fe200078e0207 */
[----:B------:R-:W-:Y:S06]  /*4060*/  @!P0 BRA `(.L_x_36) ;  /* 0x0000010400c48947 */ /* 0x000fec0003800000 */
[----:B------:R-:W0:Y:S01]  /*4070*/  LDC.64 R12, c[0x0][0x5b0] ;  /* 0x00016c00ff0c7b82 */ /* 0x000e220000000a00 */
[----:B------:R-:W-:Y:S01]  /*4080*/  ULDC.64 UR8, c[0x0][0x5b8] ;  /* 0x00016e0000087ab9 */ /* 0x000fe20000000a00 */
[----:B------:R-:W-:Y:S01]  /*4090*/  ISETP.GE.AND P2, PT, R19, 0x1, PT ;  /* 0x000000011300780c */ /* 0x000fe20003f46270 */
[----:B------:R-:W-:Y:S02]  /*40a0*/  UIMAD UR4, UR10, UR8, URZ ;  /* 0x000000080a0472a4 */ /* 0x000fe4000f8e023f */
[----:B------:R-:W-:Y:S01]  /*40b0*/  IMAD.U32 R4, RZ, RZ, UR8 ;  /* 0x00000008ff047e24 */ /* 0x000fe2000f8e00ff */
[----:B------:R-:W-:Y:S01]  /*40c0*/  BSSY B1, `(.L_x_37) ;  /* 0x000000e000017945 */ /* 0x000fe20003800000 */
[----:B------:R-:W-:Y:S01]  /*40d0*/  ISETP.LT.OR P1, PT, R0, 0x1, !P2 ;  /* 0x000000010000780c */ /* 0x000fe20005721670 */
[----:B------:R-:W-:Y:S01]  /*40e0*/  UIMAD UR4, UR43, UR9, UR4 ;  /* 0x000000092b0472a4 */ /* 0x000fe2000f8e0204 */
[----:B------:R-:W1:Y:S01]  /*40f0*/  LDC.64 R14, c[0x0][0x5a8] ;  /* 0x00016a00ff0e7b82 */ /* 0x000e620000000a00 */
[----:B------:R-:W-:-:S04]  /*4100*/  IMAD.WIDE.U32 R216, R4, UR43, R216 ;  /* 0x0000002b04d87c25 */ /* 0x000fc8000f8e00d8 */
[----:B------:R-:W-:Y:S02]  /*4110*/  VIADD R21, R217, UR4 ;  /* 0x00000004d9157c36 */ /* 0x000fe40008000000 */
[----:B------:R-:W-:Y:S02]  /*4120*/  IMAD.MOV.U32 R20, RZ, RZ, R216 ;  /* 0x000000ffff147224 */ /* 0x000fe400078e00d8 */
[----:B0-----:R-:W-:Y:S02]  /*4130*/  IMAD R10, R12, UR7, RZ ;  /* 0x000000070c0a7c24 */ /* 0x001fe4000f8e02ff */
[----:B------:R-:W-:-:S04]  /*4140*/  IMAD.WIDE.U32 R4, R224, R12, R20 ;  /* 0x0000000ce0047225 */ /* 0x000fc800078e0014 */
[----:B------:R-:W-:Y:S01]  /*4150*/  IMAD R10, R224, R13, R10 ;  /* 0x0000000de00a7224 */ /* 0x000fe200078e020a */
[----:B-1----:R-:W-:-:S04]  /*4160*/  IADD3 R8, P0, R4, R14, RZ ;  /* 0x0000000e04087210 */ /* 0x002fc80007f1e0ff */
[----:B------:R-:W-:Y:S01]  /*4170*/  IADD3.X R9, R15, R5, R10, P0, !PT ;  /* 0x000000050f097210 */ /* 0x000fe200007fe40a */
[----:B------:R-:W-:Y:S08]  /*4180*/  @P1 BRA `(.L_x_38) ;  /* 0x0000000000041947 */ /* 0x000ff00003800000 */
[----:B------:R0:W5:Y:S02]  /*4190*/  LDG.E.U8 R16, desc[UR36][R8.64] ;  /* 0x0000002408107981 */ /* 0x000164000c1e1100 */
.L_x_38:
[----:B------:R-:W-:Y:S05]  /*41a0*/  BSYNC B1 ;  /* 0x0000000000017941 */ /* 0x000fea0003800000 */
.L_x_37:
[----:B------:R-:W2:Y:S01]  /*41b0*/  LDL.LU R4, [R1+0x180] ;  /* 0x0001800001047983 */ /* 0x000ea20000300800 */
[----:B-----5:R-:W-:Y:S01]  /*41c0*/  LOP3.LUT R3, R16, 0xffff, RZ, 0xc0, !PT ;  /* 0x0000ffff10037812 */ /* 0x020fe200078ec0ff */
[----:B------:R-:W-:Y:S01]  /*41d0*/  ULDC.64 UR4, c[0x0][0x5c0] ;  /* 0x0001700000047ab9 */ /* 0x000fe20000000a00 */
[----:B------:R-:W-:Y:S01]  /*41e0*/  ISETP.LT.OR P3, PT, R0, 0x2, !P2 ;  /* 0x000000020000780c */ /* 0x000fe20005761670 */
[----:B------:R-:W-:Y:S01]  /*41f0*/  BSSY B1, `(.L_x_39) ;  /* 0x000000b000017945 */ /* 0x000fe20003800000 */
[----:B------:R-:W-:Y:S02]  /*4200*/  PRMT R3, R3, 0x8880, RZ ;  /* 0x0000888003037816 */ /* 0x000fe400000000ff */
[----:B------:R-:W-:-:S03]  /*4210*/  IADD3 R6, P0, R2, UR4, RZ ;  /* 0x0000000402067c10 */ /* 0x000fc6000ff1e0ff */
[----:B------:R-:W-:Y:S01]  /*4220*/  IMAD R2, R3, R18, RZ ;  /* 0x0000001203027224 */ /* 0x000fe200078e02ff */
[----:B------:R-:W-:-:S03]  /*4230*/  IADD3.X R7, R7, UR5, RZ, P0, !PT ;  /* 0x0000000507077c10 */ /* 0x000fc600087fe4ff */
[----:B--2---:R-:W-:-:S05]  /*4240*/  @!P1 IMAD R3, R4, R17, R2 ;  /* 0x0000001104039224 */ /* 0x004fca00078e0202 */
[----:B------:R1:W-:Y:S01]  /*4250*/  @!P1 STG.E.U8 desc[UR36][R6.64], R3 ;  /* 0x0000000306009986 */ /* 0x0003e2000c101124 */
[----:B------:R-:W-:Y:S05]  /*4260*/  @P3 BRA `(.L_x_40) ;  /* 0x00000000000c3947 */ /* 0x000fea0003800000 */
[----:B------:R-:W2:Y:S02]  /*4270*/  LDG.E.U8 R16, desc[UR36][R8.64+0x1] ;  /* 0x0000012408107981 */ /* 0x000ea4000c1e1100 */
[----:B--2---:R-:W-:-:S05]  /*4280*/  PRMT R2, R16, 0x8880, RZ ;  /* 0x0000888010027816 */ /* 0x004fca00000000ff */
[----:B------:R-:W-:-:S07]  /*4290*/  IMAD R2, R2, R18, RZ ;  /* 0x0000001202027224 */ /* 0x000fce00078e02ff */
.L_x_40:
[----:B------:R-:W-:Y:S05]  /*42a0*/  BSYNC B1 ;  /* 0x0000000000017941 */ /* 0x000fea0003800000 */
.L_x_39:
[----:B-1----:R-:W2:Y:S01]  /*42b0*/  LDL.LU R3, [R1+0x184] ;  /* 0x0001840001037983 */ /* 0x002ea20000300800 */
[----:B------:R-:W-:Y:S01]  /*42c0*/  ISETP.GE.AND P1, PT, R19, 0x9, PT ;  /* 0x000000091300780c */ /* 0x000fe20003f26270 */
[----:B------:R-:W-:Y:S01]  /*42d0*/  @!P3 IMAD.MOV.U32 R4, RZ, RZ, R6 ;  /* 0x000000ffff04b224 */ /* 0x000fe200078e0006 */
[----:B------:R-:W-:Y:S01]  /*42e0*/  SHF.L.U64.HI R219, R12, 0x3, R13 ;  /* 0x000000030cdb7819 */ /* 0x000fe2000001020d */
[----:B------:R-:W-:Y:S01]  /*42f0*/  @!P3 IMAD.MOV.U32 R5, RZ, RZ, R7 ;  /* 0x000000ffff05b224 */ /* 0x000fe200078e0007 */
[----:B------:R-:W-:Y:S01]  /*4300*/  ISETP.LT.OR P4, PT, R0, 0x1, !P1 ;  /* 0x000000010000780c */ /* 0x000fe20004f81670 */
[----:B------:R-:W-:Y:S01]  /*4310*/  IMAD.SHL.U32 R218, R12, 0x8, RZ ;  /* 0x000000080cda7824 */ /* 0x000fe200078e00ff */
[----:B------:R-:W-:Y:S01]  /*4320*/  BSSY B1, `(.L_x_41) ;  /* 0x000000b000017945 */ /* 0x000fe20003800000 */
[----:B--2---:R-:W-:-:S05]  /*4330*/  @!P3 IMAD R3, R3, R17, R2 ;  /* 0x000000110303b224 */ /* 0x004fca00078e0202 */
[----:B------:R1:W-:Y:S02]  /*4340*/  @!P3 STG.E.U8 desc[UR36][R4.64+0x1], R3 ;  /* 0x000001030400b986 */ /* 0x0003e4000c101124 */
[----:B-1----:R-:W-:-:S04]  /*4350*/  IMAD.WIDE.U32 R4, R224, R12, R218 ;  /* 0x0000000ce0047225 */ /* 0x002fc800078e00da */
[----:B------:R-:W-:Y:S01]  /*4360*/  IMAD.IADD R10, R10, 0x1, R5 ;  /* 0x000000010a0a7824 */ /* 0x000fe200078e0205 */
[----:B------:R-:W-:-:S04]  /*4370*/  IADD3 R4, P0, P3, R216, R14, R4 ;  /* 0x0000000ed8047210 */ /* 0x000fc80007b1e004 */
[----:B------:R-:W-:Y:S01]  /*4380*/  IADD3.X R5, R21, R15, R10, P0, P3 ;  /* 0x0000000f15057210 */ /* 0x000fe200007e640a */
[----:B------:R-:W-:Y:S08]  /*4390*/  @P4 BRA `(.L_x_42) ;  /* 0x00000000000c4947 */ /* 0x000ff00003800000 */
[----:B------:R-:W2:Y:S02]  /*43a0*/  LDG.E.U8 R16, desc[UR36][R4.64] ;  /* 0x0000002404107981 */ /* 0x000ea4000c1e1100 */
[----:B--2---:R-:W-:-:S05]  /*43b0*/  PRMT R2, R16, 0x8880, RZ ;  /* 0x0000888010027816 */ /* 0x004fca00000000ff */
[----:B------:R-:W-:-:S07]  /*43c0*/  IMAD R2, R2, R18, RZ ;  /* 0x0000001202027224 */ /* 0x000fce00078e02ff */
.L_x_42:
[----:B------:R-:W-:Y:S05]  /*43d0*/  BSYNC B1 ;  /* 0x0000000000017941 */ /* 0x000fea0003800000 */
.L_x_41:
[----:B------:R-:W2:Y:S01]  /*43e0*/  LDL.LU R3, [R1+0x188] ;  /* 0x0001880001037983 */ /* 0x000ea20000300800 */
[----:B------:R-:W-:Y:S01]  /*43f0*/  ISETP.LT.OR P3, PT, R0, 0x2, !P1 ;  /* 0x000000020000780c */ /* 0x000fe20004f61670 */
[----:B------:R-:W-:Y:S01]  /*4400*/  BSSY B1, `(.L_x_43) ;  /* 0x000000d000017945 */ /* 0x000fe20003800000 */
[----:B------:R-:W-:Y:S02]  /*4410*/  @!P4 IADD3 R10, P0, R6, UR45, RZ ;  /* 0x0000002d060acc10 */ /* 0x000fe4000ff1e0ff */
[C---:B------:R-:W-:Y:S02]  /*4420*/  ISETP.LT.OR P5, PT, R0.reuse, 0xa, !P2 ;  /* 0x0000000a0000780c */ /* 0x040fe400057a1670 */
[----:B------:R-:W-:Y:S02]  /*4430*/  @!P4 IADD3.X R11, R7, UR44, RZ, P0, !PT ;  /* 0x0000002c070bcc10 */ /* 0x000fe400087fe4ff */
[----:B------:R-:W-:Y:S01]  /*4440*/  ISETP.LT.OR P0, PT, R0, 0x9, !P1 ;  /* 0x000000090000780c */ /* 0x000fe20004f01670 */
[----:B--2---:R-:W-:-:S05]  /*4450*/  @!P4 IMAD R3, R3, R17, R2 ;  /* 0x000000110303c224 */ /* 0x004fca00078e0202 */
[----:B------:R1:W-:Y:S01]  /*4460*/  @!P4 STG.E.U8 desc[UR36][R10.64], R3 ;  /* 0x000000030a00c986 */ /* 0x0003e2000c101124 */
[----:B------:R-:W-:Y:S02]  /*4470*/  ISETP.LT.OR P4, PT, R0, 0x9, !P2 ;  /* 0x000000090000780c */ /* 0x000fe40005781670 */
[----:B-1----:R-:W-:Y:S01]  /*4480*/  @!P3 IADD3 R10, P6, R6, UR45, RZ ;  /* 0x0000002d060abc10 */ /* 0x002fe2000ffde0ff */
[----:B------:R-:W-:-:S12]  /*4490*/  @P3 BRA `(.L_x_44) ;  /* 0x00000000000c3947 */ /* 0x000fd80003800000 */
[----:B------:R-:W2:Y:S02]  /*44a0*/  LDG.E.U8 R16, desc[UR36][R4.64+0x1] ;  /* 0x0000012404107981 */ /* 0x000ea4000c1e1100 */
[----:B--2---:R-:W-:-:S05]  /*44b0*/  PRMT R2, R16, 0x8880, RZ ;  /* 0x0000888010027816 */ /* 0x004fca00000000ff */
[----:B------:R-:W-:-:S07]  /*44c0*/  IMAD R2, R2, R18, RZ ;  /* 0x0000001202027224 */ /* 0x000fce00078e02ff */
.L_x_44:
[----:B------:R-:W-:Y:S05]  /*44d0*/  BSYNC B1 ;  /* 0x0000000000017941 */ /* 0x000fea0003800000 */
.L_x_43:
[----:B------:R-:W2:Y:S01]  /*44e0*/  LDL.LU R3, [R1+0x18c] ;  /* 0x00018c0001037983 */ /* 0x000ea20000300800 */
[----:B------:R-:W-:Y:S01]  /*44f0*/  @!P3 IADD3.X R11, R7, UR44, RZ, P6, !PT ;  /* 0x0000002c070bbc10 */ /* 0x000fe2000b7fe4ff */
[----:B------:R-:W-:Y:S01]  /*4500*/  BSSY B1, `(.L_x_45) ;  /* 0x0000007000017945 */ /* 0x000fe20003800000 */
[----:B--2---:R-:W-:-:S05]  /*4510*/  @!P3 IMAD R3, R3, R17, R2 ;  /* 0x000000110303b224 */ /* 0x004fca00078e0202 */
[----:B------:R1:W-:Y:S01]  /*4520*/  @!P3 STG.E.U8 desc[UR36][R10.64+0x1], R3 ;  /* 0x000001030a00b986 */ /* 0x0003e2000c101124 */
[----:B------:R-:W-:Y:S05]  /*4530*/  @P4 BRA `(.L_x_46) ;  /* 0x00000000000c4947 */ /* 0x000fea0003800000 */
[----:B------:R-:W2:Y:S02]  /*4540*/  LDG.E.U8 R16, desc[UR36][R8.64+0x8] ;  /* 0x0000082408107981 */ /* 0x000ea4000c1e1100 */
[----:B--2---:R-:W-:-:S05]  /*4550*/  PRMT R2, R16, 0x8880, RZ ;  /* 0x0000888010027816 */ /* 0x004fca00000000ff */
[----:B------:R-:W-:-:S07]  /*4560*/  IMAD R2, R2, R18, RZ ;  /* 0x0000001202027224 */ /* 0x000fce00078e02ff */
.L_x_46:
[----:B------:R-:W-:Y:S05]  /*4570*/  BSYNC B1 ;  /* 0x0000000000017941 */ /* 0x000fea0003800000 */
.L_x_45:
[----:B-1----:R-:W2:Y:S01]  /*4580*/  LDL.LU R3, [R1+0x190] ;  /* 0x0001900001037983 */ /* 0x002ea20000300800 */
[----:B------:R-:W-:Y:S01]  /*4590*/  BSSY B1, `(.L_x_47) ;  /* 0x0000007000017945 */ /* 0x000fe20003800000 */
[----:B--2---:R-:W-:-:S05]  /*45a0*/  @!P4 IMAD R3, R3, R17, R2 ;  /* 0x000000110303c224 */ /* 0x004fca00078e0202 */
[----:B------:R1:W-:Y:S01]  /*45b0*/  @!P4 STG.E.U8 desc[UR36][R6.64+0x8], R3 ;  /* 0x000008030600c986 */ /* 0x0003e2000c101124 */
[----:B------:R-:W-:Y:S05]  /*45c0*/  @P5 BRA `(.L_x_48) ;  /* 0x00000000000c5947 */ /* 0x000fea0003800000 */
[----:B------:R-:W2:Y:S02]  /*45d0*/  LDG.E.U8 R16, desc[UR36][R8.64+0x9] ;  /* 0x0000092408107981 */ /* 0x000ea4000c1e1100 */
[----:B--2---:R-:W-:-:S05]  /*45e0*/  PRMT R2, R16, 0x8880, RZ ;  /* 0x0000888010027816 */ /* 0x004fca00000000ff */
[----:B------:R-:W-:-:S07]  /*45f0*/  IMAD R2, R2, R18, RZ ;  /* 0x0000001202027224 */ /* 0x000fce00078e02ff */
.L_x_48:
[----:B------:R-:W-:Y:S05]  /*4600*/  BSYNC B1 ;  /* 0x0000000000017941 */ /* 0x000fea0003800000 */
.L_x_47:
[----:B-1----:R-:W2:Y:S01]  /*4610*/  LDL.LU R3, [R1+0x194] ;  /* 0x0001940001037983 */ /* 0x002ea20000300800 */
[----:B------:R-:W-:Y:S01]  /*4620*/  BSSY B1, `(.L_x_49) ;  /* 0x0000009000017945 */ /* 0x000fe20003800000 */
[----:B------:R-:W-:Y:S02]  /*4630*/  ISETP.LT.OR P3, PT, R0, 0xa, !P1 ;  /* 0x0000000a0000780c */ /* 0x000fe40004f61670 */
[----:B------:R-:W-:Y:S01]  /*4640*/  @!P0 IADD3 R10, P4, R6, UR45, RZ ;  /* 0x0000002d060a8c10 */ /* 0x000fe2000ff9e0ff */
[----:B--2---:R-:W-:-:S05]  /*4650*/  @!P5 IMAD R3, R3, R17, R2 ;  /* 0x000000110303d224 */ /* 0x004fca00078e0202 */
[----:B------:R1:W-:Y:S01]  /*4660*/  @!P5 STG.E.U8 desc[UR36][R6.64+0x9], R3 ;  /* 0x000009030600d986 */ /* 0x0003e2000c101124 */
[----:B------:R-:W-:Y:S06]  /*4670*/  @P0 BRA `(.L_x_50) ;  /* 0x00000000000c0947 */ /* 0x000fec0003800000 */
[----:B------:R-:W2:Y:S02]  /*4680*/  LDG.E.U8 R16, desc[UR36][R4.64+0x8] ;  /* 0x0000082404107981 */ /* 0x000ea4000c1e1100 */
[----:B--2---:R-:W-:-:S05]  /*4690*/  PRMT R2, R16, 0x8880, RZ ;  /* 0x0000888010027816 */ /* 0x004fca00000000ff */
[----:B------:R-:W-:-:S07]  /*46a0*/  IMAD R2, R2, R18, RZ ;  /* 0x0000001202027224 */ /* 0x000fce00078e02ff */
.L_x_50:
[----:B------:R-:W-:Y:S05]  /*46b0*/  BSYNC B1 ;  /* 0x0000000000017941 */ /* 0x000fea0003800000 */
.L_x_49:
[----:B-1----:R-:W2:Y:S01]  /*46c0*/  LDL.LU R3, [R1+0x198] ;  /* 0x0001980001037983 */ /* 0x002ea20000300800 */
[----:B------:R-:W-:Y:S01]  /*46d0*/  @!P0 IADD3.X R11, R7, UR44, RZ, P4, !PT ;  /* 0x0000002c070b8c10 */ /* 0x000fe2000a7fe4ff */
[----:B------:R-:W-:Y:S01]  /*46e0*/  BSSY B1, `(.L_x_51) ;  /* 0x000000b000017945 */ /* 0x000fe20003800000 */
[C---:B------:R-:W-:Y:S02]  /*46f0*/  ISETP.LT.OR P4, PT, R0.reuse, 0x11, !P2 ;  /* 0x000000110000780c */ /* 0x040fe40005781670 */
        /* <DEDUP_REMOVED lines=9> */
.L_x_52:
[----:B------:R-:W-:Y:S05]  /*4790*/  BSYNC B1 ;  /* 0x0000000000017941 */ /* 0x000fea0003800000 */
.L_x_51:
        /* <DEDUP_REMOVED lines=9> */
.L_x_54:
[----:B------:R-:W-:Y:S05]  /*4830*/  BSYNC B1 ;  /* 0x0000000000017941 */ /* 0x000fea0003800000 */
.L_x_53:
        /* <DEDUP_REMOVED lines=8> */
.L_x_56:
[----:B------:R-:W-:Y:S05]  /*48c0*/  BSYNC B1 ;  /* 0x0000000000017941 */ /* 0x000fea0003800000 */
.L_x_55:
        /* <DEDUP_REMOVED lines=10> */
.L_x_58:
[----:B------:R-:W-:Y:S05]  /*4970*/  BSYNC B1 ;  /* 0x0000000000017941 */ /* 0x000fea0003800000 */
.L_x_57:
        /* <DEDUP_REMOVED lines=13> */
.L_x_60:
[----:B------:R-:W-:Y:S05]  /*4a50*/  BSYNC B1 ;  /* 0x0000000000017941 */ /* 0x000fea0003800000 */
.L_x_59:
        /* <DEDUP_REMOVED lines=9> */
.L_x_62:
[----:B------:R-:W-:Y:S05]  /*4af0*/  BSYNC B1 ;  /* 0x0000000000017941 */ /* 0x000fea0003800000 */
.L_x_61:
        /* <DEDUP_REMOVED lines=8> */
.L_x_64:
[----:B------:R-:W-:Y:S05]  /*4b80*/  BSYNC B1 ;  /* 0x0000000000017941 */ /* 0x000fea0003800000 */
.L_x_63:
        /* <DEDUP_REMOVED lines=10> */
.L_x_66:
[----:B------:R-:W-:Y:S05]  /*4c30*/  BSYNC B1 ;  /* 0x0000000000017941 */ /* 0x000fea0003800000 */
.L_x_65:
        /* <DEDUP_REMOVED lines=13> */
.L_x_68:
[----:B------:R-:W-:Y:S05]  /*4d10*/  BSYNC B1 ;  /* 0x0000000000017941 */ /* 0x000fea0003800000 */
.L_x_67:
        /* <DEDUP_REMOVED lines=9> */
.L_x_70:
[----:B------:R-:W-:Y:S05]  /*4db0*/  BSYNC B1 ;  /* 0x0000000000017941 */ /* 0x000fea0003800000 */
.L_x_69:
        /* <DEDUP_REMOVED lines=8> */
.L_x_72:
[----:B------:R-:W-:Y:S05]  /*4e40*/  BSYNC B1 ;  /* 0x0000000000017941 */ /* 0x000fea0003800000 */
.L_x_71:
        /* <DEDUP_REMOVED lines=10> */
.L_x_74:
[----:B------:R-:W-:Y:S05]  /*4ef0*/  BSYNC B1 ;  /* 0x0000000000017941 */ /* 0x000fea0003800000 */
.L_x_73:
        /* <DEDUP_REMOVED lines=13> */
.L_x_76:
[----:B------:R-:W-:Y:S05]  /*4fd0*/  BSYNC B1 ;  /* 0x0000000000017941 */ /* 0x000fea0003800000 */
.L_x_75:
        /* <DEDUP_REMOVED lines=9> */
.L_x_78:
[----:B------:R-:W-:Y:S05]  /*5070*/  BSYNC B1 ;  /* 0x0000000000017941 */ /* 0x000fea0003800000 */
.L_x_77:
        /* <DEDUP_REMOVED lines=8> */
.L_x_80:
[----:B------:R-:W-:Y:S05]  /*5100*/  BSYNC B1 ;  /* 0x0000000000017941 */ /* 0x000fea0003800000 */
.L_x_79:
        /* <DEDUP_REMOVED lines=10> */
.L_x_82:
[----:B------:R-:W-:Y:S05]  /*51b0*/  BSYNC B1 ;  /* 0x0000000000017941 */ /* 0x000fea0003800000 */
.L_x_81:
        /* <DEDUP_REMOVED lines=13> */
.L_x_84:
[----:B------:R-:W-:Y:S05]  /*5290*/  BSYNC B1 ;  /* 0x0000000000017941 */ /* 0x000fea0003800000 */
.L_x_83:
        /* <DEDUP_REMOVED lines=9> */
.L_x_86:
[----:B------:R-:W-:Y:S05]  /*5330*/  BSYNC B1 ;  /* 0x0000000000017941 */ /* 0x000fea0003800000 */
.L_x_85:
        /* <DEDUP_REMOVED lines=8> */
.L_x_88:
[----:B------:R-:W-:Y:S05]  /*53c0*/  BSYNC B1 ;  /* 0x0000000000017941 */ /* 0x000fea0003800000 */
.L_x_87:
        /* <DEDUP_REMOVED lines=10> */
.L_x_90:
[----:B------:R-:W-:Y:S05]  /*5470*/  BSYNC B1 ;  /* 0x0000000000017941 */ /* 0x000fea0003800000 */
.L_x_89:
[----:B-1----:R-:W2:Y:S01]  /*5480*/  LDL.LU R3, [R1+0x1e8] ;  /* 0x0001e80001037983 */ /* 0x002ea20000300800 */
[----:B------:R-:W-:Y:S01]  /*5490*/  @!P0 IADD3.X R11, R7, UR44, RZ, P4, !PT ;  /* 0x0000002c070b8c10 */ /* 0x000fe2000a7fe4ff */
[----:B------:R-:W-:Y:S01]  /*54a0*/  BSSY B1, `(.L_x_91) ;  /* 0x0000008000017945 */ /* 0x000fe20003800000 */
[----:B--2---:R-:W-:-:S05]  /*54b0*/  @!P0 IMAD R3, R3, R17, R2 ;  /* 0x0000001103038224 */ /* 0x004fca00078e0202 */
[----:B------:R1:W-:Y:S02]  /*54c0*/  @!P0 STG.E.U8 desc[UR36][R10.64+0x30], R3 ;  /* 0x000030030a008986 */ /* 0x0003e4000c101124 */
[----:B-1----:R-:W-:Y:S01]  /*54d0*/  @!P3 IADD3 R10, P0, R6, UR45, RZ ;  /* 0x0000002d060abc10 */ /* 0x002fe2000ff1e0ff */
[----:B------:R-:W-:-:S12]  /*54e0*/  @P3 BRA `(.L_x_92) ;  /* 0x00000000000c3947 */ /* 0x000fd80003800000 */
[----:B------:R-:W2:Y:S02]  /*54f0*/  LDG.E.U8 R16, desc[UR36][R4.64+0x31] ;  /* 0x0000312404107981 */ /* 0x000ea4000c1e1100 */
[----:B--2---:R-:W-:-:S05]  /*5500*/  PRMT R2, R16, 0x8880, RZ ;  /* 0x0000888010027816 */ /* 0x004fca00000000ff */
[----:B------:R-:W-:-:S07]  /*5510*/  IMAD R2, R2, R18, RZ ;  /* 0x0000001202027224 */ /* 0x000fce00078e02ff */
.L_x_92:
[----:B------:R-:W-:Y:S05]  /*5520*/  BSYNC B1 ;  /* 0x0000000000017941 */ /* 0x000fea0003800000 */
.L_x_91:
[----:B------:R-:W2:Y:S01]  /*5530*/  LDL.LU R3, [R1+0x1ec] ;  /* 0x0001ec0001037983 */ /* 0x000ea20000300800 */
[C---:B------:R-:W-:Y:S01]  /*5540*/  ISETP.LT.OR P6, PT, R0.reuse, 0x39, !P2 ;  /* 0x000000390000780c */ /* 0x040fe200057c1670 */
[----:B------:R-:W-:Y:S01]  /*5550*/  BSSY B1, `(.L_x_93) ;  /* 0x000000c000017945 */ /* 0x000fe20003800000 */
[----:B------:R-:W-:Y:S02]  /*5560*/  @!P3 IADD3.X R11, R7, UR44, RZ, P0, !PT ;  /* 0x0000002c070bbc10 */ /* 0x000fe400087fe4ff */
[C---:B------:R-:W-:Y:S02]  /*5570*/  ISETP.LT.OR P5, PT, R0.reuse, 0x3a, !P2 ;  /* 0x0000003a0000780c */ /* 0x040fe400057a1670 */
[C---:B------:R-:W-:Y:S02]  /*5580*/  ISETP.LT.OR P4, PT, R0.reuse, 0x39, !P1 ;  /* 0x000000390000780c */ /* 0x040fe40004f81670 */
[----:B------:R-:W-:Y:S01]  /*5590*/  ISETP.LT.OR P0, PT, R0, 0x41, !P1 ;  /* 0x000000410000780c */ /* 0x000fe20004f01670 */
[----:B--2---:R-:W-:-:S05]  /*55a0*/  @!P3 IMAD R3, R3, R17, R2 ;  /* 0x000000110303b224 */ /* 0x004fca00078e0202 */
[----:B------:R1:W-:Y:S01]  /*55b0*/  @!P3 STG.E.U8 desc[UR36][R10.64+0x31], R3 ;  /* 0x000031030a00b986 */ /* 0x0003e2000c101124 */
[----:B------:R-:W-:Y:S01]  /*55c0*/  ISETP.LT.OR P3, PT, R0, 0x3a, !P1 ;  /* 0x0000003a0000780c */ /* 0x000fe20004f61670 */
[----:B------:R-:W-:-:S12]  /*55d0*/  @P6 BRA `(.L_x_94) ;  /* 0x00000000000c6947 */ /* 0x000fd80003800000 */
[----:B------:R-:W2:Y:S02]  /*55e0*/  LDG.E.U8 R16, desc[UR36][R8.64+0x38] ;  /* 0x0000382408107981 */ /* 0x000ea4000c1e1100 */
[----:B--2---:R-:W-:-:S05]  /*55f0*/  PRMT R2, R16, 0x8880, RZ ;  /* 0x0000888010027816 */ /* 0x004fca00000000ff */
[----:B------:R-:W-:-:S07]  /*5600*/  IMAD R2, R2, R18, RZ ;  /* 0x0000001202027224 */ /* 0x000fce00078e02ff */
.L_x_94:
[----:B------:R-:W-:Y:S05]  /*5610*/  BSYNC B1 ;  /* 0x0000000000017941 */ /* 0x000fea0003800000 */
.L_x_93:
        /* <DEDUP_REMOVED lines=8> */
.L_x_96:
[----:B------:R-:W-:Y:S05]  /*56a0*/  BSYNC B1 ;  /* 0x0000000000017941 */ /* 0x000fea0003800000 */
.L_x_95:
[----:B-1----:R-:W2:Y:S01]  /*56b0*/  LDL.LU R3, [R1+0x1f4] ;  /* 0x0001f40001037983 */ /* 0x002ea20000300800 */
[----:B------:R-:W-:Y:S01]  /*56c0*/  @!P4 IADD3 R220, P6, R6, UR45, RZ ;  /* 0x0000002d06dccc10 */ /* 0x000fe2000ffde0ff */
[----:B------:R-:W-:Y:S03]  /*56d0*/  BSSY B1, `(.L_x_97) ;  /* 0x0000008000017945 */ /* 0x000fe60003800000 */
[----:B------:R-:W-:Y:S01]  /*56e0*/  @!P4 IADD3.X R221, R7, UR44, RZ, P6, !PT ;  /* 0x0000002c07ddcc10 */ /* 0x000fe2000b7fe4ff */
[----:B--2---:R-:W-:-:S05]  /*56f0*/  @!P5 IMAD R3, R3, R17, R2 ;  /* 0x000000110303d224 */ /* 0x004fca00078e0202 */
[----:B------:R1:W-:Y:S01]  /*5700*/  @!P5 STG.E.U8 desc[UR36][R6.64+0x39], R3 ;  /* 0x000039030600d986 */ /* 0x0003e2000c101124 */
[----:B------:R-:W-:Y:S05]  /*5710*/  @P4 BRA `(.L_x_98) ;  /* 0x00000000000c4947 */ /* 0x000fea0003800000 */
[----:B------:R-:W2:Y:S02]  /*5720*/  LDG.E.U8 R16, desc[UR36][R4.64+0x38] ;  /* 0x0000382404107981 */ /* 0x000ea4000c1e1100 */
[----:B--2---:R-:W-:-:S05]  /*5730*/  PRMT R2, R16, 0x8880, RZ ;  /* 0x0000888010027816 */ /* 0x004fca00000000ff */
[----:B------:R-:W-:-:S07]  /*5740*/  IMAD R2, R2, R18, RZ ;  /* 0x0000001202027224 */ /* 0x000fce00078e02ff */
.L_x_98:
[----:B------:R-:W-:Y:S05]  /*5750*/  BSYNC B1 ;  /* 0x0000000000017941 */ /* 0x000fea0003800000 */
.L_x_97:
        /* <DEDUP_REMOVED lines=10> */
.L_x_100:
[----:B------:R-:W-:Y:S05]  /*5800*/  BSYNC B1 ;  /* 0x0000000000017941 */ /* 0x000fea0003800000 */
.L_x_99:
[----:B-1----:R-:W2:Y:S01]  /*5810*/  LDL.LU R3, [R1+0x1fc] ;  /* 0x0001fc0001037983 */ /* 0x002ea20000300800 */
[C---:B------:R-:W-:Y:S01]  /*5820*/  ISETP.LT.OR P4, PT, R0.reuse, 0x41, !P2 ;  /* 0x000000410000780c */ /* 0x040fe20005781670 */
[----:B------:R-:W-:Y:S01]  /*5830*/  BSSY B1, `(.L_x_101) ;  /* 0x000000a000017945 */ /* 0x000fe20003800000 */
[----:B------:R-:W-:Y:S02]  /*5840*/  ISETP.LT.OR P5, PT, R0, 0x42, !P2 ;  /* 0x000000420000780c */ /* 0x000fe400057a1670 */
[----:B------:R-:W-:Y:S01]  /*5850*/  @!P0 IADD3 R220, P6, R6, UR45, RZ ;  /* 0x0000002d06dc8c10 */ /* 0x000fe2000ffde0ff */
[----:B--2---:R-:W-:-:S05]  /*5860*/  @!P3 IMAD R3, R3, R17, R2 ;  /* 0x000000110303b224 */ /* 0x004fca00078e0202 */
[----:B------:R1:W-:Y:S01]  /*5870*/  @!P3 STG.E.U8 desc[UR36][R10.64+0x39], R3 ;  /* 0x000039030a00b986 */ /* 0x0003e2000c101124 */
[----:B------:R-:W-:Y:S02]  /*5880*/  ISETP.LT.OR P3, PT, R0, 0x42, !P1 ;  /* 0x000000420000780c */ /* 0x000fe40004f61670 */
[----:B------:R-:W-:Y:S11]  /*5890*/  @P4 BRA `(.L_x_102) ;  /* 0x00000000000c4947 */ /* 0x000ff60003800000 */
[----:B------:R-:W2:Y:S02]  /*58a0*/  LDG.E.U8 R16, desc[UR36][R8.64+0x40] ;  /* 0x0000402408107981 */ /* 0x000ea4000c1e1100 */
[----:B--2---:R-:W-:-:S05]  /*58b0*/  PRMT R2, R16, 0x8880, RZ ;  /* 0x0000888010027816 */ /* 0x004fca00000000ff */
[----:B------:R-:W-:-:S07]  /*58c0*/  IMAD R2, R2, R18, RZ ;  /* 0x0000001202027224 */ /* 0x000fce00078e02ff */
.L_x_102:
[----:B------:R-:W-:Y:S05]  /*58d0*/  BSYNC B1 ;  /* 0x0000000000017941 */ /* 0x000fea0003800000 */
.L_x_101:
        /* <DEDUP_REMOVED lines=8> */
.L_x_104:
[----:B------:R-:W-:Y:S05]  /*5960*/  BSYNC B1 ;  /* 0x0000000000017941 */ /* 0x000fea0003800000 */
.L_x_103:
[----:B-1----:R-:W2:Y:S01]  /*5970*/  LDL.LU R3, [R1+0x204] ;  /* 0x0002040001037983 */ /* 0x002ea20000300800 */
[----:B------:R-:W-:Y:S01]  /*5980*/  BSSY B1, `(.L_x_105) ;  /* 0x0000008000017945 */ /* 0x000fe20003800000 */
[----:B------:R-:W-:Y:S01]  /*5990*/  @!P0 IADD3.X R221, R7, UR44, RZ, P6, !PT ;  /* 0x0000002c07dd8c10 */ /* 0x000fe2000b7fe4ff */
[----:B--2---:R-:W-:-:S05]  /*59a0*/  @!P5 IMAD R3, R3, R17, R2 ;  /* 0x000000110303d224 */ /* 0x004fca00078e0202 */
[----:B------:R1:W-:Y:S01]  /*59b0*/  @!P5 STG.E.U8 desc[UR36][R6.64+0x41], R3 ;  /* 0x000041030600d986 */ /* 0x0003e2000c101124 */
[----:B------:R-:W-:Y:S05]  /*59c0*/  @P0 BRA `(.L_x_106) ;  /* 0x00000000000c0947 */ /* 0x000fea0003800000 */
[----:B------:R-:W2:Y:S02]  /*59d0*/  LDG.E.U8 R16, desc[UR36][R4.64+0x40] ;  /* 0x0000402404107981 */ /* 0x000ea4000c1e1100 */
[----:B--2---:R-:W-:-:S05]  /*59e0*/  PRMT R2, R16, 0x8880, RZ ;  /* 0x0000888010027816 */ /* 0x004fca00000000ff */
[----:B------:R-:W-:-:S07]  /*59f0*/  IMAD R2, R2, R18, RZ ;  /* 0x0000001202027224 */ /* 0x000fce00078e02ff */
.L_x_106:
[----:B------:R-:W-:Y:S05]  /*5a00*/  BSYNC B1 ;  /* 0x0000000000017941 */ /* 0x000fea0003800000 */
.L_x_105:
[----:B-1----:R-:W2:Y:S01]  /*5a10*/  LDL.LU R3, [R1+0x208] ;  /* 0x0002080001037983 */ /* 0x002ea20000300800 */
[----:B------:R-:W-:Y:S01]  /*5a20*/  @!P3 IADD3 R10, P5, R6, UR45, RZ ;  /* 0x0000002d060abc10 */ /* 0x000fe2000ffbe0ff */
[----:B------:R-:W-:Y:S01]  /*5a30*/  BSSY B1, `(.L_x_107) ;  /* 0x000000c000017945 */ /* 0x000fe20003800000 */
[C---:B------:R-:W-:Y:S02]  /*5a40*/  ISETP.LT.OR P6, PT, R0.reuse, 0x49, !P2 ;  /* 0x000000490000780c */ /* 0x040fe400057c1670 */
[----:B------:R-:W-:Y:S02]  /*5a50*/  @!P3 IADD3.X R11, R7, UR44, RZ, P5, !PT ;  /* 0x0000002c070bbc10 */ /* 0x000fe4000affe4ff */
        /* <DEDUP_REMOVED lines=9> */
.L_x_108:
[----:B------:R-:W-:Y:S05]  /*5af0*/  BSYNC B1 ;  /* 0x0000000000017941 */ /* 0x000fea0003800000 */
.L_x_107:
        /* <DEDUP_REMOVED lines=8> */
.L_x_110:
[----:B------:R-:W-:Y:S05]  /*5b80*/  BSYNC B1 ;  /* 0x0000000000017941 */ /* 0x000fea0003800000 */
.L_x_109:
        /* <DEDUP_REMOVED lines=8> */
.L_x_112:
[----:B------:R-:W-:Y:S05]  /*5c10*/  BSYNC B1 ;  /* 0x0000000000017941 */ /* 0x000fea0003800000 */
.L_x_111:
[----:B-1----:R-:W2:Y:S01]  /*5c20*/  LDL.LU R3, [R1+0x214] ;  /* 0x0002140001037983 */ /* 0x002ea20000300800 */
[----:B------:R-:W-:Y:S01]  /*5c30*/  BSSY B1, `(.L_x_113) ;  /* 0x000000b000017945 */ /* 0x000fe20003800000 */
[----:B------:R-:W-:Y:S02]  /*5c40*/  ISETP.LT.OR P3, PT, R0, 0x51, !P1 ;  /* 0x000000510000780c */ /* 0x000fe40004f61670 */
[----:B------:R-:W-:Y:S01]  /*5c50*/  @!P5 IADD3 R10, P6, R6, UR45, RZ ;  /* 0x0000002d060adc10 */ /* 0x000fe2000ffde0ff */
[----:B--2---:R-:W-:-:S05]  /*5c60*/  @!P0 IMAD R3, R3, R17, R2 ;  /* 0x0000001103038224 */ /* 0x004fca00078e0202 */
[----:B------:R1:W-:Y:S01]  /*5c70*/  @!P0 STG.E.U8 desc[UR36][R6.64+0x49], R3 ;  /* 0x0000490306008986 */ /* 0x0003e2000c101124 */
[----:B------:R-:W-:-:S04]  /*5c80*/  @!P4 IADD3 R220, P0, R6, UR45, RZ ;  /* 0x0000002d06dccc10 */ /* 0x000fc8000ff1e0ff */
[----:B------:R-:W-:Y:S01]  /*5c90*/  @!P4 IADD3.X R221, R7, UR44, RZ, P0, !PT ;  /* 0x0000002c07ddcc10 */ /* 0x000fe200087fe4ff */
[----:B------:R-:W-:Y:S08]  /*5ca0*/  @P4 BRA `(.L_x_114) ;  /* 0x00000000000c4947 */ /* 0x000ff00003800000 */
[----:B------:R-:W2:Y:S02]  /*5cb0*/  LDG.E.U8 R16, desc[UR36][R4.64+0x48] ;  /* 0x0000482404107981 */ /* 0x000ea4000c1e1100 */
[----:B--2---:R-:W-:-:S05]  /*5cc0*/  PRMT R2, R16, 0x8880, RZ ;  /* 0x0000888010027816 */ /* 0x004fca00000000ff */
[----:B------:R-:W-:-:S07]  /*5cd0*/  IMAD R2, R2, R18, RZ ;  /* 0x0000001202027224 */ /* 0x000fce00078e02ff */
.L_x_114:
[----:B------:R-:W-:Y:S05]  /*5ce0*/  BSYNC B1 ;  /* 0x0000000000017941 */ /* 0x000fea0003800000 */
.L_x_113:
        /* <DEDUP_REMOVED lines=9> */
.L_x_116:
[----:B------:R-:W-:Y:S05]  /*5d80*/  BSYNC B1 ;  /* 0x0000000000017941 */ /* 0x000fea0003800000 */
.L_x_115:
        /* <DEDUP_REMOVED lines=12> */
.L_x_118:
[----:B------:R-:W-:Y:S05]  /*5e50*/  BSYNC B1 ;  /* 0x0000000000017941 */ /* 0x000fea0003800000 */
.L_x_117:
        /* <DEDUP_REMOVED lines=8> */
.L_x_120:
[----:B------:R-:W-:Y:S05]  /*5ee0*/  BSYNC B1 ;  /* 0x0000000000017941 */ /* 0x000fea0003800000 */
.L_x_119:
        /* <DEDUP_REMOVED lines=9> */
.L_x_122:
[----:B------:R-:W-:Y:S05]  /*5f80*/  BSYNC B1 ;  /* 0x0000000000017941 */ /* 0x000fea0003800000 */
.L_x_121:
        /* <DEDUP_REMOVED lines=14> */
.L_x_124:
[----:B------:R-:W-:Y:S05]  /*6070*/  BSYNC B1 ;  /* 0x0000000000017941 */ /* 0x000fea0003800000 */
.L_x_123:
        /* <DEDUP_REMOVED lines=8> */
.L_x_126:
[----:B------:R-:W-:Y:S05]  /*6100*/  BSYNC B1 ;  /* 0x0000000000017941 */ /* 0x000fea0003800000 */
.L_x_125:
        /* <DEDUP_REMOVED lines=8> */
.L_x_128:
[----:B------:R-:W-:Y:S05]  /*6190*/  BSYNC B1 ;  /* 0x0000000000017941 */ /* 0x000fea0003800000 */
.L_x_127:
        /* <DEDUP_REMOVED lines=12> */
.L_x_130:
[----:B------:R-:W-:Y:S05]  /*6260*/  BSYNC B1 ;  /* 0x0000000000017941 */ /* 0x000fea0003800000 */
.L_x_129:
        /* <DEDUP_REMOVED lines=9> */
.L_x_132:
[----:B------:R-:W-:Y:S05]  /*6300*/  BSYNC B1 ;  /* 0x0000000000017941 */ /* 0x000fea0003800000 */
.L_x_131:
        /* <DEDUP_REMOVED lines=12> */
.L_x_134:
[----:B------:R-:W-:Y:S05]  /*63d0*/  BSYNC B1 ;  /* 0x0000000000017941 */ /* 0x000fea0003800000 */
.L_x_133:
        /* <DEDUP_REMOVED lines=8> */
.L_x_136:
[----:B------:R-:W-:Y:S05]  /*6460*/  BSYNC B1 ;  /* 0x0000000000017941 */ /* 0x000fea0003800000 */
.L_x_135:
        /* <DEDUP_REMOVED lines=9> */
.L_x_138:
[----:B------:R-:W-:Y:S05]  /*6500*/  BSYNC B1 ;  /* 0x0000000000017941 */ /* 0x000fea0003800000 */
.L_x_137:
        /* <DEDUP_REMOVED lines=14> */
.L_x_140:
[----:B------:R-:W-:Y:S05]  /*65f0*/  BSYNC B1 ;  /* 0x0000000000017941 */ /* 0x000fea0003800000 */
.L_x_139:
        /* <DEDUP_REMOVED lines=8> */
.L_x_142:
[----:B------:R-:W-:Y:S05]  /*6680*/  BSYNC B1 ;  /* 0x0000000000017941 */ /* 0x000fea0003800000 */
.L_x_141:
        /* <DEDUP_REMOVED lines=8> */
.L_x_144:
[----:B------:R-:W-:Y:S05]  /*6710*/  BSYNC B1 ;  /* 0x0000000000017941 */ /* 0x000fea0003800000 */
.L_x_143:
        /* <DEDUP_REMOVED lines=12> */
.L_x_146:
[----:B------:R-:W-:Y:S05]  /*67e0*/  BSYNC B1 ;  /* 0x0000000000017941 */ /* 0x000fea0003800000 */
.L_x_145:
        /* <DEDUP_REMOVED lines=9> */
.L_x_148:
[----:B------:R-:W-:Y:S05]  /*6880*/  BSYNC B1 ;  /* 0x0000000000017941 */ /* 0x000fea0003800000 */
.L_x_147:
        /* <DEDUP_REMOVED lines=12> */
.L_x_150:
[----:B------:R-:W-:Y:S05]  /*6950*/  BSYNC B1 ;  /* 0x0000000000017941 */ /* 0x000fea0003800000 */
.L_x_149:
        /* <DEDUP_REMOVED lines=8> */
.L_x_152:
[----:B------:R-:W-:Y:S05]  /*69e0*/  BSYNC B1 ;  /* 0x0000000000017941 */ /* 0x000fea0003800000 */
.L_x_151:
        /* <DEDUP_REMOVED lines=9> */
.L_x_154:
[----:B------:R-:W-:Y:S05]  /*6a80*/  BSYNC B1 ;  /* 0x0000000000017941 */ /* 0x000fea0003800000 */
.L_x_153:
        /* <DEDUP_REMOVED lines=14> */
.L_x_156:
[----:B------:R-:W-:Y:S05]  /*6b70*/  BSYNC B1 ;  /* 0x0000000000017941 */ /* 0x000fea0003800000 */
.L_x_155:
        /* <DEDUP_REMOVED lines=8> */
.L_x_158:
[----:B------:R-:W-:Y:S05]  /*6c00*/  BSYNC B1 ;  /* 0x0000000000017941 */ /* 0x000fea0003800000 */
.L_x_157:
        /* <DEDUP_REMOVED lines=8> */
.L_x_160:
[----:B------:R-:W-:Y:S05]  /*6c90*/  BSYNC B1 ;  /* 0x0000000000017941 */ /* 0x000fea0003800000 */
.L_x_159:
        /* <DEDUP_REMOVED lines=12> */
.L_x_162:
[----:B------:R-:W-:Y:S05]  /*6d60*/  BSYNC B1 ;  /* 0x0000000000017941 */ /* 0x000fea0003800000 */
.L_x_161:
        /* <DEDUP_REMOVED lines=9> */
.L_x_164:
[----:B------:R-:W-:Y:S05]  /*6e00*/  BSYNC B1 ;  /* 0x0000000000017941 */ /* 0x000fea0003800000 */
.L_x_163:
        /* <DEDUP_REMOVED lines=12> */
.L_x_166:
[----:B------:R-:W-:Y:S05]  /*6ed0*/  BSYNC B1 ;  /* 0x0000000000017941 */ /* 0x000fea0003800000 */
.L_x_165:
        /* <DEDUP_REMOVED lines=8> */
.L_x_168:
[----:B------:R-:W-:Y:S05]  /*6f60*/  BSYNC B1 ;  /* 0x0000000000017941 */ /* 0x000fea0003800000 */
.L_x_167:
        /* <DEDUP_REMOVED lines=9> */
.L_x_170:
[----:B------:R-:W-:Y:S05]  /*7000*/  BSYNC B1 ;  /* 0x0000000000017941 */ /* 0x000fea0003800000 */
.L_x_169:
        /* <DEDUP_REMOVED lines=14> */
.L_x_172:
[----:B------:R-:W-:Y:S05]  /*70f0*/  BSYNC B1 ;  /* 0x0000000000017941 */ /* 0x000fea0003800000 */
.L_x_171:
        /* <DEDUP_REMOVED lines=8> */
.L_x_174:
[----:B------:R-:W-:Y:S05]  /*7180*/  BSYNC B1 ;  /* 0x0000000000017941 */ /* 0x000fea0003800000 */
.L_x_173:
        /* <DEDUP_REMOVED lines=8> */
.L_x_176:
[----:B------:R-:W-:Y:S05]  /*7210*/  BSYNC B1 ;  /* 0x0000000000017941 */ /* 0x000fea0003800000 */
.L_x_175:
        /* <DEDUP_REMOVED lines=12> */
.L_x_178:
[----:B------:R-:W-:Y:S05]  /*72e0*/  BSYNC B1 ;  /* 0x0000000000017941 */ /* 0x000fea0003800000 */
.L_x_177:
        /* <DEDUP_REMOVED lines=9> */
.L_x_180:
[----:B------:R-:W-:Y:S05]  /*7380*/  BSYNC B1 ;  /* 0x0000000000017941 */ /* 0x000fea0003800000 */
.L_x_179:
        /* <DEDUP_REMOVED lines=12> */
.L_x_182:
[----:B------:R-:W-:Y:S05]  /*7450*/  BSYNC B1 ;  /* 0x0000000000017941 */ /* 0x000fea0003800000 */
.L_x_181:
        /* <DEDUP_REMOVED lines=8> */
.L_x_184:
[----:B------:R-:W-:Y:S05]  /*74e0*/  BSYNC B1 ;  /* 0x0000000000017941 */ /* 0x000fea0003800000 */
.L_x_183:
        /* <DEDUP_REMOVED lines=9> */
.L_x_186:
[----:B------:R-:W-:Y:S05]  /*7580*/  BSYNC B1 ;  /* 0x0000000000017941 */ /* 0x000fea0003800000 */
.L_x_185:
        /* <DEDUP_REMOVED lines=14> */
.L_x_188:
[----:B------:R-:W-:Y:S05]  /*7670*/  BSYNC B1 ;  /* 0x0000000000017941 */ /* 0x000fea0003800000 */
.L_x_187:
        /* <DEDUP_REMOVED lines=8> */
.L_x_190:
[----:B------:R-:W-:Y:S05]  /*7700*/  BSYNC B1 ;  /* 0x0000000000017941 */ /* 0x000fea0003800000 */
.L_x_189:
        /* <DEDUP_REMOVED lines=8> */
.L_x_192:
[----:B------:R-:W-:Y:S05]  /*7790*/  BSYNC B1 ;  /* 0x0000000000017941 */ /* 0x000fea0003800000 */
.L_x_191:
        /* <DEDUP_REMOVED lines=12> */
.L_x_194:
[----:B------:R-:W-:Y:S05]  /*7860*/  BSYNC B1 ;  /* 0x0000000000017941 */ /* 0x000fea0003800000 */
.L_x_193:
        /* <DEDUP_REMOVED lines=9> */
.L_x_196:
[----:B------:R-:W-:Y:S05]  /*7900*/  BSYNC B1 ;  /* 0x0000000000017941 */ /* 0x000fea0003800000 */
.L_x_195:
        /* <DEDUP_REMOVED lines=12> */
.L_x_198:
[----:B------:R-:W-:Y:S05]  /*79d0*/  BSYNC B1 ;  /* 0x0000000000017941 */ /* 0x000fea0003800000 */
.L_x_197:
        /* <DEDUP_REMOVED lines=8> */
.L_x_200:
[----:B------:R-:W-:Y:S05]  /*7a60*/  BSYNC B1 ;  /* 0x0000000000017941 */ /* 0x000fea0003800000 */
.L_x_199:
        /* <DEDUP_REMOVED lines=9> */
.L_x_202:
[----:B------:R-:W-:Y:S05]  /*7b00*/  BSYNC B1 ;  /* 0x0000000000017941 */ /* 0x000fea0003800000 */
.L_x_201:
        /* <DEDUP_REMOVED lines=14> */
.L_x_204:
[----:B------:R-:W-:Y:S05]  /*7bf0*/  BSYNC B1 ;  /* 0x0000000000017941 */ /* 0x000fea0003800000 */
.L_x_203:
        /* <DEDUP_REMOVED lines=8> */
.L_x_206:
[----:B------:R-:W-:Y:S05]  /*7c80*/  BSYNC B1 ;  /* 0x0000000000017941 */ /* 0x000fea0003800000 */
.L_x_205:
        /* <DEDUP_REMOVED lines=8> */
.L_x_208:
[----:B------:R-:W-:Y:S05]  /*7d10*/  BSYNC B1 ;  /* 0x0000000000017941 */ /* 0x000fea0003800000 */
.L_x_207:
[----:B-1----:R-:W2:Y:S01]  /*7d20*/  LDL.LU R3, [R1+0x2d4] ;  /* 0x0002d40001037983 */ /* 0x002ea20000300800 */
[----:B------:R-:W-:Y:S01]  /*7d30*/  @!P0 IADD3 R220, P6, R6, UR45, RZ ;  /* 0x0000002d06dc8c10 */ /* 0x000fe2000ffde0ff */
[----:B------:R-:W-:Y:S01]  /*7d40*/  BSSY B1, `(.L_x_209) ;  /* 0x000000b000017945 */ /* 0x000fe20003800000 */
[----:B------:R-:W-:Y:S02]  /*7d50*/  ISETP.LT.OR P5, PT, R0, 0xb1, !P1 ;  /* 0x000000b10000780c */ /* 0x000fe40004fa1670 */
[----:B------:R-:W-:Y:S02]  /*7d60*/  @!P0 IADD3.X R221, R7, UR44, RZ, P6, !PT ;  /* 0x0000002c07dd8c10 */ /* 0x000fe4000b7fe4ff */
[----:B------:R-:W-:Y:S01]  /*7d70*/  @!P4 IADD3 R10, P6, R6, UR45, RZ ;  /* 0x0000002d060acc10 */ /* 0x000fe2000ffde0ff */
[----:B--2---:R-:W-:-:S05]  /*7d80*/  @!P3 IMAD R3, R3, R17, R2 ;  /* 0x000000110303b224 */ /* 0x004fca00078e0202 */
[----:B------:R1:W-:Y:S01]  /*7d90*/  @!P3 STG.E.U8 desc[UR36][R6.64+0xa9], R3 ;  /* 0x0000a9030600b986 */ /* 0x0003e2000c101124 */
[----:B------:R-:W-:Y:S01]  /*7da0*/  ISETP.LT.OR P3, PT, R0, 0xb1, !P2 ;  /* 0x000000b10000780c */ /* 0x000fe20005761670 */
[----:B------:R-:W-:-:S12]  /*7db0*/  @P0 BRA `(.L_x_210) ;  /* 0x00000000000c0947 */ /* 0x000fd80003800000 */
[----:B------:R-:W2:Y:S02]  /*7dc0*/  LDG.E.U8 R16, desc[UR36][R4.64+0xa8] ;  /* 0x0000a82404107981 */ /* 0x000ea4000c1e1100 */
[----:B--2---:R-:W-:-:S05]  /*7dd0*/  PRMT R2, R16, 0x8880, RZ ;  /* 0x0000888010027816 */ /* 0x004fca00000000ff */
[----:B------:R-:W-:-:S07]  /*7de0*/  IMAD R2, R2, R18, RZ ;  /* 0x0000001202027224 */ /* 0x000fce00078e02ff */
.L_x_210:
[----:B------:R-:W-:Y:S05]  /*7df0*/  BSYNC B1 ;  /* 0x0000000000017941 */ /* 0x000fea0003800000 */
.L_x_209:
        /* <DEDUP_REMOVED lines=9> */
.L_x_212:
[----:B------:R-:W-:Y:S05]  /*7e90*/  BSYNC B1 ;  /* 0x0000000000017941 */ /* 0x000fea0003800000 */
.L_x_211:
        /* <DEDUP_REMOVED lines=8> */
.L_x_214:
[----:B------:R-:W-:Y:S05]  /*7f20*/  BSYNC B1 ;  /* 0x0000000000017941 */ /* 0x000fea0003800000 */
.L_x_213:
[----:B-1----:R-:W2:Y:S01]  /*7f30*/  LDL.LU R3, [R1+0x2e0] ;  /* 0x0002e00001037983 */ /* 0x002ea20000300800 */
[----:B------:R-:W-:Y:S01]  /*7f40*/  BSSY B1, `(.L_x_215) ;  /* 0x000000b000017945 */ /* 0x000fe20003800000 */
[----:B------:R-:W-:Y:S02]  /*7f50*/  ISETP.GE.AND P0, PT, R19, 0x81, PT ;  /* 0x000000811300780c */ /* 0x000fe40003f06270 */
[----:B------:R-:W-:Y:S02]  /*7f60*/  ISETP.LT.OR P4, PT, R0, 0xb2, !P1 ;  /* 0x000000b20000780c */ /* 0x000fe40004f81670 */
[----:B------:R-:W-:Y:S01]  /*7f70*/  @!P5 IADD3 R10, P6, R6, UR45, RZ ;  /* 0x0000002d060adc10 */ /* 0x000fe2000ffde0ff */
[----:B--2---:R-:W-:-:S05]  /*7f80*/  @!P3 IMAD R3, R3, R17, R2 ;  /* 0x000000110303b224 */ /* 0x004fca00078e0202 */
[----:B------:R1:W-:Y:S01]  /*7f90*/  @!P3 STG.E.U8 desc[UR36][R6.64+0xb0], R3 ;  /* 0x0000b0030600b986 */ /* 0x0003e2000c101124 */
[----:B------:R-:W-:-:S13]  /*7fa0*/  ISETP.LT.OR P3, PT, R0, 0xb2, !P2 ;  /* 0x000000b20000780c */ /* 0x000fda0005761670 */
[----:B-1----:R-:W-:Y:S05]  /*7fb0*/  @P3 BRA `(.L_x_216) ;  /* 0x00000000000c3947 */ /* 0x002fea0003800000 */
[----:B------:R-:W2:Y:S02]  /*7fc0*/  LDG.E.U8 R16, desc[UR36][R8.64+0xb1] ;  /* 0x0000b12408107981 */ /* 0x000ea4000c1e1100 */
[----:B--2---:R-:W-:-:S05]  /*7fd0*/  PRMT R2, R16, 0x8880, RZ ;  /* 0x0000888010027816 */ /* 0x004fca00000000ff */
[----:B------:R-:W-:-:S07]  /*7fe0*/  IMAD R2, R2, R18, RZ ;  /* 0x0000001202027224 */ /* 0x000fce00078e02ff */
.L_x_216:
[----:B------:R-:W-:Y:S05]  /*7ff0*/  BSYNC B1 ;  /* 0x0000000000017941 */ /* 0x000fea0003800000 */
.L_x_215:
[----:B------:R-:W2:Y:S01]  /*8000*/  LDL.LU R3, [R1+0x2e4] ;  /* 0x0002e40001037983 */ /* 0x000ea20000300800 */
        /* <DEDUP_REMOVED lines=8> */
.L_x_218:
[----:B------:R-:W-:Y:S05]  /*8090*/  BSYNC B1 ;  /* 0x0000000000017941 */ /* 0x000fea0003800000 */
.L_x_217:
[----:B-1----:R-:W2:Y:S01]  /*80a0*/  LDL.LU R3, [R1+0x2e8] ;  /* 0x0002e80001037983 */ /* 0x002ea20000300800 */
[----:B------:R-:W-:Y:S01]  /*80b0*/  BSSY B1, `(.L_x_219) ;  /* 0x000000c000017945 */ /* 0x000fe20003800000 */
[C---:B------:R-:W-:Y:S02]  /*80c0*/  ISETP.LT.OR P3, PT, R0.reuse, 0xb9, !P2 ;  /* 0x000000b90000780c */ /* 0x040fe40005761670 */
[C---:B------:R-:W-:Y:S02]  /*80d0*/  ISETP.LT.OR P2, PT, R0.reuse, 0xba, !P2 ;  /* 0x000000ba0000780c */ /* 0x040fe40005741670 */
[----:B------:R-:W-:Y:S01]  /*80e0*/  ISETP.LT.OR P6, PT, R0, 0xb9, !P1 ;  /* 0x000000b90000780c */ /* 0x000fe20004fc1670 */
[----:B--2---:R-:W-:-:S05]  /*80f0*/  @!P5 IMAD R3, R3, R17, R2 ;  /* 0x000000110303d224 */ /* 0x004fca00078e0202 */
[----:B------:R1:W-:Y:S02]  /*8100*/  @!P5 STG.E.U8 desc[UR36][R10.64+0xb0], R3 ;  /* 0x0000b0030a00d986 */ /* 0x0003e4000c101124 */
[----:B-1----:R-:W-:-:S04]  /*8110*/  @!P4 IADD3 R10, P5, R6, UR45, RZ ;  /* 0x0000002d060acc10 */ /* 0x002fc8000ffbe0ff */
[----:B------:R-:W-:Y:S01]  /*8120*/  @!P4 IADD3.X R11, R7, UR44, RZ, P5, !PT ;  /* 0x0000002c070bcc10 */ /* 0x000fe2000affe4ff */
[----:B------:R-:W-:Y:S08]  /*8130*/  @P4 BRA `(.L_x_220) ;  /* 0x00000000000c4947 */ /* 0x000ff00003800000 */
[----:B------:R-:W2:Y:S02]  /*8140*/  LDG.E.U8 R16, desc[UR36][R4.64+0xb1] ;  /* 0x0000b12404107981 */ /* 0x000ea4000c1e1100 */
[----:B--2---:R-:W-:-:S05]  /*8150*/  PRMT R2, R16, 0x8880, RZ ;  /* 0x0000888010027816 */ /* 0x004fca00000000ff */
[----:B------:R-:W-:-:S07]  /*8160*/  IMAD R2, R2, R18, RZ ;  /* 0x0000001202027224 */ /* 0x000fce00078e02ff */
.L_x_220:
[----:B------:R-:W-:Y:S05]  /*8170*/  BSYNC B1 ;  /* 0x0000000000017941 */ /* 0x000fea0003800000 */
.L_x_219:
[----:B------:R-:W2:Y:S01]  /*8180*/  LDL.LU R3, [R1+0x2ec] ;  /* 0x0002ec0001037983 */ /* 0x000ea20000300800 */
[----:B------:R-:W-:Y:S01]  /*8190*/  BSSY B1, `(.L_x_221) ;  /* 0x0000007000017945 */ /* 0x000fe20003800000 */
[----:B--2---:R-:W-:-:S05]  /*81a0*/  @!P4 IMAD R3, R3, R17, R2 ;  /* 0x000000110303c224 */ /* 0x004fca00078e0202 */
[----:B------:R1:W-:Y:S01]  /*81b0*/  @!P4 STG.E.U8 desc[UR36][R10.64+0xb1], R3 ;  /* 0x0000b1030a00c986 */ /* 0x0003e2000c101124 */
[----:B------:R-:W-:Y:S05]  /*81c0*/  @P3 BRA `(.L_x_222) ;  /* 0x00000000000c3947 */ /* 0x000fea0003800000 */
[----:B------:R-:W2:Y:S02]  /*81d0*/  LDG.E.U8 R16, desc[UR36][R8.64+0xb8] ;  /* 0x0000b82408107981 */ /* 0x000ea4000c1e1100 */
[----:B--2---:R-:W-:-:S05]  /*81e0*/  PRMT R2, R16, 0x8880, RZ ;  /* 0x0000888010027816 */ /* 0x004fca00000000ff */
[----:B------:R-:W-:-:S07]  /*81f0*/  IMAD R2, R2, R18, RZ ;  /* 0x0000001202027224 */ /* 0x000fce00078e02ff */
.L_x_222:
[----:B------:R-:W-:Y:S05]  /*8200*/  BSYNC B1 ;  /* 0x0000000000017941 */ /* 0x000fea0003800000 */
.L_x_221:
        /* <DEDUP_REMOVED lines=8> */
.L_x_224:
[----:B------:R-:W-:Y:S05]  /*8290*/  BSYNC B1 ;  /* 0x0000000000017941 */ /* 0x000fea0003800000 */
.L_x_223:
[----:B------:R-:W2:Y:S01]  /*82a0*/  LDL.LU R10, [R1+0x2f4] ;  /* 0x0002f400010a7983 */ /* 0x000ea20000300800 */
[----:B0-----:R-:W-:Y:S01]  /*82b0*/  @!P6 IADD3 R8, P4, R6, UR45, RZ ;  /* 0x0000002d0608ec10 */ /* 0x001fe2000ff9e0ff */
[----:B------:R-:W-:Y:S01]  /*82c0*/  BSSY B1, `(.L_x_225) ;  /* 0x000000a000017945 */ /* 0x000fe20003800000 */
[----:B-1----:R-:W-:Y:S02]  /*82d0*/  IADD3 R3, P3, R224, 0x80, RZ ;  /* 0x00000080e0037810 */ /* 0x002fe40007f7e0ff */
[----:B------:R-:W-:Y:S02]  /*82e0*/  ISETP.LT.OR P1, PT, R0, 0xba, !P1 ;  /* 0x000000ba0000780c */ /* 0x000fe40004f21670 */
[----:B------:R-:W-:Y:S01]  /*82f0*/  @!P6 IADD3.X R9, R7, UR44, RZ, P4, !PT ;  /* 0x0000002c0709ec10 */ /* 0x000fe2000a7fe4ff */
[----:B--2---:R-:W-:-:S05]  /*8300*/  @!P2 IMAD R10, R10, R17, R2 ;  /* 0x000000110a0aa224 */ /* 0x004fca00078e0202 */
[----:B------:R0:W-:Y:S01]  /*8310*/  @!P2 STG.E.U8 desc[UR36][R6.64+0xb9], R10 ;  /* 0x0000b90a0600a986 */ /* 0x0001e2000c101124 */
[----:B------:R-:W-:Y:S05]  /*8320*/  @P6 BRA `(.L_x_226) ;  /* 0x00000000000c6947 */ /* 0x000fea0003800000 */
[----:B------:R-:W2:Y:S02]  /*8330*/  LDG.E.U8 R16, desc[UR36][R4.64+0xb8] ;  /* 0x0000b82404107981 */ /* 0x000ea4000c1e1100 */
[----:B--2---:R-:W-:-:S05]  /*8340*/  PRMT R2, R16, 0x8880, RZ ;  /* 0x0000888010027816 */ /* 0x004fca00000000ff */
[----:B------:R-:W-:-:S07]  /*8350*/  IMAD R2, R2, R18, RZ ;  /* 0x0000001202027224 */ /* 0x000fce00078e02ff */
.L_x_226:
[----:B------:R-:W-:Y:S05]  /*8360*/  BSYNC B1 ;  /* 0x0000000000017941 */ /* 0x000fea0003800000 */
.L_x_225:
[----:B0-----:R-:W2:Y:S01]  /*8370*/  LDL.LU R10, [R1+0x2f8] ;  /* 0x0002f800010a7983 */ /* 0x001ea20000300800 */
[----:B------:R-:W-:Y:S01]  /*8380*/  BSSY B1, `(.L_x_227) ;  /* 0x0000008000017945 */ /* 0x000fe20003800000 */
[----:B------:R-:W-:Y:S02]  /*8390*/  IMAD.X R220, RZ, RZ, UR7, P3 ;  /* 0x00000007ffdc7e24 */ /* 0x000fe400098e06ff */
[----:B--2---:R-:W-:-:S05]  /*83a0*/  @!P6 IMAD R10, R10, R17, R2 ;  /* 0x000000110a0ae224 */ /* 0x004fca00078e0202 */
[----:B------:R0:W-:Y:S01]  /*83b0*/  @!P6 STG.E.U8 desc[UR36][R8.64+0xb8], R10 ;  /* 0x0000b80a0800e986 */ /* 0x0001e2000c101124 */
[----:B------:R-:W-:Y:S05]  /*83c0*/  @P1 BRA `(.L_x_228) ;  /* 0x00000000000c1947 */ /* 0x000fea0003800000 */
[----:B------:R-:W2:Y:S02]  /*83d0*/  LDG.E.U8 R16, desc[UR36][R4.64+0xb9] ;  /* 0x0000b92404107981 */ /* 0x000ea4000c1e1100 */
[----:B--2---:R-:W-:-:S05]  /*83e0*/  PRMT R2, R16, 0x8880, RZ ;  /* 0x0000888010027816 */ /* 0x004fca00000000ff */
[----:B------:R-:W-:-:S07]  /*83f0*/  IMAD R2, R2, R18, RZ ;  /* 0x0000001202027224 */ /* 0x000fce00078e02ff */
.L_x_228:
[----:B------:R-:W-:Y:S05]  /*8400*/  BSYNC B1 ;  /* 0x0000000000017941 */ /* 0x000fea0003800000 */
.L_x_227:
[----:B------:R-:W2:Y:S01]  /*8410*/  LDL.LU R221, [R1+0x2fc] ;  /* 0x0002fc0001dd7983 */ /* 0x000ea20000300800 */
[----:B------:R-:W-:Y:S01]  /*8420*/  IMAD.WIDE.U32 R4, R3, R12, R20 ;  /* 0x0000000c03047225 */ /* 0x000fe200078e0014 */
[----:B0-----:R-:W-:Y:S01]  /*8430*/  @!P1 IADD3 R8, P5, R6, UR45, RZ ;  /* 0x0000002d06089c10 */ /* 0x001fe2000ffbe0ff */
[----:B------:R-:W-:Y:S01]  /*8440*/  BSSY B1, `(.L_x_229) ;  /* 0x0000012000017945 */ /* 0x000fe20003800000 */
[----:B------:R-:W-:Y:S01]  /*8450*/  ISETP.LT.OR P4, PT, R0, 0x1, !P0 ;  /* 0x000000010000780c */ /* 0x000fe20004781670 */
[----:B------:R-:W-:Y:S01]  /*8460*/  IMAD.U32 R9, RZ, RZ, UR12 ;  /* 0x0000000cff097e24 */ /* 0x000fe2000f8e00ff */
[----:B------:R-:W-:Y:S01]  /*8470*/  IADD3 R10, P2, R4, R14, RZ ;  /* 0x0000000e040a7210 */ /* 0x000fe20007f5e0ff */
[----:B------:R-:W-:Y:S02]  /*8480*/  IMAD R220, R220, R12, RZ ;  /* 0x0000000cdcdc7224 */ /* 0x000fe400078e02ff */
[----:B------:R-:W-:Y:S01]  /*8490*/  IMAD.U32 R223, RZ, RZ, UR12 ;  /* 0x0000000cffdf7e24 */ /* 0x000fe2000f8e00ff */
[----:B------:R-:W-:Y:S01]  /*84a0*/  LEA R4, P3, R9, R6, 0x7 ;  /* 0x0000000609047211 */ /* 0x000fe200078638ff */
[----:B------:R-:W-:Y:S01]  /*84b0*/  IMAD R220, R3, R13, R220 ;  /* 0x0000000d03dc7224 */ /* 0x000fe200078e02dc */
[----:B------:R-:W-:Y:S01]  /*84c0*/  @!P1 IADD3.X R9, R7, UR44, RZ, P5, !PT ;  /* 0x0000002c07099c10 */ /* 0x000fe2000affe4ff */
[----:B------:R-:W-:-:S03]  /*84d0*/  IMAD.U32 R222, RZ, RZ, UR13 ;  /* 0x0000000dffde7e24 */ /* 0x000fc6000f8e00ff */
[----:B------:R-:W-:Y:S02]  /*84e0*/  IADD3.X R11, R15, R5, R220, P2, !PT ;  /* 0x000000050f0b7210 */ /* 0x000fe400017fe4dc */
[----:B------:R-:W-:Y:S01]  /*84f0*/  LEA.HI.X R5, R223, R7, R222, 0x7, P3 ;  /* 0x00000007df057211 */ /* 0x000fe200018f3cde */
[----:B--2---:R-:W-:-:S05]  /*8500*/  @!P1 IMAD R221, R221, R17, R2 ;  /* 0x00000011dddd9224 */ /* 0x004fca00078e0202 */
[----:B------:R0:W-:Y:S01]  /*8510*/  @!P1 STG.E.U8 desc[UR36][R8.64+0xb9], R221 ;  /* 0x0000b9dd08009986 */ /* 0x0001e2000c101124 */
[----:B------:R-:W-:Y:S05]  /*8520*/  @P4 BRA `(.L_x_230) ;  /* 0x00000000000c4947 */ /* 0x000fea0003800000 */
[----:B------:R-:W2:Y:S02]  /*8530*/  LDG.E.U8 R16, desc[UR36][R10.64] ;  /* 0x000000240a107981 */ /* 0x000ea4000c1e1100 */
[----:B--2---:R-:W-:-:S05]  /*8540*/  PRMT R2, R16, 0x8880, RZ ;  /* 0x0000888010027816 */ /* 0x004fca00000000ff */
[----:B------:R-:W-:-:S07]  /*8550*/  IMAD R2, R2, R18, RZ ;  /* 0x0000001202027224 */ /* 0x000fce00078e02ff */
.L_x_230:
[----:B------:R-:W-:Y:S05]  /*8560*/  BSYNC B1 ;  /* 0x0000000000017941 */ /* 0x000fea0003800000 */
.L_x_229:
[----:B0-----:R-:W2:Y:S01]  /*8570*/  LDL.LU R8, [R1] ;  /* 0x0000000001087983 */ /* 0x001ea20000300800 */
[----:B------:R-:W-:Y:S01]  /*8580*/  ISETP.GE.AND P2, PT, R19, 0x89, PT ;  /* 0x000000891300780c */ /* 0x000fe20003f46270 */
[----:B------:R-:W-:Y:S03]  /*8590*/  BSSY B1, `(.L_x_231) ;  /* 0x000000d000017945 */ /* 0x000fe60003800000 */
[C---:B------:R-:W-:Y:S02]  /*85a0*/  ISETP.LT.OR P1, PT, R0.reuse, 0x1, !P2 ;  /* 0x000000010000780c */ /* 0x040fe40005721670 */
[----:B------:R-:W-:Y:S01]  /*85b0*/  ISETP.LT.OR P3, PT, R0, 0x2, !P2 ;  /* 0x000000020000780c */ /* 0x000fe20005761670 */
[----:B--2---:R-:W-:Y:S02]  /*85c0*/  @!P4 IMAD R221, R8, R17, R2 ;  /* 0x0000001108ddc224 */ /* 0x004fe400078e0202 */
[----:B------:R-:W-:-:S03]  /*85d0*/  IMAD.WIDE.U32 R8, R3, R12, R218 ;  /* 0x0000000c03087225 */ /* 0x000fc600078e00da */
[----:B------:R0:W-:Y:S01]  /*85e0*/  @!P4 STG.E.U8 desc[UR36][R4.64], R221 ;  /* 0x000000dd0400c986 */ /* 0x0001e2000c101124 */
[----:B------:R-:W-:Y:S01]  /*85f0*/  ISETP.LT.OR P4, PT, R0, 0x2, !P0 ;  /* 0x000000020000780c */ /* 0x000fe20004781670 */
[----:B------:R-:W-:Y:S01]  /*8600*/  IMAD.IADD R220, R220, 0x1, R9 ;  /* 0x00000001dcdc7824 */ /* 0x000fe200078e0209 */
[----:B------:R-:W-:-:S11]  /*8610*/  IADD3 R8, P5, P6, R216, R14, R8 ;  /* 0x0000000ed8087210 */ /* 0x000fd60007ebe008 */
[----:B0-----:R-:W-:Y:S05]  /*8620*/  @P4 BRA `(.L_x_232) ;  /* 0x00000000000c4947 */ /* 0x001fea0003800000 */
[----:B------:R-:W2:Y:S02]  /*8630*/  LDG.E.U8 R16, desc[UR36][R10.64+0x1] ;  /* 0x000001240a107981 */ /* 0x000ea4000c1e1100 */
[----:B--2---:R-:W-:-:S05]  /*8640*/  PRMT R2, R16, 0x8880, RZ ;  /* 0x0000888010027816 */ /* 0x004fca00000000ff */
[----:B------:R-:W-:-:S07]  /*8650*/  IMAD R2, R2, R18, RZ ;  /* 0x0000001202027224 */ /* 0x000fce00078e02ff */
.L_x_232:
[----:B------:R-:W-:Y:S05]  /*8660*/  BSYNC B1 ;  /* 0x0000000000017941 */ /* 0x000fea0003800000 */
.L_x_231:
[----:B------:R-:W2:Y:S01]  /*8670*/  LDL.LU R3, [R1+0x4] ;  /* 0x0000040001037983 */ /* 0x000ea20000300800 */
[----:B------:R-:W-:Y:S01]  /*8680*/  IADD3.X R9, R21, R15, R220, P5, P6 ;  /* 0x0000000f15097210 */ /* 0x000fe20002fec4dc */
[----:B------:R-:W-:Y:S01]  /*8690*/  BSSY B1, `(.L_x_233) ;  /* 0x0000009000017945 */ /* 0x000fe20003800000 */
[----:B------:R-:W-:-:S04]  /*86a0*/  @!P1 IADD3 R222, P5, R4, UR45, RZ ;  /* 0x0000002d04de9c10 */ /* 0x000fc8000ffbe0ff */
[----:B------:R-:W-:Y:S01]  /*86b0*/  @!P1 IADD3.X R223, R5, UR44, RZ, P5, !PT ;  /* 0x0000002c05df9c10 */ /* 0x000fe2000affe4ff */
[----:B--2---:R-:W-:-:S05]  /*86c0*/  @!P4 IMAD R3, R3, R17, R2 ;  /* 0x000000110303c224 */ /* 0x004fca00078e0202 */
[----:B------:R0:W-:Y:S01]  /*86d0*/  @!P4 STG.E.U8 desc[UR36][R4.64+0x1], R3 ;  /* 0x000001030400c986 */ /* 0x0001e2000c101124 */
[----:B------:R-:W-:Y:S05]  /*86e0*/  @P1 BRA `(.L_x_234) ;  /* 0x00000000000c1947 */ /* 0x000fea0003800000 */
[----:B------:R-:W2:Y:S02]  /*86f0*/  LDG.E.U8 R16, desc[UR36][R8.64] ;  /* 0x0000002408107981 */ /* 0x000ea4000c1e1100 */
[----:B--2---:R-:W-:-:S05]  /*8700*/  PRMT R2, R16, 0x8880, RZ ;  /* 0x0000888010027816 */ /* 0x004fca00000000ff */
[----:B------:R-:W-:-:S07]  /*8710*/  IMAD R2, R2, R18, RZ ;  /* 0x0000001202027224 */ /* 0x000fce00078e02ff */
.L_x_234:
[----:B------:R-:W-:Y:S05]  /*8720*/  BSYNC B1 ;  /* 0x0000000000017941 */ /* 0x000fea0003800000 */
.L_x_233:
[----:B0-----:R-:W2:Y:S01]  /*8730*/  LDL.LU R3, [R1+0x8] ;  /* 0x0000080001037983 */ /* 0x001ea20000300800 */
        /* <DEDUP_REMOVED lines=13> */
.L_x_236:
[----:B------:R-:W-:Y:S05]  /*8810*/  BSYNC B1 ;  /* 0x0000000000017941 */ /* 0x000fea0003800000 */
.L_x_235:
[----:B0-----:R-:W2:Y:S01]  /*8820*/  LDL.LU R3, [R1+0xc] ;  /* 0x00000c0001037983 */ /* 0x001ea20000300800 */
[----:B------:R-:W-:Y:S01]  /*8830*/  BSSY B1, `(.L_x_237) ;  /* 0x0000007000017945 */ /* 0x000fe20003800000 */
[----:B--2---:R-:W-:-:S05]  /*8840*/  @!P3 IMAD R3, R3, R17, R2 ;  /* 0x000000110303b224 */ /* 0x004fca00078e0202 */
[----:B------:R0:W-:Y:S01]  /*8850*/  @!P3 STG.E.U8 desc[UR36][R220.64+0x1], R3 ;  /* 0x00000103dc00b986 */ /* 0x0001e2000c101124 */
[----:B------:R-:W-:Y:S05]  /*8860*/  @P6 BRA `(.L_x_238) ;  /* 0x00000000000c6947 */ /* 0x000fea0003800000 */
[----:B------:R-:W2:Y:S02]  /*8870*/  LDG.E.U8 R16, desc[UR36][R10.64+0x8] ;  /* 0x000008240a107981 */ /* 0x000ea4000c1e1100 */
[----:B--2---:R-:W-:-:S05]  /*8880*/  PRMT R2, R16, 0x8880, RZ ;  /* 0x0000888010027816 */ /* 0x004fca00000000ff */
[----:B------:R-:W-:-:S07]  /*8890*/  IMAD R2, R2, R18, RZ ;  /* 0x0000001202027224 */ /* 0x000fce00078e02ff */
.L_x_238:
[----:B------:R-:W-:Y:S05]  /*88a0*/  BSYNC B1 ;  /* 0x0000000000017941 */ /* 0x000fea0003800000 */
.L_x_237:
        /* <DEDUP_REMOVED lines=8> */
.L_x_240:
[----:B------:R-:W-:Y:S05]  /*8930*/  BSYNC B1 ;  /* 0x0000000000017941 */ /* 0x000fea0003800000 */
.L_x_239:
[----:B0-----:R-:W2:Y:S01]  /*8940*/  LDL.LU R3, [R1+0x14] ;  /* 0x0000140001037983 */ /* 0x001ea20000300800 */
        /* <DEDUP_REMOVED lines=11> */
.L_x_242:
[----:B------:R-:W-:Y:S05]  /*8a00*/  BSYNC B1 ;  /* 0x0000000000017941 */ /* 0x000fea0003800000 */
.L_x_241:
[----:B0-----:R-:W2:Y:S01]  /*8a10*/  LDL.LU R3, [R1+0x18] ;  /* 0x0000180001037983 */ /* 0x001ea20000300800 */
        /* <DEDUP_REMOVED lines=8> */
.L_x_244:
[----:B------:R-:W-:Y:S05]  /*8aa0*/  BSYNC B1 ;  /* 0x0000000000017941 */ /* 0x000fea0003800000 */
.L_x_243:
[----:B0-----:R-:W2:Y:S01]  /*8ab0*/  LDL.LU R3, [R1+0x1c] ;  /* 0x00001c0001037983 */ /* 0x001ea20000300800 */
        /* <DEDUP_REMOVED lines=11> */
.L_x_246:
[----:B------:R-:W-:Y:S05]  /*8b70*/  BSYNC B1 ;  /* 0x0000000000017941 */ /* 0x000fea0003800000 */
.L_x_245:
        /* <DEDUP_REMOVED lines=8> */
.L_x_248:
[----:B------:R-:W-:Y:S05]  /*8c00*/  BSYNC B1 ;  /* 0x0000000000017941 */ /* 0x000fea0003800000 */
.L_x_247:
        /* <DEDUP_REMOVED lines=9> */
.L_x_250:
[----:B------:R-:W-:Y:S05]  /*8ca0*/  BSYNC B1 ;  /* 0x0000000000017941 */ /* 0x000fea0003800000 */
.L_x_249:
        /* <DEDUP_REMOVED lines=14> */
.L_x_252:
[----:B------:R-:W-:Y:S05]  /*8d90*/  BSYNC B1 ;  /* 0x0000000000017941 */ /* 0x000fea0003800000 */
.L_x_251:
        /* <DEDUP_REMOVED lines=8> */
.L_x_254:
[----:B------:R-:W-:Y:S05]  /*8e20*/  BSYNC B1 ;  /* 0x0000000000017941 */ /* 0x000fea0003800000 */
.L_x_253:
        /* <DEDUP_REMOVED lines=8> */
.L_x_256:
[----:B------:R-:W-:Y:S05]  /*8eb0*/  BSYNC B1 ;  /* 0x0000000000017941 */ /* 0x000fea0003800000 */
.L_x_255:
        /* <DEDUP_REMOVED lines=12> */
.L_x_258:
[----:B------:R-:W-:Y:S05]  /*8f80*/  BSYNC B1 ;  /* 0x0000000000017941 */ /* 0x000fea0003800000 */
.L_x_257:
        /* <DEDUP_REMOVED lines=9> */
.L_x_260:
[----:B------:R-:W-:Y:S05]  /*9020*/  BSYNC B1 ;  /* 0x0000000000017941 */ /* 0x000fea0003800000 */
.L_x_259:
        /* <DEDUP_REMOVED lines=12> */
.L_x_262:
[----:B------:R-:W-:Y:S05]  /*90f0*/  BSYNC B1 ;  /* 0x0000000000017941 */ /* 0x000fea0003800000 */
.L_x_261:
        /* <DEDUP_REMOVED lines=8> */
.L_x_264:
[----:B------:R-:W-:Y:S05]  /*9180*/  BSYNC B1 ;  /* 0x0000000000017941 */ /* 0x000fea0003800000 */
.L_x_263:
        /* <DEDUP_REMOVED lines=9> */
.L_x_266:
[----:B------:R-:W-:Y:S05]  /*9220*/  BSYNC B1 ;  /* 0x0000000000017941 */ /* 0x000fea0003800000 */
.L_x_265:
        /* <DEDUP_REMOVED lines=14> */
.L_x_268:
[----:B------:R-:W-:Y:S05]  /*9310*/  BSYNC B1 ;  /* 0x0000000000017941 */ /* 0x000fea0003800000 */
.L_x_267:
        /* <DEDUP_REMOVED lines=8> */
.L_x_270:
[----:B------:R-:W-:Y:S05]  /*93a0*/  BSYNC B1 ;  /* 0x0000000000017941 */ /* 0x000fea0003800000 */
.L_x_269:
        /* <DEDUP_REMOVED lines=8> */
.L_x_272:
[----:B------:R-:W-:Y:S05]  /*9430*/  BSYNC B1 ;  /* 0x0000000000017941 */ /* 0x000fea0003800000 */
.L_x_271:
        /* <DEDUP_REMOVED lines=12> */
.L_x_274:
[----:B------:R-:W-:Y:S05]  /*9500*/  BSYNC B1 ;  /* 0x0000000000017941 */ /* 0x000fea0003800000 */
.L_x_273:
        /* <DEDUP_REMOVED lines=9> */
.L_x_276:
[----:B------:R-:W-:Y:S05]  /*95a0*/  BSYNC B1 ;  /* 0x0000000000017941 */ /* 0x000fea0003800000 */
.L_x_275:
        /* <DEDUP_REMOVED lines=12> */
.L_x_278:
[----:B------:R-:W-:Y:S05]  /*9670*/  BSYNC B1 ;  /* 0x0000000000017941 */ /* 0x000fea0003800000 */
.L_x_277:
        /* <DEDUP_REMOVED lines=8> */
.L_x_280:
[----:B------:R-:W-:Y:S05]  /*9700*/  BSYNC B1 ;  /* 0x0000000000017941 */ /* 0x000fea0003800000 */
.L_x_279:
        /* <DEDUP_REMOVED lines=9> */
.L_x_282:
[----:B------:R-:W-:Y:S05]  /*97a0*/  BSYNC B1 ;  /* 0x0000000000017941 */ /* 0x000fea0003800000 */
.L_x_281:
        /* <DEDUP_REMOVED lines=14> */
.L_x_284:
[----:B------:R-:W-:Y:S05]  /*9890*/  BSYNC B1 ;  /* 0x0000000000017941 */ /* 0x000fea0003800000 */
.L_x_283:
        /* <DEDUP_REMOVED lines=8> */
.L_x_286:
[----:B------:R-:W-:Y:S05]  /*9920*/  BSYNC B1 ;  /* 0x0000000000017941 */ /* 0x000fea0003800000 */
.L_x_285:
        /* <DEDUP_REMOVED lines=8> */
.L_x_288:
[----:B------:R-:W-:Y:S05]  /*99b0*/  BSYNC B1 ;  /* 0x0000000000017941 */ /* 0x000fea0003800000 */
.L_x_287:
        /* <DEDUP_REMOVED lines=12> */
.L_x_290:
[----:B------:R-:W-:Y:S05]  /*9a80*/  BSYNC B1 ;  /* 0x0000000000017941 */ /* 0x000fea0003800000 */
.L_x_289:
        /* <DEDUP_REMOVED lines=9> */
.L_x_292:
[----:B------:R-:W-:Y:S05]  /*9b20*/  BSYNC B1 ;  /* 0x0000000000017941 */ /* 0x000fea0003800000 */
.L_x_291:
        /* <DEDUP_REMOVED lines=12> */
.L_x_294:
[----:B------:R-:W-:Y:S05]  /*9bf0*/  BSYNC B1 ;  /* 0x0000000000017941 */ /* 0x000fea0003800000 */
.L_x_293:
        /* <DEDUP_REMOVED lines=8> */
.L_x_296:
[----:B------:R-:W-:Y:S05]  /*9c80*/  BSYNC B1 ;  /* 0x0000000000017941 */ /* 0x000fea0003800000 */
.L_x_295:
        /* <DEDUP_REMOVED lines=9> */
.L_x_298:
[----:B------:R-:W-:Y:S05]  /*9d20*/  BSYNC B1 ;  /* 0x0000000000017941 */ /* 0x000fea0003800000 */
.L_x_297:
        /* <DEDUP_REMOVED lines=14> */
.L_x_300:
[----:B------:R-:W-:Y:S05]  /*9e10*/  BSYNC B1 ;  /* 0x0000000000017941 */ /* 0x000fea0003800000 */
.L_x_299:
        /* <DEDUP_REMOVED lines=8> */
.L_x_302:
[----:B------:R-:W-:Y:S05]  /*9ea0*/  BSYNC B1 ;  /* 0x0000000000017941 */ /* 0x000fea0003800000 */
.L_x_301:
        /* <DEDUP_REMOVED lines=8> */
.L_x_304:
[----:B------:R-:W-:Y:S05]  /*9f30*/  BSYNC B1 ;  /* 0x0000000000017941 */ /* 0x000fea0003800000 */
.L_x_303:
        /* <DEDUP_REMOVED lines=12> */
.L_x_306:
[----:B------:R-:W-:Y:S05]  /*a000*/  BSYNC B1 ;  /* 0x0000000000017941 */ /* 0x000fea0003800000 */
.L_x_305:
        /* <DEDUP_REMOVED lines=9> */
.L_x_308:
[----:B------:R-:W-:Y:S05]  /*a0a0*/  BSYNC B1 ;  /* 0x0000000000017941 */ /* 0x000fea0003800000 */
.L_x_307:
        /* <DEDUP_REMOVED lines=12> */
.L_x_310:
[----:B------:R-:W-:Y:S05]  /*a170*/  BSYNC B1 ;  /* 0x0000000000017941 */ /* 0x000fea0003800000 */
.L_x_309:
        /* <DEDUP_REMOVED lines=8> */
.L_x_312:
[----:B------:R-:W-:Y:S05]  /*a200*/  BSYNC B1 ;  /* 0x0000000000017941 */ /* 0x000fea0003800000 */
.L_x_311:
        /* <DEDUP_REMOVED lines=9> */
.L_x_314:
[----:B------:R-:W-:Y:S05]  /*a2a0*/  BSYNC B1 ;  /* 0x0000000000017941 */ /* 0x000fea0003800000 */
.L_x_313:
        /* <DEDUP_REMOVED lines=14> */
.L_x_316:
[----:B------:R-:W-:Y:S05]  /*a390*/  BSYNC B1 ;  /* 0x0000000000017941 */ /* 0x000fea0003800000 */
.L_x_315:
        /* <DEDUP_REMOVED lines=8> */
.L_x_318:
[----:B------:R-:W-:Y:S05]  /*a420*/  BSYNC B1 ;  /* 0x0000000000017941 */ /* 0x000fea0003800000 */
.L_x_317:
        /* <DEDUP_REMOVED lines=8> */
.L_x_320:
[----:B------:R-:W-:Y:S05]  /*a4b0*/  BSYNC B1 ;  /* 0x0000000000017941 */ /* 0x000fea0003800000 */
.L_x_319:
        /* <DEDUP_REMOVED lines=12> */
.L_x_322:
[----:B------:R-:W-:Y:S05]  /*a580*/  BSYNC B1 ;  /* 0x0000000000017941 */ /* 0x000fea0003800000 */
.L_x_321:
        /* <DEDUP_REMOVED lines=9> */
.L_x_324:
[----:B------:R-:W-:Y:S05]  /*a620*/  BSYNC B1 ;  /* 0x0000000000017941 */ /* 0x000fea0003800000 */
.L_x_323:
        /* <DEDUP_REMOVED lines=12> */
.L_x_326:
[----:B------:R-:W-:Y:S05]  /*a6f0*/  BSYNC B1 ;  /* 0x0000000000017941 */ /* 0x000fea0003800000 */
.L_x_325:
        /* <DEDUP_REMOVED lines=8> */
.L_x_328:
[----:B------:R-:W-:Y:S05]  /*a780*/  BSYNC B1 ;  /* 0x0000000000017941 */ /* 0x000fea0003800000 */
.L_x_327:
        /* <DEDUP_REMOVED lines=9> */
.L_x_330:
[----:B------:R-:W-:Y:S05]  /*a820*/  BSYNC B1 ;  /* 0x0000000000017941 */ /* 0x000fea0003800000 */
.L_x_329:
        /* <DEDUP_REMOVED lines=14> */
.L_x_332:
[----:B------:R-:W-:Y:S05]  /*a910*/  BSYNC B1 ;  /* 0x0000000000017941 */ /* 0x000fea0003800000 */
.L_x_331:
        /* <DEDUP_REMOVED lines=8> */
.L_x_334:
[----:B------:R-:W-:Y:S05]  /*a9a0*/  BSYNC B1 ;  /* 0x0000000000017941 */ /* 0x000fea0003800000 */
.L_x_333:
        /* <DEDUP_REMOVED lines=8> */
.L_x_336:
[----:B------:R-:W-:Y:S05]  /*aa30*/  BSYNC B1 ;  /* 0x0000000000017941 */ /* 0x000fea0003800000 */
.L_x_335:
        /* <DEDUP_REMOVED lines=12> */
.L_x_338:
[----:B------:R-:W-:Y:S05]  /*ab00*/  BSYNC B1 ;  /* 0x0000000000017941 */ /* 0x000fea0003800000 */
.L_x_337:
        /* <DEDUP_REMOVED lines=9> */
.L_x_340:
[----:B------:R-:W-:Y:S05]  /*aba0*/  BSYNC B1 ;  /* 0x0000000000017941 */ /* 0x000fea0003800000 */
.L_x_339:
        /* <DEDUP_REMOVED lines=12> */
.L_x_342:
[----:B------:R-:W-:Y:S05]  /*ac70*/  BSYNC B1 ;  /* 0x0000000000017941 */ /* 0x000fea0003800000 */
.L_x_341:
        /* <DEDUP_REMOVED lines=8> */
.L_x_344:
[----:B------:R-:W-:Y:S05]  /*ad00*/  BSYNC B1 ;  /* 0x0000000000017941 */ /* 0x000fea0003800000 */
.L_x_343:
        /* <DEDUP_REMOVED lines=9> */
.L_x_346:
[----:B------:R-:W-:Y:S05]  /*ada0*/  BSYNC B1 ;  /* 0x0000000000017941 */ /* 0x000fea0003800000 */
.L_x_345:
        /* <DEDUP_REMOVED lines=14> */
.L_x_348:
[----:B------:R-:W-:Y:S05]  /*ae90*/  BSYNC B1 ;  /* 0x0000000000017941 */ /* 0x000fea0003800000 */
.L_x_347:
        /* <DEDUP_REMOVED lines=8> */
.L_x_350:
[----:B------:R-:W-:Y:S05]  /*af20*/  BSYNC B1 ;  /* 0x0000000000017941 */ /* 0x000fea0003800000 */
.L_x_349:
        /* <DEDUP_REMOVED lines=8> */
.L_x_352:
[----:B------:R-:W-:Y:S05]  /*afb0*/  BSYNC B1 ;  /* 0x0000000000017941 */ /* 0x000fea0003800000 */
.L_x_351:
        /* <DEDUP_REMOVED lines=12> */
.L_x_354:
[----:B------:R-:W-:Y:S05]  /*b080*/  BSYNC B1 ;  /* 0x0000000000017941 */ /* 0x000fea0003800000 */
.L_x_353:
        /* <DEDUP_REMOVED lines=9> */
.L_x_356:
[----:B------:R-:W-:Y:S05]  /*b120*/  BSYNC B1 ;  /* 0x0000000000017941 */ /* 0x000fea0003800000 */
.L_x_355:
        /* <DEDUP_REMOVED lines=12> */
.L_x_358:
[----:B------:R-:W-:Y:S05]  /*b1f0*/  BSYNC B1 ;  /* 0x0000000000017941 */ /* 0x000fea0003800000 */
.L_x_357:
        /* <DEDUP_REMOVED lines=8> */
.L_x_360:
[----:B------:R-:W-:Y:S05]  /*b280*/  BSYNC B1 ;  /* 0x0000000000017941 */ /* 0x000fea0003800000 */
.L_x_359:
        /* <DEDUP_REMOVED lines=9> */
.L_x_362:
[----:B------:R-:W-:Y:S05]  /*b320*/  BSYNC B1 ;  /* 0x0000000000017941 */ /* 0x000fea0003800000 */
.L_x_361:
        /* <DEDUP_REMOVED lines=14> */
.L_x_364:
[----:B------:R-:W-:Y:S05]  /*b410*/  BSYNC B1 ;  /* 0x0000000000017941 */ /* 0x000fea0003800000 */
.L_x_363:
        /* <DEDUP_REMOVED lines=8> */
.L_x_366:
[----:B------:R-:W-:Y:S05]  /*b4a0*/  BSYNC B1 ;  /* 0x0000000000017941 */ /* 0x000fea0003800000 */
.L_x_365:
        /* <DEDUP_REMOVED lines=8> */
.L_x_368:
[----:B------:R-:W-:Y:S05]  /*b530*/  BSYNC B1 ;  /* 0x0000000000017941 */ /* 0x000fea0003800000 */
.L_x_367:
        /* <DEDUP_REMOVED lines=12> */
.L_x_370:
[----:B------:R-:W-:Y:S05]  /*b600*/  BSYNC B1 ;  /* 0x0000000000017941 */ /* 0x000fea0003800000 */
.L_x_369:
        /* <DEDUP_REMOVED lines=9> */
.L_x_372:
[----:B------:R-:W-:Y:S05]  /*b6a0*/  BSYNC B1 ;  /* 0x0000000000017941 */ /* 0x000fea0003800000 */
.L_x_371:
        /* <DEDUP_REMOVED lines=12> */
.L_x_374:
[----:B------:R-:W-:Y:S05]  /*b770*/  BSYNC B1 ;  /* 0x0000000000017941 */ /* 0x000fea0003800000 */
.L_x_373:
        /* <DEDUP_REMOVED lines=8> */
.L_x_376:
[----:B------:R-:W-:Y:S05]  /*b800*/  BSYNC B1 ;  /* 0x0000000000017941 */ /* 0x000fea0003800000 */
.L_x_375:
        /* <DEDUP_REMOVED lines=9> */
.L_x_378:
[----:B------:R-:W-:Y:S05]  /*b8a0*/  BSYNC B1 ;  /* 0x0000000000017941 */ /* 0x000fea0003800000 */
.L_x_377:
        /* <DEDUP_REMOVED lines=14> */
.L_x_380:
[----:B------:R-:W-:Y:S05]  /*b990*/  BSYNC B1 ;  /* 0x0000000000017941 */ /* 0x000fea0003800000 */
.L_x_379:
        /* <DEDUP_REMOVED lines=8> */
.L_x_382:
[----:B------:R-:W-:Y:S05]  /*ba20*/  BSYNC B1 ;  /* 0x0000000000017941 */ /* 0x000fea0003800000 */
.L_x_381:
        /* <DEDUP_REMOVED lines=8> */
.L_x_384:
[----:B------:R-:W-:Y:S05]  /*bab0*/  BSYNC B1 ;  /* 0x0000000000017941 */ /* 0x000fea0003800000 */
.L_x_383:
        /* <DEDUP_REMOVED lines=12> */
.L_x_386:
[----:B------:R-:W-:Y:S05]  /*bb80*/  BSYNC B1 ;  /* 0x0000000000017941 */ /* 0x000fea0003800000 */
.L_x_385:
        /* <DEDUP_REMOVED lines=9> */
.L_x_388:
[----:B------:R-:W-:Y:S05]  /*bc20*/  BSYNC B1 ;  /* 0x0000000000017941 */ /* 0x000fea0003800000 */
.L_x_387:
        /* <DEDUP_REMOVED lines=12> */
.L_x_390:
[----:B------:R-:W-:Y:S05]  /*bcf0*/  BSYNC B1 ;  /* 0x0000000000017941 */ /* 0x000fea0003800000 */
.L_x_389:
        /* <DEDUP_REMOVED lines=8> */
.L_x_392:
[----:B------:R-:W-:Y:S05]  /*bd80*/  BSYNC B1 ;  /* 0x0000000000017941 */ /* 0x000fea0003800000 */
.L_x_391:
        /* <DEDUP_REMOVED lines=9> */
.L_x_394:
[----:B------:R-:W-:Y:S05]  /*be20*/  BSYNC B1 ;  /* 0x0000000000017941 */ /* 0x000fea0003800000 */
.L_x_393:
        /* <DEDUP_REMOVED lines=11> */
[----:B------:R-:W0:Y:S02]  /*bee0*/  LDG.E.U8 R16, desc[UR36][R8.64+0xa1] ;  /* 0x0000a12408107981 */ /* 0x000e24000c1e1100 */
[----:B0-----:R-:W-:-:S05]  /*bef0*/  PRMT R3, R16, 0x8880, RZ ;  /* 0x0000888010037816 */ /* 0x001fca00000000ff */
[----:B------:R-:W-:-:S07]  /*bf00*/  IMAD R2, R3, R18, RZ ;  /* 0x0000001203027224 */ /* 0x000fce00078e02ff */
.L_x_396:
[----:B------:R-:W-:Y:S05]  /*bf10*/  BSYNC B1 ;  /* 0x0000000000017941 */ /* 0x000fea0003800000 */
.L_x_395:
[----:B0-----:R-:W2:Y:S01]  /*bf20*/  LDL.LU R3, [R1+0x14c] ;  /* 0x00014c0001037983 */ /* 0x001ea20000300800 */
[----:B------:R-:W-:Y:S01]  /*bf30*/  BSSY B1, `(.L_x_397) ;  /* 0x0000007000017945 */ /* 0x000fe20003800000 */
[----:B--2---:R-:W-:-:S05]  /*bf40*/  @!P5 IMAD R3, R3, R17, R2 ;  /* 0x000000110303d224 */ /* 0x004fca00078e0202 */
[----:B------:R0:W-:Y:S01]  /*bf50*/  @!P5 STG.E.U8 desc[UR36][R220.64+0xa1], R3 ;  /* 0x0000a103dc00d986 */ /* 0x0001e2000c101124 */
[----:B------:R-:W-:Y:S05]  /*bf60*/  @P6 BRA `(.L_x_398) ;  /* 0x00000000000c6947 */ /* 0x000fea0003800000 */
[----:B------:R-:W0:Y:S02]  /*bf70*/  LDG.E.U8 R16, desc[UR36][R10.64+0xa8] ;  /* 0x0000a8240a107981 */ /* 0x000e24000c1e1100 */
[----:B0-----:R-:W-:-:S05]  /*bf80*/  PRMT R3, R16, 0x8880, RZ ;  /* 0x0000888010037816 */ /* 0x001fca00000000ff */
[----:B------:R-:W-:-:S07]  /*bf90*/  IMAD R2, R3, R18, RZ ;  /* 0x0000001203027224 */ /* 0x000fce00078e02ff */
.L_x_398:
[----:B------:R-:W-:Y:S05]  /*bfa0*/  BSYNC B1 ;  /* 0x0000000000017941 */ /* 0x000fea0003800000 */
.L_x_397:
        /* <DEDUP_REMOVED lines=8> */
.L_x_400:
[----:B------:R-:W-:Y:S05]  /*c030*/  BSYNC B1 ;  /* 0x0000000000017941 */ /* 0x000fea0003800000 */
.L_x_399:
[----:B0-----:R-:W2:Y:S01]  /*c040*/  LDL.LU R3, [R1+0x154] ;  /* 0x0001540001037983 */ /* 0x001ea20000300800 */
        /* <DEDUP_REMOVED lines=9> */
[----:B------:R-:W0:Y:S02]  /*c0e0*/  LDG.E.U8 R16, desc[UR36][R8.64+0xa8] ;  /* 0x0000a82408107981 */ /* 0x000e24000c1e1100 */
[----:B0-----:R-:W-:-:S05]  /*c0f0*/  PRMT R3, R16, 0x8880, RZ ;  /* 0x0000888010037816 */ /* 0x001fca00000000ff */
[----:B------:R-:W-:-:S07]  /*c100*/  IMAD R2, R3, R18, RZ ;  /* 0x0000001203027224 */ /* 0x000fce00078e02ff */
.L_x_402:
[----:B------:R-:W-:Y:S05]  /*c110*/  BSYNC B1 ;  /* 0x0000000000017941 */ /* 0x000fea0003800000 */
.L_x_401:
[----:B0-----:R-:W2:Y:S01]  /*c120*/  LDL.LU R3, [R1+0x158] ;  /* 0x0001580001037983 */ /* 0x001ea20000300800 */
[----:B------:R-:W-:Y:S01]  /*c130*/  BSSY B1, `(.L_x_403) ;  /* 0x0000008000017945 */ /* 0x000fe20003800000 */
[----:B------:R-:W-:Y:S01]  /*c140*/  @!P4 IADD3.X R221, R5, UR44, RZ, P6, !PT ;  /* 0x0000002c05ddcc10 */ /* 0x000fe2000b7fe4ff */
[----:B--2---:R-:W-:-:S05]  /*c150*/  @!P1 IMAD R3, R3, R17, R2 ;  /* 0x0000001103039224 */ /* 0x004fca00078e0202 */
[----:B------:R0:W-:Y:S01]  /*c160*/  @!P1 STG.E.U8 desc[UR36][R222.64+0xa8], R3 ;  /* 0x0000a803de009986 */ /* 0x0001e2000c101124 */
[----:B------:R-:W-:Y:S05]  /*c170*/  @P4 BRA `(.L_x_404) ;  /* 0x00000000000c4947 */ /* 0x000fea0003800000 */
[----:B------:R-:W0:Y:S02]  /*c180*/  LDG.E.U8 R16, desc[UR36][R8.64+0xa9] ;  /* 0x0000a92408107981 */ /* 0x000e24000c1e1100 */
[----:B0-----:R-:W-:-:S05]  /*c190*/  PRMT R3, R16, 0x8880, RZ ;  /* 0x0000888010037816 */ /* 0x001fca00000000ff */
[----:B------:R-:W-:-:S07]  /*c1a0*/  IMAD R2, R3, R18, RZ ;  /* 0x0000001203027224 */ /* 0x000fce00078e02ff */
.L_x_404:
[----:B------:R-:W-:Y:S05]  /*c1b0*/  BSYNC B1 ;  /* 0x0000000000017941 */ /* 0x000fea0003800000 */
.L_x_403:
        /* <DEDUP_REMOVED lines=8> */
.L_x_406:
[----:B------:R-:W-:Y:S05]  /*c240*/  BSYNC B1 ;  /* 0x0000000000017941 */ /* 0x000fea0003800000 */
.L_x_405:
[----:B0-----:R-:W2:Y:S01]  /*c250*/  LDL.LU R3, [R1+0x160] ;  /* 0x0001600001037983 */ /* 0x001ea20000300800 */
[----:B------:R-:W-:Y:S01]  /*c260*/  BSSY B1, `(.L_x_407) ;  /* 0x000000b000017945 */ /* 0x000fe20003800000 */
[----:B------:R-:W-:Y:S02]  /*c270*/  ISETP.GE.AND P1, PT, R19, 0x101, PT ;  /* 0x000001011300780c */ /* 0x000fe40003f26270 */
[----:B------:R-:W-:Y:S02]  /*c280*/  ISETP.LT.OR P4, PT, R0, 0xb2, !P2 ;  /* 0x000000b20000780c */ /* 0x000fe40005781670 */
[----:B------:R-:W-:Y:S01]  /*c290*/  @!P5 IADD3 R220, P6, R4, UR45, RZ ;  /* 0x0000002d04dcdc10 */ /* 0x000fe2000ffde0ff */
[----:B--2---:R-:W-:-:S05]  /*c2a0*/  @!P3 IMAD R3, R3, R17, R2 ;  /* 0x000000110303b224 */ /* 0x004fca00078e0202 */
[----:B------:R0:W-:Y:S01]  /*c2b0*/  @!P3 STG.E.U8 desc[UR36][R4.64+0xb0], R3 ;  /* 0x0000b0030400b986 */ /* 0x0001e2000c101124 */
[----:B------:R-:W-:-:S13]  /*c2c0*/  ISETP.LT.OR P3, PT, R0, 0xb2, !P0 ;  /* 0x000000b20000780c */ /* 0x000fda0004761670 */
[----:B0-----:R-:W-:Y:S05]  /*c2d0*/  @P3 BRA `(.L_x_408) ;  /* 0x00000000000c3947 */ /* 0x001fea0003800000 */
[----:B------:R-:W2:Y:S02]  /*c2e0*/  LDG.E.U8 R16, desc[UR36][R10.64+0xb1] ;  /* 0x0000b1240a107981 */ /* 0x000ea4000c1e1100 */
[----:B--2---:R-:W-:-:S05]  /*c2f0*/  PRMT R3, R16, 0x8880, RZ ;  /* 0x0000888010037816 */ /* 0x004fca00000000ff */
[----:B------:R-:W-:-:S07]  /*c300*/  IMAD R2, R3, R18, RZ ;  /* 0x0000001203027224 */ /* 0x000fce00078e02ff */
.L_x_408:
[----:B------:R-:W-:Y:S05]  /*c310*/  BSYNC B1 ;  /* 0x0000000000017941 */ /* 0x000fea0003800000 */
.L_x_407:
[----:B------:R-:W2:Y:S01]  /*c320*/  LDL.LU R3, [R1+0x164] ;  /* 0x0001640001037983 */ /* 0x000ea20000300800 */
        /* <DEDUP_REMOVED lines=8> */
.L_x_410:
[----:B------:R-:W-:Y:S05]  /*c3b0*/  BSYNC B1 ;  /* 0x0000000000017941 */ /* 0x000fea0003800000 */
.L_x_409:
[----:B0-----:R-:W2:Y:S01]  /*c3c0*/  LDL.LU R3, [R1+0x168] ;  /* 0x0001680001037983 */ /* 0x001ea20000300800 */
[----:B------:R-:W-:Y:S01]  /*c3d0*/  BSSY B1, `(.L_x_411) ;  /* 0x000000c000017945 */ /* 0x000fe20003800000 */
[C---:B------:R-:W-:Y:S02]  /*c3e0*/  ISETP.LT.OR P3, PT, R0.reuse, 0xb9, !P0 ;  /* 0x000000b90000780c */ /* 0x040fe40004761670 */
[C---:B------:R-:W-:Y:S02]  /*c3f0*/  ISETP.LT.OR P0, PT, R0.reuse, 0xba, !P0 ;  /* 0x000000ba0000780c */ /* 0x040fe40004701670 */
[----:B------:R-:W-:Y:S01]  /*c400*/  ISETP.LT.OR P6, PT, R0, 0xb9, !P2 ;  /* 0x000000b90000780c */ /* 0x000fe200057c1670 */
[----:B--2---:R-:W-:-:S05]  /*c410*/  @!P5 IMAD R3, R3, R17, R2 ;  /* 0x000000110303d224 */ /* 0x004fca00078e0202 */
[----:B------:R0:W-:Y:S02]  /*c420*/  @!P5 STG.E.U8 desc[UR36][R220.64+0xb0], R3 ;  /* 0x0000b003dc00d986 */ /* 0x0001e4000c101124 */
[----:B0-----:R-:W-:-:S04]  /*c430*/  @!P4 IADD3 R220, P5, R4, UR45, RZ ;  /* 0x0000002d04dccc10 */ /* 0x001fc8000ffbe0ff */
[----:B------:R-:W-:Y:S01]  /*c440*/  @!P4 IADD3.X R221, R5, UR44, RZ, P5, !PT ;  /* 0x0000002c05ddcc10 */ /* 0x000fe2000affe4ff */
[----:B------:R-:W-:Y:S08]  /*c450*/  @P4 BRA `(.L_x_412) ;  /* 0x00000000000c4947 */ /* 0x000ff00003800000 */
[----:B------:R-:W2:Y:S02]  /*c460*/  LDG.E.U8 R16, desc[UR36][R8.64+0xb1] ;  /* 0x0000b12408107981 */ /* 0x000ea4000c1e1100 */
[----:B--2---:R-:W-:-:S05]  /*c470*/  PRMT R3, R16, 0x8880, RZ ;  /* 0x0000888010037816 */ /* 0x004fca00000000ff */
[----:B------:R-:W-:-:S07]  /*c480*/  IMAD R2, R3, R18, RZ ;  /* 0x0000001203027224 */ /* 0x000fce00078e02ff */
.L_x_412:
[----:B------:R-:W-:Y:S05]  /*c490*/  BSYNC B1 ;  /* 0x0000000000017941 */ /* 0x000fea0003800000 */
.L_x_411:
[----:B------:R-:W2:Y:S01]  /*c4a0*/  LDL.LU R3, [R1+0x16c] ;  /* 0x00016c0001037983 */ /* 0x000ea20000300800 */
[----:B------:R-:W-:Y:S01]  /*c4b0*/  BSSY B1, `(.L_x_413) ;  /* 0x0000007000017945 */ /* 0x000fe20003800000 */
[----:B--2---:R-:W-:-:S05]  /*c4c0*/  @!P4 IMAD R3, R3, R17, R2 ;  /* 0x000000110303c224 */ /* 0x004fca00078e0202 */
[----:B------:R0:W-:Y:S01]  /*c4d0*/  @!P4 STG.E.U8 desc[UR36][R220.64+0xb1], R3 ;  /* 0x0000b103dc00c986 */ /* 0x0001e2000c101124 */
[----:B------:R-:W-:Y:S05]  /*c4e0*/  @P3 BRA `(.L_x_414) ;  /* 0x00000000000c3947 */ /* 0x000fea0003800000 */
[----:B------:R-:W0:Y:S02]  /*c4f0*/  LDG.E.U8 R16, desc[UR36][R10.64+0xb8] ;  /* 0x0000b8240a107981 */ /* 0x000e24000c1e1100 */
[----:B0-----:R-:W-:-:S05]  /*c500*/  PRMT R3, R16, 0x8880, RZ ;  /* 0x0000888010037816 */ /* 0x001fca00000000ff */
[----:B------:R-:W-:-:S07]  /*c510*/  IMAD R2, R3, R18, RZ ;  /* 0x0000001203027224 */ /* 0x000fce00078e02ff */
.L_x_414:
[----:B------:R-:W-:Y:S05]  /*c520*/  BSYNC B1 ;  /* 0x0000000000017941 */ /* 0x000fea0003800000 */
.L_x_413:
        /* <DEDUP_REMOVED lines=8> */
.L_x_416:
[----:B------:R-:W-:Y:S05]  /*c5b0*/  BSYNC B1 ;  /* 0x0000000000017941 */ /* 0x000fea0003800000 */
.L_x_415:
[----:B------:R-:W2:Y:S01]  /*c5c0*/  LDL.LU R220, [R1+0x174] ;  /* 0x0001740001dc7983 */ /* 0x000ea20000300800 */
[----:B------:R-:W-:Y:S01]  /*c5d0*/  @!P6 IADD3 R10, P4, R4, UR45, RZ ;  /* 0x0000002d040aec10 */ /* 0x000fe2000ff9e0ff */
[----:B------:R-:W-:Y:S01]  /*c5e0*/  BSSY B1, `(.L_x_417) ;  /* 0x000000a000017945 */ /* 0x000fe20003800000 */
[----:B0-----:R-:W-:Y:S02]  /*c5f0*/  IADD3 R3, P3, R224, 0x100, RZ ;  /* 0x00000100e0037810 */ /* 0x001fe40007f7e0ff */
[----:B------:R-:W-:Y:S02]  /*c600*/  ISETP.LT.OR P2, PT, R0, 0xba, !P2 ;  /* 0x000000ba0000780c */ /* 0x000fe40005741670 */
[----:B------:R-:W-:Y:S01]  /*c610*/  @!P6 IADD3.X R11, R5, UR44, RZ, P4, !PT ;  /* 0x0000002c050bec10 */ /* 0x000fe2000a7fe4ff */
[----:B--2---:R-:W-:-:S05]  /*c620*/  @!P0 IMAD R221, R220, R17, R2 ;  /* 0x00000011dcdd8224 */ /* 0x004fca00078e0202 */
[----:B------:R0:W-:Y:S01]  /*c630*/  @!P0 STG.E.U8 desc[UR36][R4.64+0xb9], R221 ;  /* 0x0000b9dd04008986 */ /* 0x0001e2000c101124 */
[----:B------:R-:W-:Y:S05]  /*c640*/  @P6 BRA `(.L_x_418) ;  /* 0x00000000000c6947 */ /* 0x000fea0003800000 */
[----:B------:R-:W0:Y:S02]  /*c650*/  LDG.E.U8 R16, desc[UR36][R8.64+0xb8] ;  /* 0x0000b82408107981 */ /* 0x000e24000c1e1100 */
[----:B0-----:R-:W-:-:S05]  /*c660*/  PRMT R221, R16, 0x8880, RZ ;  /* 0x0000888010dd7816 */ /* 0x001fca00000000ff */
[----:B------:R-:W-:-:S07]  /*c670*/  IMAD R2, R221, R18, RZ ;  /* 0x00000012dd027224 */ /* 0x000fce00078e02ff */
.L_x_418:
[----:B------:R-:W-:Y:S05]  /*c680*/  BSYNC B1 ;  /* 0x0000000000017941 */ /* 0x000fea0003800000 */
.L_x_417:
[----:B------:R-:W0:Y:S01]  /*c690*/  LDL.LU R220, [R1+0x178] ;  /* 0x0001780001dc7983 */ /* 0x000e220000300800 */
[----:B------:R-:W-:Y:S01]  /*c6a0*/  BSSY B1, `(.L_x_419) ;  /* 0x0000008000017945 */ /* 0x000fe20003800000 */
[----:B------:R-:W-:Y:S02]  /*c6b0*/  IMAD.X R223, RZ, RZ, UR7, P3 ;  /* 0x00000007ffdf7e24 */ /* 0x000fe400098e06ff */
[----:B0-----:R-:W-:-:S05]  /*c6c0*/  @!P6 IMAD R221, R220, R17, R2 ;  /* 0x00000011dcdde224 */ /* 0x001fca00078e0202 */
[----:B------:R0:W-:Y:S01]  /*c6d0*/  @!P6 STG.E.U8 desc[UR36][R10.64+0xb8], R221 ;  /* 0x0000b8dd0a00e986 */ /* 0x0001e2000c101124 */
[----:B------:R-:W-:Y:S05]  /*c6e0*/  @P2 BRA `(.L_x_420) ;  /* 0x00000000000c2947 */ /* 0x000fea0003800000 */
[----:B------:R-:W0:Y:S02]  /*c6f0*/  LDG.E.U8 R16, desc[UR36][R8.64+0xb9] ;  /* 0x0000b92408107981 */ /* 0x000e24000c1e1100 */
[----:B0-----:R-:W-:-:S05]  /*c700*/  PRMT R11, R16, 0x8880, RZ ;  /* 0x00008880100b7816 */ /* 0x001fca00000000ff */
[----:B------:R-:W-:-:S07]  /*c710*/  IMAD R2, R11, R18, RZ ;  /* 0x000000120b027224 */ /* 0x000fce00078e02ff */
.L_x_420:
[----:B------:R-:W-:Y:S05]  /*c720*/  BSYNC B1 ;  /* 0x0000000000017941 */ /* 0x000fea0003800000 */
.L_x_419:
[----:B------:R-:W2:Y:S01]  /*c730*/  LDL.LU R226, [R1+0x17c] ;  /* 0x00017c0001e27983 */ /* 0x000ea20000300800 */
[----:B0-----:R-:W-:Y:S01]  /*c740*/  IMAD.U32 R11, RZ, RZ, UR12 ;  /* 0x0000000cff0b7e24 */ /* 0x001fe2000f8e00ff */
[----:B------:R-:W-:Y:S01]  /*c750*/  @!P2 IADD3 R10, P5, R4, UR45, RZ ;  /* 0x0000002d040aac10 */ /* 0x000fe2000ffbe0ff */
[-C--:B------:R-:W-:Y:S01]  /*c760*/  IMAD R220, R223, R12.reuse, RZ ;  /* 0x0000000cdfdc7224 */ /* 0x080fe200078e02ff */
[----:B------:R-:W-:Y:S01]  /*c770*/  ISETP.LT.OR P4, PT, R0, 0x1, !P1 ;  /* 0x000000010000780c */ /* 0x000fe20004f81670 */
[----:B------:R-:W-:Y:S01]  /*c780*/  IMAD.WIDE.U32 R8, R3, R12, R20 ;  /* 0x0000000c03087225 */ /* 0x000fe200078e0014 */
[----:B------:R-:W-:Y:S01]  /*c790*/  LEA R4, P3, R11, R6, 0x8 ;  /* 0x000000060b047211 */ /* 0x000fe200078640ff */
[----:B------:R-:W-:Y:S01]  /*c7a0*/  BSSY B1, `(.L_x_421) ;  /* 0x000000e000017945 */ /* 0x000fe20003800000 */
[----:B------:R-:W-:Y:S01]  /*c7b0*/  @!P2 IADD3.X R11, R5, UR44, RZ, P5, !PT ;  /* 0x0000002c050bac10 */ /* 0x000fe2000affe4ff */
[----:B------:R-:W-:Y:S01]  /*c7c0*/  IMAD.U32 R225, RZ, RZ, UR12 ;  /* 0x0000000cffe17e24 */ /* 0x000fe2000f8e00ff */
[----:B------:R-:W-:Y:S01]  /*c7d0*/  IADD3 R8, P0, R8, R14, RZ ;  /* 0x0000000e08087210 */ /* 0x000fe20007f1e0ff */
[----:B------:R-:W-:-:S02]  /*c7e0*/  IMAD.U32 R222, RZ, RZ, UR13 ;  /* 0x0000000dffde7e24 */ /* 0x000fc4000f8e00ff */
[----:B------:R-:W-:-:S03]  /*c7f0*/  IMAD R221, R3, R13, R220 ;  /* 0x0000000d03dd7224 */ /* 0x000fc600078e02dc */
[----:B------:R-:W-:Y:S02]  /*c800*/  LEA.HI.X R5, R225, R7, R222, 0x8, P3 ;  /* 0x00000007e1057211 */ /* 0x000fe400018f44de */
[----:B------:R-:W-:Y:S01]  /*c810*/  IADD3.X R9, R15, R9, R221, P0, !PT ;  /* 0x000000090f097210 */ /* 0x000fe200007fe4dd */
[----:B--2---:R-:W-:-:S05]  /*c820*/  @!P2 IMAD R223, R226, R17, R2 ;  /* 0x00000011e2dfa224 */ /* 0x004fca00078e0202 */
[----:B------:R0:W-:Y:S01]  /*c830*/  @!P2 STG.E.U8 desc[UR36][R10.64+0xb9], R223 ;  /* 0x0000b9df0a00a986 */ /* 0x0001e2000c101124 */
[----:B------:R-:W-:Y:S05]  /*c840*/  @P4 BRA `(.L_x_422) ;  /* 0x00000000000c4947 */ /* 0x000fea0003800000 */
[----:B------:R-:W0:Y:S02]  /*c850*/  LDG.E.U8 R16, desc[UR36][R8.64] ;  /* 0x0000002408107981 */ /* 0x000e24000c1e1100 */
[----:B0-----:R-:W-:-:S05]  /*c860*/  PRMT R11, R16, 0x8880, RZ ;  /* 0x00008880100b7816 */ /* 0x001fca00000000ff */
[----:B------:R-:W-:-:S07]  /*c870*/  IMAD R2, R11, R18, RZ ;  /* 0x000000120b027224 */ /* 0x000fce00078e02ff */
.L_x_422:
[----:B------:R-:W-:Y:S05]  /*c880*/  BSYNC B1 ;  /* 0x0000000000017941 */ /* 0x000fea0003800000 */
.L_x_421:
[----:B------:R-:W-:Y:S01]  /*c890*/  ISETP.LT.OR P5, PT, R0, 0x2, !P1 ;  /* 0x000000020000780c */ /* 0x000fe20004fa1670 */
[----:B0-----:R-:W-:Y:S01]  /*c8a0*/  @!P4 IMAD R223, R120, R17, R2 ;  /* 0x0000001178dfc224 */ /* 0x001fe200078e0202 */
[----:B------:R-:W-:Y:S01]  /*c8b0*/  ISETP.GE.AND P0, PT, R19, 0x109, PT ;  /* 0x000001091300780c */ /* 0x000fe20003f06270 */
[----:B------:R-:W-:Y:S01]  /*c8c0*/  IMAD.WIDE.U32 R10, R3, R12, R218 ;  /* 0x0000000c030a7225 */ /* 0x000fe200078e00da */
[----:B------:R-:W-:Y:S02]  /*c8d0*/  BSSY B1, `(.L_x_423) ;  /* 0x000000a000017945 */ /* 0x000fe40003800000 */
[----:B------:R0:W-:Y:S01]  /*c8e0*/  @!P4 STG.E.U8 desc[UR36][R4.64], R223 ;  /* 0x000000df0400c986 */ /* 0x0001e2000c101124 */
[C---:B------:R-:W-:Y:S01]  /*c8f0*/  ISETP.LT.OR P4, PT, R0.reuse, 0x1, !P0 ;  /* 0x000000010000780c */ /* 0x040fe20004781670 */
[----:B------:R-:W-:Y:S01]  /*c900*/  IMAD.IADD R221, R221, 0x1, R11 ;  /* 0x00000001dddd7824 */ /* 0x000fe200078e020b */
[----:B------:R-:W-:Y:S02]  /*c910*/  ISETP.LT.OR P3, PT, R0, 0x2, !P0 ;  /* 0x000000020000780c */ /* 0x000fe40004761670 */
[----:B------:R-:W-:-:S02]  /*c920*/  IADD3 R10, P2, P6, R216, R14, R10 ;  /* 0x0000000ed80a7210 */ /* 0x000fc40007e5e00a */
[----:B------:R-:W-:Y:S11]  /*c930*/  @P5 BRA `(.L_x_424) ;  /* 0x00000000000c5947 */ /* 0x000ff60003800000 */
[----:B------:R-:W2:Y:S02]  /*c940*/  LDG.E.U8 R16, desc[UR36][R8.64+0x1] ;  /* 0x0000012408107981 */ /* 0x000ea4000c1e1100 */
[----:B--2---:R-:W-:-:S05]  /*c950*/  PRMT R3, R16, 0x8880, RZ ;  /* 0x0000888010037816 */ /* 0x004fca00000000ff */
[----:B------:R-:W-:-:S07]  /*c960*/  IMAD R2, R3, R18, RZ ;  /* 0x0000001203027224 */ /* 0x000fce00078e02ff */
.L_x_424:
[----:B------:R-:W-:Y:S05]  /*c970*/  BSYNC B1 ;  /* 0x0000000000017941 */ /* 0x000fea0003800000 */
.L_x_423:
[----:B------:R-:W-:Y:S01]  /*c980*/  @!P5 IMAD R121, R121, R17, R2 ;  /* 0x000000117979d224 */ /* 0x000fe200078e0202 */
[----:B------:R-:W-:Y:S01]  /*c990*/  BSSY B1, `(.L_x_425) ;  /* 0x000000b000017945 */ /* 0x000fe20003800000 */
[----:B------:R-:W-:Y:S02]  /*c9a0*/  IADD3.X R11, R21, R15, R221, P2, P6 ;  /* 0x0000000f150b7210 */ /* 0x000fe400017ec4dd */
[----:B------:R-:W-:Y:S01]  /*c9b0*/  ISETP.LT.OR P2, PT, R0, 0x9, !P0 ;  /* 0x000000090000780c */ /* 0x000fe20004741670 */
[----:B------:R1:W-:Y:S01]  /*c9c0*/  @!P5 STG.E.U8 desc[UR36][R4.64+0x1], R121 ;  /* 0x000001790400d986 */ /* 0x0003e2000c101124 */
[C---:B------:R-:W-:Y:S02]  /*c9d0*/  @!P4 IADD3 R220, P5, R4.reuse, UR45, RZ ;  /* 0x0000002d04dccc10 */ /* 0x040fe4000ffbe0ff */
[----:B------:R-:W-:Y:S02]  /*c9e0*/  @!P3 IADD3 R120, P6, R4, UR45, RZ ;  /* 0x0000002d0478bc10 */ /* 0x000fe4000ffde0ff */
[----:B------:R-:W-:Y:S01]  /*c9f0*/  @!P4 IADD3.X R221, R5, UR44, RZ, P5, !PT ;  /* 0x0000002c05ddcc10 */ /* 0x000fe2000affe4ff */
[----:B------:R-:W-:Y:S10]  /*ca00*/  @P4 BRA `(.L_x_426) ;  /* 0x00000000000c4947 */ /* 0x000ff40003800000 */
[----:B------:R-:W2:Y:S02]  /*ca10*/  LDG.E.U8 R16, desc[UR36][R10.64] ;  /* 0x000000240a107981 */ /* 0x000ea4000c1e1100 */
[----:B--2---:R-:W-:-:S05]  /*ca20*/  PRMT R3, R16, 0x8880, RZ ;  /* 0x0000888010037816 */ /* 0x004fca00000000ff */
[----:B------:R-:W-:-:S07]  /*ca30*/  IMAD R2, R3, R18, RZ ;  /* 0x0000001203027224 */ /* 0x000fce00078e02ff */
.L_x_426:
[----:B------:R-:W-:Y:S05]  /*ca40*/  BSYNC B1 ;  /* 0x0000000000017941 */ /* 0x000fea0003800000 */
.L_x_425:
[----:B------:R-:W-:Y:S01]  /*ca50*/  @!P4 IMAD R3, R122, R17, R2 ;  /* 0x000000117a03c224 */ /* 0x000fe200078e0202 */
[----:B------:R-:W-:Y:S01]  /*ca60*/  BSSY B1, `(.L_x_427) ;  /* 0x0000007000017945 */ /* 0x000fe20003800000 */
[----:B-1----:R-:W-:-:S03]  /*ca70*/  @!P3 IADD3.X R121, R5, UR44, RZ, P6, !PT ;  /* 0x0000002c0579bc10 */ /* 0x002fc6000b7fe4ff */
[----:B------:R1:W-:Y:S01]  /*ca80*/  @!P4 STG.E.U8 desc[UR36][R220.64], R3 ;  /* 0x00000003dc00c986 */ /* 0x0003e2000c101124 */
[----:B------:R-:W-:Y:S05]  /*ca90*/  @P3 BRA `(.L_x_428) ;  /* 0x00000000000c3947 */ /* 0x000fea0003800000 */
[----:B------:R-:W1:Y:S02]  /*caa0*/  LDG.E.U8 R16, desc[UR36][R10.64+0x1] ;  /* 0x000001240a107981 */ /* 0x000e64000c1e1100 */
[----:B-1----:R-:W-:-:S05]  /*cab0*/  PRMT R3, R16, 0x8880, RZ ;  /* 0x0000888010037816 */ /* 0x002fca00000000ff */
[----:B------:R-:W-:-:S07]  /*cac0*/  IMAD R2, R3, R18, RZ ;  /* 0x0000001203027224 */ /* 0x000fce00078e02ff */
.L_x_428:
[----:B------:R-:W-:Y:S05]  /*cad0*/  BSYNC B1 ;  /* 0x0000000000017941 */ /* 0x000fea0003800000 */
.L_x_427:
[C---:B------:R-:W-:Y:S01]  /*cae0*/  ISETP.LT.OR P4, PT, R0.reuse, 0x9, !P1 ;  /* 0x000000090000780c */ /* 0x040fe20004f81670 */
[----:B-1----:R-:W-:Y:S01]  /*caf0*/  @!P3 IMAD R3, R123, R17, R2 ;  /* 0x000000117b03b224 */ /* 0x002fe200078e0202 */
[----:B------:R-:W-:Y:S01]  /*cb00*/  BSSY B1, `(.L_x_429) ;  /* 0x0000009000017945 */ /* 0x000fe20003800000 */
[----:B------:R-:W-:Y:S02]  /*cb10*/  ISETP.LT.OR P5, PT, R0, 0xa, !P1 ;  /* 0x0000000a0000780c */ /* 0x000fe40004fa1670 */
[----:B------:R-:W-:Y:S01]  /*cb20*/  @!P2 IADD3 R122, P6, R4, UR45, RZ ;  /* 0x0000002d047aac10 */ /* 0x000fe2000ffde0ff */
[----:B------:R1:W-:Y:S01]  /*cb30*/  @!P3 STG.E.U8 desc[UR36][R120.64+0x1], R3 ;  /* 0x000001037800b986 */ /* 0x0003e2000c101124 */
[----:B------:R-:W-:-:S06]  /*cb40*/  ISETP.LT.OR P3, PT, R0, 0xa, !P0 ;  /* 0x0000000a0000780c */ /* 0x000fcc0004761670 */
[----:B------:R-:W-:Y:S07]  /*cb50*/  @P4 BRA `(.L_x_430) ;  /* 0x00000000000c4947 */ /* 0x000fee0003800000 */
[----:B------:R-:W1:Y:S02]  /*cb60*/  LDG.E.U8 R16, desc[UR36][R8.64+0x8] ;  /* 0x0000082408107981 */ /* 0x000e64000c1e1100 */
[----:B-1----:R-:W-:-:S05]  /*cb70*/  PRMT R3, R16, 0x8880, RZ ;  /* 0x0000888010037816 */ /* 0x002fca00000000ff */
[----:B------:R-:W-:-:S07]  /*cb80*/  IMAD R2, R3, R18, RZ ;  /* 0x0000001203027224 */ /* 0x000fce00078e02ff */
.L_x_430:
[----:B------:R-:W-:Y:S05]  /*cb90*/  BSYNC B1 ;  /* 0x0000000000017941 */ /* 0x000fea0003800000 */
.L_x_429:
[----:B-1----:R-:W-:Y:S01]  /*cba0*/  @!P4 IMAD R3, R124, R17, R2 ;  /* 0x000000117c03c224 */ /* 0x002fe200078e0202 */
[----:B------:R-:W-:Y:S04]  /*cbb0*/  BSSY B1, `(.L_x_431) ;  /* 0x0000006000017945 */ /* 0x000fe80003800000 */
[----:B------:R1:W-:Y:S01]  /*cbc0*/  @!P4 STG.E.U8 desc[UR36][R4.64+0x8], R3 ;  /* 0x000008030400c986 */ /* 0x0003e2000c101124 */
[----:B------:R-:W-:Y:S05]  /*cbd0*/  @P5 BRA `(.L_x_432) ;  /* 0x00000000000c5947 */ /* 0x000fea0003800000 */
[----:B------:R-:W1:Y:S02]  /*cbe0*/  LDG.E.U8 R16, desc[UR36][R8.64+0x9] ;  /* 0x0000092408107981 */ /* 0x000e64000c1e1100 */
[----:B-1----:R-:W-:-:S05]  /*cbf0*/  PRMT R3, R16, 0x8880, RZ ;  /* 0x0000888010037816 */ /* 0x002fca00000000ff */
[----:B------:R-:W-:-:S07]  /*cc00*/  IMAD R2, R3, R18, RZ ;  /* 0x0000001203027224 */ /* 0x000fce00078e02ff */
.L_x_432:
[----:B------:R-:W-:Y:S05]  /*cc10*/  BSYNC B1 ;  /* 0x0000000000017941 */ /* 0x000fea0003800000 */
.L_x_431:
[----:B------:R-:W-:Y:S01]  /*cc20*/  @!P5 IMAD R125, R125, R17, R2 ;  /* 0x000000117d7dd224 */ /* 0x000fe200078e0202 */
[----:B------:R-:W-:Y:S01]  /*cc30*/  BSSY B1, `(.L_x_433) ;  /* 0x0000007000017945 */ /* 0x000fe20003800000 */
[----:B------:R-:W-:-:S03]  /*cc40*/  @!P2 IADD3.X R123, R5, UR44, RZ, P6, !PT ;  /* 0x0000002c057bac10 */ /* 0x000fc6000b7fe4ff */
[----:B------:R2:W-:Y:S01]  /*cc50*/  @!P5 STG.E.U8 desc[UR36][R4.64+0x9], R125 ;  /* 0x0000097d0400d986 */ /* 0x0005e2000c101124 */
[----:B------:R-:W-:Y:S05]  /*cc60*/  @P2 BRA `(.L_x_434) ;  /* 0x00000000000c2947 */ /* 0x000fea0003800000 */
[----:B------:R-:W1:Y:S02]  /*cc70*/  LDG.E.U8 R16, desc[UR36][R10.64+0x8] ;  /* 0x000008240a107981 */ /* 0x000e64000c1e1100 */
[----:B-1----:R-:W-:-:S05]  /*cc80*/  PRMT R3, R16, 0x8880, RZ ;  /* 0x0000888010037816 */ /* 0x002fca00000000ff */
[----:B------:R-:W-:-:S07]  /*cc90*/  IMAD R2, R3, R18, RZ ;  /* 0x0000001203027224 */ /* 0x000fce00078e02ff */
.L_x_434:
[----:B------:R-:W-:Y:S05]  /*cca0*/  BSYNC B1 ;  /* 0x0000000000017941 */ /* 0x000fea0003800000 */
.L_x_433:
[----:B-1----:R-:W-:Y:S01]  /*ccb0*/  @!P2 IMAD R3, R126, R17, R2 ;  /* 0x000000117e03a224 */ /* 0x002fe200078e0202 */
[----:B------:R-:W-:Y:S01]  /*ccc0*/  @!P3 IADD3 R120, P5, R4, UR45, RZ ;  /* 0x0000002d0478bc10 */ /* 0x000fe2000ffbe0ff */
[----:B------:R-:W-:Y:S01]  /*ccd0*/  BSSY B1, `(.L_x_435) ;  /* 0x000000b000017945 */ /* 0x000fe20003800000 */
[C---:B------:R-:W-:Y:S02]  /*cce0*/  ISETP.LT.OR P6, PT, R0.reuse, 0x11, !P1 ;  /* 0x000000110000780c */ /* 0x040fe40004fc1670 */
[----:B------:R1:W-:Y:S01]  /*ccf0*/  @!P2 STG.E.U8 desc[UR36][R122.64+0x8], R3 ;  /* 0x000008037a00a986 */ /* 0x0003e2000c101124 */
[----:B------:R-:W-:Y:S02]  /*cd00*/  @!P3 IADD3.X R121, R5, UR44, RZ, P5, !PT ;  /* 0x0000002c0579bc10 */ /* 0x000fe4000affe4ff */
[C---:B------:R-:W-:Y:S02]  /*cd10*/  ISETP.LT.OR P2, PT, R0.reuse, 0x12, !P1 ;  /* 0x000000120000780c */ /* 0x040fe40004f41670 */
[----:B------:R-:W-:-:S02]  /*cd20*/  ISETP.LT.OR P4, PT, R0, 0x11, !P0 ;  /* 0x000000110000780c */ /* 0x000fc40004781670 */
[----:B------:R-:W-:Y:S01]  /*cd30*/  ISETP.LT.OR P5, PT, R0, 0x12, !P0 ;  /* 0x000000120000780c */ /* 0x000fe200047a1670 */
[----:B------:R-:W-:-:S12]  /*cd40*/  @P3 BRA `(.L_x_436) ;  /* 0x00000000000c3947 */ /* 0x000fd80003800000 */
[----:B------:R-:W1:Y:S02]  /*cd50*/  LDG.E.U8 R16, desc[UR36][R10.64+0x9] ;  /* 0x000009240a107981 */ /* 0x000e64000c1e1100 */
[----:B-1----:R-:W-:-:S05]  /*cd60*/  PRMT R3, R16, 0x8880, RZ ;  /* 0x0000888010037816 */ /* 0x002fca00000000ff */
[----:B------:R-:W-:-:S07]  /*cd70*/  IMAD R2, R3, R18, RZ ;  /* 0x0000001203027224 */ /* 0x000fce00078e02ff */
.L_x_436:
[----:B------:R-:W-:Y:S05]  /*cd80*/  BSYNC B1 ;  /* 0x0000000000017941 */ /* 0x000fea0003800000 */
.L_x_435:
[----:B------:R-:W-:Y:S01]  /*cd90*/  @!P3 IMAD R127, R127, R17, R2 ;  /* 0x000000117f7fb224 */ /* 0x000fe200078e0202 */
[----:B------:R-:W-:Y:S04]  /*cda0*/  BSSY B1, `(.L_x_437) ;  /* 0x0000006000017945 */ /* 0x000fe80003800000 */
[----:B------:R3:W-:Y:S01]  /*cdb0*/  @!P3 STG.E.U8 desc[UR36][R120.64+0x9], R127 ;  /* 0x0000097f7800b986 */ /* 0x0007e2000c101124 */
[----:B------:R-:W-:Y:S05]  /*cdc0*/  @P6 BRA `(.L_x_438) ;  /* 0x00000000000c6947 */ /* 0x000fea0003800000 */
[----:B------:R-:W1:Y:S02]  /*cdd0*/  LDG.E.U8 R16, desc[UR36][R8.64+0x10] ;  /* 0x0000102408107981 */ /* 0x000e64000c1e1100 */
[----:B-1----:R-:W-:-:S05]  /*cde0*/  PRMT R3, R16, 0x8880, RZ ;  /* 0x0000888010037816 */ /* 0x002fca00000000ff */
[----:B------:R-:W-:-:S07]  /*cdf0*/  IMAD R2, R3, R18, RZ ;  /* 0x0000001203027224 */ /* 0x000fce00078e02ff */
.L_x_438:
[----:B------:R-:W-:Y:S05]  /*ce00*/  BSYNC B1 ;  /* 0x0000000000017941 */ /* 0x000fea0003800000 */
.L_x_437:
[----:B-1----:R-:W-:Y:S01]  /*ce10*/  @!P6 IMAD R3, R128, R17, R2 ;  /* 0x000000118003e224 */ /* 0x002fe200078e0202 */
[----:B------:R-:W-:Y:S04]  /*ce20*/  BSSY B1, `(.L_x_439) ;  /* 0x0000006000017945 */ /* 0x000fe80003800000 */
[----:B------:R1:W-:Y:S01]  /*ce30*/  @!P6 STG.E.U8 desc[UR36][R4.64+0x10], R3 ;  /* 0x000010030400e986 */ /* 0x0003e2000c101124 */
[----:B------:R-:W-:Y:S05]  /*ce40*/  @P2 BRA `(.L_x_440) ;  /* 0x00000000000c2947 */ /* 0x000fea0003800000 */
[----:B------:R-:W1:Y:S02]  /*ce50*/  LDG.E.U8 R16, desc[UR36][R8.64+0x11] ;  /* 0x0000112408107981 */ /* 0x000e64000c1e1100 */
[----:B-1----:R-:W-:-:S05]  /*ce60*/  PRMT R3, R16, 0x8880, RZ ;  /* 0x0000888010037816 */ /* 0x002fca00000000ff */
[----:B------:R-:W-:-:S07]  /*ce70*/  IMAD R2, R3, R18, RZ ;  /* 0x0000001203027224 */ /* 0x000fce00078e02ff */
.L_x_440:
[----:B------:R-:W-:Y:S05]  /*ce80*/  BSYNC B1 ;  /* 0x0000000000017941 */ /* 0x000fea0003800000 */
.L_x_439:
[----:B------:R-:W-:Y:S01]  /*ce90*/  @!P2 IMAD R129, R129, R17, R2 ;  /* 0x000000118181a224 */ /* 0x000fe200078e0202 */
[----:B------:R-:W-:Y:S01]  /*cea0*/  BSSY B1, `(.L_x_441) ;  /* 0x000000a000017945 */ /* 0x000fe20003800000 */
[----:B------:R-:W-:Y:S02]  /*ceb0*/  ISETP.LT.OR P3, PT, R0, 0x19, !P0 ;  /* 0x000000190000780c */ /* 0x000fe40004761670 */
[C---:B---3--:R-:W-:Y:S01]  /*cec0*/  @!P5 IADD3 R120, P6, R4.reuse, UR45, RZ ;  /* 0x0000002d0478dc10 */ /* 0x048fe2000ffde0ff */
[----:B------:R3:W-:Y:S01]  /*ced0*/  @!P2 STG.E.U8 desc[UR36][R4.64+0x11], R129 ;  /* 0x000011810400a986 */ /* 0x0007e2000c101124 */
[----:B------:R-:W-:-:S04]  /*cee0*/  @!P4 IADD3 R122, P2, R4, UR45, RZ ;  /* 0x0000002d047acc10 */ /* 0x000fc8000ff5e0ff */
[----:B------:R-:W-:Y:S01]  /*cef0*/  @!P4 IADD3.X R123, R5, UR44, RZ, P2, !PT ;  /* 0x0000002c057bcc10 */ /* 0x000fe200097fe4ff */
[----:B------:R-:W-:Y:S08]  /*cf00*/  @P4 BRA `(.L_x_442) ;  /* 0x00000000000c4947 */ /* 0x000ff00003800000 */
[----:B------:R-:W1:Y:S02]  /*cf10*/  LDG.E.U8 R16, desc[UR36][R10.64+0x10] ;  /* 0x000010240a107981 */ /* 0x000e64000c1e1100 */
[----:B-1----:R-:W-:-:S05]  /*cf20*/  PRMT R3, R16, 0x8880, RZ ;  /* 0x0000888010037816 */ /* 0x002fca00000000ff */
[----:B------:R-:W-:-:S07]  /*cf30*/  IMAD R2, R3, R18, RZ ;  /* 0x0000001203027224 */ /* 0x000fce00078e02ff */
.L_x_442:
[----:B------:R-:W-:Y:S05]  /*cf40*/  BSYNC B1 ;  /* 0x0000000000017941 */ /* 0x000fea0003800000 */
.L_x_441:
[----:B-1----:R-:W-:Y:S01]  /*cf50*/  @!P4 IMAD R3, R130, R17, R2 ;  /* 0x000000118203c224 */ /* 0x002fe200078e0202 */
[----:B------:R-:W-:Y:S01]  /*cf60*/  BSSY B1, `(.L_x_443) ;  /* 0x0000007000017945 */ /* 0x000fe20003800000 */
[----:B------:R-:W-:-:S03]  /*cf70*/  @!P5 IADD3.X R121, R5, UR44, RZ, P6, !PT ;  /* 0x0000002c0579dc10 */ /* 0x000fc6000b7fe4ff */
[----:B------:R1:W-:Y:S01]  /*cf80*/  @!P4 STG.E.U8 desc[UR36][R122.64+0x10], R3 ;  /* 0x000010037a00c986 */ /* 0x0003e2000c101124 */
[----:B------:R-:W-:Y:S05]  /*cf90*/  @P5 BRA `(.L_x_444) ;  /* 0x00000000000c5947 */ /* 0x000fea0003800000 */
[----:B------:R-:W1:Y:S02]  /*cfa0*/  LDG.E.U8 R16, desc[UR36][R10.64+0x11] ;  /* 0x000011240a107981 */ /* 0x000e64000c1e1100 */
[----:B-1----:R-:W-:-:S05]  /*cfb0*/  PRMT R3, R16, 0x8880, RZ ;  /* 0x0000888010037816 */ /* 0x002fca00000000ff */
[----:B------:R-:W-:-:S07]  /*cfc0*/  IMAD R2, R3, R18, RZ ;  /* 0x0000001203027224 */ /* 0x000fce00078e02ff */
.L_x_444:
[----:B------:R-:W-:Y:S05]  /*cfd0*/  BSYNC B1 ;  /* 0x0000000000017941 */ /* 0x000fea0003800000 */
.L_x_443:
[C---:B------:R-:W-:Y:S01]  /*cfe0*/  ISETP.LT.OR P4, PT, R0.reuse, 0x19, !P1 ;  /* 0x000000190000780c */ /* 0x040fe20004f81670 */
[----:B------:R-:W-:Y:S01]  /*cff0*/  @!P5 IMAD R131, R131, R17, R2 ;  /* 0x000000118383d224 */ /* 0x000fe200078e0202 */
[----:B------:R-:W-:Y:S01]  /*d000*/  BSSY B1, `(.L_x_445) ;  /* 0x0000009000017945 */ /* 0x000fe20003800000 */
[----:B------:R-:W-:Y:S02]  /*d010*/  ISETP.LT.OR P2, PT, R0, 0x1a, !P0 ;  /* 0x0000001a0000780c */ /* 0x000fe40004741670 */
[----:B-1----:R-:W-:Y:S01]  /*d020*/  @!P3 IADD3 R122, P6, R4, UR45, RZ ;  /* 0x0000002d047abc10 */ /* 0x002fe2000ffde0ff */
[----:B------:R1:W-:Y:S01]  /*d030*/  @!P5 STG.E.U8 desc[UR36][R120.64+0x11], R131 ;  /* 0x000011837800d986 */ /* 0x0003e2000c101124 */
[----:B------:R-:W-:-:S06]  /*d040*/  ISETP.LT.OR P5, PT, R0, 0x1a, !P1 ;  /* 0x0000001a0000780c */ /* 0x000fcc0004fa1670 */
[----:B------:R-:W-:Y:S07]  /*d050*/  @P4 BRA `(.L_x_446) ;  /* 0x00000000000c4947 */ /* 0x000fee0003800000 */
[----:B------:R-:W4:Y:S02]  /*d060*/  LDG.E.U8 R16, desc[UR36][R8.64+0x18] ;  /* 0x0000182408107981 */ /* 0x000f24000c1e1100 */
[----:B----4-:R-:W-:-:S05]  /*d070*/  PRMT R3, R16, 0x8880, RZ ;  /* 0x0000888010037816 */ /* 0x010fca00000000ff */
[----:B------:R-:W-:-:S07]  /*d080*/  IMAD R2, R3, R18, RZ ;  /* 0x0000001203027224 */ /* 0x000fce00078e02ff */
.L_x_446:
[----:B------:R-:W-:Y:S05]  /*d090*/  BSYNC B1 ;  /* 0x0000000000017941 */ /* 0x000fea0003800000 */
.L_x_445:
[----:B------:R-:W-:Y:S01]  /*d0a0*/  @!P4 IMAD R3, R132, R17, R2 ;  /* 0x000000118403c224 */ /* 0x000fe200078e0202 */
[----:B------:R-:W-:Y:S04]  /*d0b0*/  BSSY B1, `(.L_x_447) ;  /* 0x0000006000017945 */ /* 0x000fe80003800000 */
[----:B------:R4:W-:Y:S01]  /*d0c0*/  @!P4 STG.E.U8 desc[UR36][R4.64+0x18], R3 ;  /* 0x000018030400c986 */ /* 0x0009e2000c101124 */
[----:B------:R-:W-:Y:S05]  /*d0d0*/  @P5 BRA `(.L_x_448) ;  /* 0x00000000000c5947 */ /* 0x000fea0003800000 */
[----:B------:R-:W4:Y:S02]  /*d0e0*/  LDG.E.U8 R16, desc[UR36][R8.64+0x19] ;  /* 0x0000192408107981 */ /* 0x000f24000c1e1100 */
[----:B----4-:R-:W-:-:S05]  /*d0f0*/  PRMT R3, R16, 0x8880, RZ ;  /* 0x0000888010037816 */ /* 0x010fca00000000ff */
[----:B------:R-:W-:-:S07]  /*d100*/  IMAD R2, R3, R18, RZ ;  /* 0x0000001203027224 */ /* 0x000fce00078e02ff */
.L_x_448:
[----:B------:R-:W-:Y:S05]  /*d110*/  BSYNC B1 ;  /* 0x0000000000017941 */ /* 0x000fea0003800000 */
.L_x_447:
[----:B------:R-:W-:Y:S01]  /*d120*/  @!P5 IMAD R133, R133, R17, R2 ;  /* 0x000000118585d224 */ /* 0x000fe200078e0202 */
[----:B------:R-:W-:Y:S01]  /*d130*/  BSSY B1, `(.L_x_449) ;  /* 0x0000007000017945 */ /* 0x000fe20003800000 */
[----:B------:R-:W-:-:S03]  /*d140*/  @!P3 IADD3.X R123, R5, UR44, RZ, P6, !PT ;  /* 0x0000002c057bbc10 */ /* 0x000fc6000b7fe4ff */
[----:B------:R0:W-:Y:S01]  /*d150*/  @!P5 STG.E.U8 desc[UR36][R4.64+0x19], R133 ;  /* 0x000019850400d986 */ /* 0x0001e2000c101124 */
[----:B------:R-:W-:Y:S05]  /*d160*/  @P3 BRA `(.L_x_450) ;  /* 0x00000000000c3947 */ /* 0x000fea0003800000 */
[----:B------:R-:W4:Y:S02]  /*d170*/  LDG.E.U8 R16, desc[UR36][R10.64+0x18] ;  /* 0x000018240a107981 */ /* 0x000f24000c1e1100 */
[----:B----4-:R-:W-:-:S05]  /*d180*/  PRMT R3, R16, 0x8880, RZ ;  /* 0x0000888010037816 */ /* 0x010fca00000000ff */
[----:B------:R-:W-:-:S07]  /*d190*/  IMAD R2, R3, R18, RZ ;  /* 0x0000001203027224 */ /* 0x000fce00078e02ff */
.L_x_450:
[----:B------:R-:W-:Y:S05]  /*d1a0*/  BSYNC B1 ;  /* 0x0000000000017941 */ /* 0x000fea0003800000 */
.L_x_449:
[----:B----4-:R-:W-:Y:S01]  /*d1b0*/  @!P3 IMAD R3, R134, R17, R2 ;  /* 0x000000118603b224 */ /* 0x010fe200078e0202 */
[----:B-1----:R-:W-:Y:S01]  /*d1c0*/  @!P2 IADD3 R120, P5, R4, UR45, RZ ;  /* 0x0000002d0478ac10 */ /* 0x002fe2000ffbe0ff */
        /* <DEDUP_REMOVED lines=11> */
.L_x_452:
[----:B------:R-:W-:Y:S05]  /*d280*/  BSYNC B1 ;  /* 0x0000000000017941 */ /* 0x000fea0003800000 */
.L_x_451:
[----:B------:R-:W-:Y:S01]  /*d290*/  @!P2 IMAD R135, R135, R17, R2 ;  /* 0x000000118787a224 */ /* 0x000fe200078e0202 */
[----:B------:R-:W-:Y:S04]  /*d2a0*/  BSSY B1, `(.L_x_453) ;  /* 0x0000006000017945 */ /* 0x000fe80003800000 */
[----:B------:R4:W-:Y:S01]  /*d2b0*/  @!P2 STG.E.U8 desc[UR36][R120.64+0x19], R135 ;  /* 0x000019877800a986 */ /* 0x0009e2000c101124 */
[----:B------:R-:W-:Y:S05]  /*d2c0*/  @P6 BRA `(.L_x_454) ;  /* 0x00000000000c6947 */ /* 0x000fea0003800000 */
[----:B------:R-:W1:Y:S02]  /*d2d0*/  LDG.E.U8 R16, desc[UR36][R8.64+0x20] ;  /* 0x0000202408107981 */ /* 0x000e64000c1e1100 */
[----:B-1----:R-:W-:-:S05]  /*d2e0*/  PRMT R3, R16, 0x8880, RZ ;  /* 0x0000888010037816 */ /* 0x002fca00000000ff */
[----:B------:R-:W-:-:S07]  /*d2f0*/  IMAD R2, R3, R18, RZ ;  /* 0x0000001203027224 */ /* 0x000fce00078e02ff */
.L_x_454:
[----:B------:R-:W-:Y:S05]  /*d300*/  BSYNC B1 ;  /* 0x0000000000017941 */ /* 0x000fea0003800000 */
.L_x_453:
[----:B-1----:R-:W-:Y:S01]  /*d310*/  @!P6 IMAD R3, R136, R17, R2 ;  /* 0x000000118803e224 */ /* 0x002fe200078e0202 */
[----:B------:R-:W-:Y:S04]  /*d320*/  BSSY B1, `(.L_x_455) ;  /* 0x0000006000017945 */ /* 0x000fe80003800000 */
[----:B------:R1:W-:Y:S01]  /*d330*/  @!P6 STG.E.U8 desc[UR36][R4.64+0x20], R3 ;  /* 0x000020030400e986 */ /* 0x0003e2000c101124 */
[----:B------:R-:W-:Y:S05]  /*d340*/  @P3 BRA `(.L_x_456) ;  /* 0x00000000000c3947 */ /* 0x000fea0003800000 */
[----:B------:R-:W1:Y:S02]  /*d350*/  LDG.E.U8 R16, desc[UR36][R8.64+0x21] ;  /* 0x0000212408107981 */ /* 0x000e64000c1e1100 */
[----:B-1----:R-:W-:-:S05]  /*d360*/  PRMT R3, R16, 0x8880, RZ ;  /* 0x0000888010037816 */ /* 0x002fca00000000ff */
[----:B------:R-:W-:-:S07]  /*d370*/  IMAD R2, R3, R18, RZ ;  /* 0x0000001203027224 */ /* 0x000fce00078e02ff */
.L_x_456:
[----:B------:R-:W-:Y:S05]  /*d380*/  BSYNC B1 ;  /* 0x0000000000017941 */ /* 0x000fea0003800000 */
.L_x_455:
[----:B------:R-:W-:Y:S01]  /*d390*/  @!P3 IMAD R137, R137, R17, R2 ;  /* 0x000000118989b224 */ /* 0x000fe200078e0202 */
[----:B------:R-:W-:Y:S01]  /*d3a0*/  BSSY B1, `(.L_x_457) ;  /* 0x000000a000017945 */ /* 0x000fe20003800000 */
[----:B------:R-:W-:Y:S02]  /*d3b0*/  ISETP.LT.OR P2, PT, R0, 0x29, !P0 ;  /* 0x000000290000780c */ /* 0x000fe40004741670 */
[C---:B------:R-:W-:Y:S01]  /*d3c0*/  @!P5 IADD3 R122, P6, R4.reuse, UR45, RZ ;  /* 0x0000002d047adc10 */ /* 0x040fe2000ffde0ff */
[----:B------:R0:W-:Y:S01]  /*d3d0*/  @!P3 STG.E.U8 desc[UR36][R4.64+0x21], R137 ;  /* 0x000021890400b986 */ /* 0x0001e2000c101124 */
[----:B----4-:R-:W-:-:S04]  /*d3e0*/  @!P4 IADD3 R120, P3, R4, UR45, RZ ;  /* 0x0000002d0478cc10 */ /* 0x010fc8000ff7e0ff */
[----:B------:R-:W-:Y:S01]  /*d3f0*/  @!P4 IADD3.X R121, R5, UR44, RZ, P3, !PT ;  /* 0x0000002c0579cc10 */ /* 0x000fe20009ffe4ff */
[----:B------:R-:W-:Y:S08]  /*d400*/  @P4 BRA `(.L_x_458) ;  /* 0x00000000000c4947 */ /* 0x000ff00003800000 */
[----:B------:R-:W1:Y:S02]  /*d410*/  LDG.E.U8 R16, desc[UR36][R10.64+0x20] ;  /* 0x000020240a107981 */ /* 0x000e64000c1e1100 */
[----:B-1----:R-:W-:-:S05]  /*d420*/  PRMT R3, R16, 0x8880, RZ ;  /* 0x0000888010037816 */ /* 0x002fca00000000ff */
[----:B------:R-:W-:-:S07]  /*d430*/  IMAD R2, R3, R18, RZ ;  /* 0x0000001203027224 */ /* 0x000fce00078e02ff */
.L_x_458:
[----:B------:R-:W-:Y:S05]  /*d440*/  BSYNC B1 ;  /* 0x0000000000017941 */ /* 0x000fea0003800000 */
.L_x_457:
        /* <DEDUP_REMOVED lines=8> */
.L_x_460:
[----:B------:R-:W-:Y:S05]  /*d4d0*/  BSYNC B1 ;  /* 0x0000000000017941 */ /* 0x000fea0003800000 */
.L_x_459:
        /* <DEDUP_REMOVED lines=11> */
.L_x_462:
[----:B------:R-:W-:Y:S05]  /*d590*/  BSYNC B1 ;  /* 0x0000000000017941 */ /* 0x000fea0003800000 */
.L_x_461:
[----:B------:R-:W-:Y:S01]  /*d5a0*/  @!P4 IMAD R3, R140, R17, R2 ;  /* 0x000000118c03c224 */ /* 0x000fe200078e0202 */
[----:B------:R-:W-:Y:S04]  /*d5b0*/  BSSY B1, `(.L_x_463) ;  /* 0x0000006000017945 */ /* 0x000fe80003800000 */
[----:B------:R4:W-:Y:S01]  /*d5c0*/  @!P4 STG.E.U8 desc[UR36][R4.64+0x28], R3 ;  /* 0x000028030400c986 */ /* 0x0009e2000c101124 */
[----:B------:R-:W-:Y:S05]  /*d5d0*/  @P5 BRA `(.L_x_464) ;  /* 0x00000000000c5947 */ /* 0x000fea0003800000 */
[----:B------:R-:W4:Y:S02]  /*d5e0*/  LDG.E.U8 R16, desc[UR36][R8.64+0x29] ;  /* 0x0000292408107981 */ /* 0x000f24000c1e1100 */
[----:B----4-:R-:W-:-:S05]  /*d5f0*/  PRMT R3, R16, 0x8880, RZ ;  /* 0x0000888010037816 */ /* 0x010fca00000000ff */
[----:B------:R-:W-:-:S07]  /*d600*/  IMAD R2, R3, R18, RZ ;  /* 0x0000001203027224 */ /* 0x000fce00078e02ff */
.L_x_464:
[----:B------:R-:W-:Y:S05]  /*d610*/  BSYNC B1 ;  /* 0x0000000000017941 */ /* 0x000fea0003800000 */
.L_x_463:
        /* <DEDUP_REMOVED lines=8> */
.L_x_466:
[----:B------:R-:W-:Y:S05]  /*d6a0*/  BSYNC B1 ;  /* 0x0000000000017941 */ /* 0x000fea0003800000 */
.L_x_465:
        /* <DEDUP_REMOVED lines=13> */
.L_x_468:
[----:B------:R-:W-:Y:S05]  /*d780*/  BSYNC B1 ;  /* 0x0000000000017941 */ /* 0x000fea0003800000 */
.L_x_467:
[----:B------:R-:W-:Y:S01]  /*d790*/  @!P3 IMAD R143, R143, R17, R2 ;  /* 0x000000118f8fb224 */ /* 0x000fe200078e0202 */
[----:B------:R-:W-:Y:S04]  /*d7a0*/  BSSY B1, `(.L_x_469) ;  /* 0x0000006000017945 */ /* 0x000fe80003800000 */
[----:B------:R4:W-:Y:S01]  /*d7b0*/  @!P3 STG.E.U8 desc[UR36][R122.64+0x29], R143 ;  /* 0x0000298f7a00b986 */ /* 0x0009e2000c101124 */
[----:B------:R-:W-:Y:S05]  /*d7c0*/  @P6 BRA `(.L_x_470) ;  /* 0x00000000000c6947 */ /* 0x000fea0003800000 */
[----:B------:R-:W1:Y:S02]  /*d7d0*/  LDG.E.U8 R16, desc[UR36][R8.64+0x30] ;  /* 0x0000302408107981 */ /* 0x000e64000c1e1100 */
[----:B-1----:R-:W-:-:S05]  /*d7e0*/  PRMT R3, R16, 0x8880, RZ ;  /* 0x0000888010037816 */ /* 0x002fca00000000ff */
[----:B------:R-:W-:-:S07]  /*d7f0*/  IMAD R2, R3, R18, RZ ;  /* 0x0000001203027224 */ /* 0x000fce00078e02ff */
.L_x_470:
[----:B------:R-:W-:Y:S05]  /*d800*/  BSYNC B1 ;  /* 0x0000000000017941 */ /* 0x000fea0003800000 */
.L_x_469:
[----:B-1----:R-:W-:Y:S01]  /*d810*/  @!P6 IMAD R3, R144, R17, R2 ;  /* 0x000000119003e224 */ /* 0x002fe200078e0202 */
[----:B------:R-:W-:Y:S04]  /*d820*/  BSSY B1, `(.L_x_471) ;  /* 0x0000006000017945 */ /* 0x000fe80003800000 */
[----:B------:R1:W-:Y:S01]  /*d830*/  @!P6 STG.E.U8 desc[UR36][R4.64+0x30], R3 ;  /* 0x000030030400e986 */ /* 0x0003e2000c101124 */
[----:B------:R-:W-:Y:S05]  /*d840*/  @P2 BRA `(.L_x_472) ;  /* 0x00000000000c2947 */ /* 0x000fea0003800000 */
[----:B------:R-:W1:Y:S02]  /*d850*/  LDG.E.U8 R16, desc[UR36][R8.64+0x31] ;  /* 0x0000312408107981 */ /* 0x000e64000c1e1100 */
[----:B-1----:R-:W-:-:S05]  /*d860*/  PRMT R3, R16, 0x8880, RZ ;  /* 0x0000888010037816 */ /* 0x002fca00000000ff */
[----:B------:R-:W-:-:S07]  /*d870*/  IMAD R2, R3, R18, RZ ;  /* 0x0000001203027224 */ /* 0x000fce00078e02ff */
.L_x_472:
[----:B------:R-:W-:Y:S05]  /*d880*/  BSYNC B1 ;  /* 0x0000000000017941 */ /* 0x000fea0003800000 */
.L_x_471:
[----:B------:R-:W-:Y:S01]  /*d890*/  @!P2 IMAD R145, R145, R17, R2 ;  /* 0x000000119191a224 */ /* 0x000fe200078e0202 */
[----:B------:R-:W-:Y:S01]  /*d8a0*/  BSSY B1, `(.L_x_473) ;  /* 0x000000a000017945 */ /* 0x000fe20003800000 */
[----:B------:R-:W-:Y:S02]  /*d8b0*/  ISETP.LT.OR P3, PT, R0, 0x39, !P0 ;  /* 0x000000390000780c */ /* 0x000fe40004761670 */
[C---:B----4-:R-:W-:Y:S01]  /*d8c0*/  @!P5 IADD3 R122, P6, R4.reuse, UR45, RZ ;  /* 0x0000002d047adc10 */ /* 0x050fe2000ffde0ff */
[----:B------:R4:W-:Y:S01]  /*d8d0*/  @!P2 STG.E.U8 desc[UR36][R4.64+0x31], R145 ;  /* 0x000031910400a986 */ /* 0x0009e2000c101124 */
[----:B------:R-:W-:-:S04]  /*d8e0*/  @!P4 IADD3 R120, P2, R4, UR45, RZ ;  /* 0x0000002d0478cc10 */ /* 0x000fc8000ff5e0ff */
[----:B------:R-:W-:Y:S01]  /*d8f0*/  @!P4 IADD3.X R121, R5, UR44, RZ, P2, !PT ;  /* 0x0000002c0579cc10 */ /* 0x000fe200097fe4ff */
[----:B------:R-:W-:Y:S08]  /*d900*/  @P4 BRA `(.L_x_474) ;  /* 0x00000000000c4947 */ /* 0x000ff00003800000 */
[----:B------:R-:W1:Y:S02]  /*d910*/  LDG.E.U8 R16, desc[UR36][R10.64+0x30] ;  /* 0x000030240a107981 */ /* 0x000e64000c1e1100 */
[----:B-1----:R-:W-:-:S05]  /*d920*/  PRMT R3, R16, 0x8880, RZ ;  /* 0x0000888010037816 */ /* 0x002fca00000000ff */
[----:B------:R-:W-:-:S07]  /*d930*/  IMAD R2, R3, R18, RZ ;  /* 0x0000001203027224 */ /* 0x000fce00078e02ff */
.L_x_474:
[----:B------:R-:W-:Y:S05]  /*d940*/  BSYNC B1 ;  /* 0x0000000000017941 */ /* 0x000fea0003800000 */
.L_x_473:
        /* <DEDUP_REMOVED lines=8> */
.L_x_476:
[----:B------:R-:W-:Y:S05]  /*d9d0*/  BSYNC B1 ;  /* 0x0000000000017941 */ /* 0x000fea0003800000 */
.L_x_475:
        /* <DEDUP_REMOVED lines=8> */
[----:B------:R-:W5:Y:S02]  /*da60*/  LDG.E.U8 R16, desc[UR36][R8.64+0x38] ;  /* 0x0000382408107981 */ /* 0x000f64000c1e1100 */
[----:B-----5:R-:W-:-:S05]  /*da70*/  PRMT R3, R16, 0x8880, RZ ;  /* 0x0000888010037816 */ /* 0x020fca00000000ff */
[----:B------:R-:W-:-:S07]  /*da80*/  IMAD R2, R3, R18, RZ ;  /* 0x0000001203027224 */ /* 0x000fce00078e02ff */
.L_x_478:
[----:B------:R-:W-:Y:S05]  /*da90*/  BSYNC B1 ;  /* 0x0000000000017941 */ /* 0x000fea0003800000 */
.L_x_477:
[----:B------:R-:W-:Y:S01]  /*daa0*/  @!P4 IMAD R3, R148, R17, R2 ;  /* 0x000000119403c224 */ /* 0x000fe200078e0202 */
[----:B------:R-:W-:Y:S04]  /*dab0*/  BSSY B1, `(.L_x_479) ;  /* 0x0000006000017945 */ /* 0x000fe80003800000 */
[----:B------:R0:W-:Y:S01]  /*dac0*/  @!P4 STG.E.U8 desc[UR36][R4.64+0x38], R3 ;  /* 0x000038030400c986 */ /* 0x0001e2000c101124 */
[----:B------:R-:W-:Y:S05]  /*dad0*/  @P5 BRA `(.L_x_480) ;  /* 0x00000000000c5947 */ /* 0x000fea0003800000 */
[----:B------:R-:W0:Y:S02]  /*dae0*/  LDG.E.U8 R16, desc[UR36][R8.64+0x39] ;  /* 0x0000392408107981 */ /* 0x000e24000c1e1100 */
[----:B0-----:R-:W-:-:S05]  /*daf0*/  PRMT R3, R16, 0x8880, RZ ;  /* 0x0000888010037816 */ /* 0x001fca00000000ff */
[----:B------:R-:W-:-:S07]  /*db00*/  IMAD R2, R3, R18, RZ ;  /* 0x0000001203027224 */ /* 0x000fce00078e02ff */
.L_x_480:
[----:B------:R-:W-:Y:S05]  /*db10*/  BSYNC B1 ;  /* 0x0000000000017941 */ /* 0x000fea0003800000 */
.L_x_479:
[----:B------:R-:W-:Y:S01]  /*db20*/  @!P5 IMAD R149, R149, R17, R2 ;  /* 0x000000119595d224 */ /* 0x000fe200078e0202 */
[----:B------:R-:W-:Y:S01]  /*db30*/  BSSY B1, `(.L_x_481) ;  /* 0x0000007000017945 */ /* 0x000fe20003800000 */
[----:B------:R-:W-:-:S03]  /*db40*/  @!P3 IADD3.X R121, R5, UR44, RZ, P6, !PT ;  /* 0x0000002c0579bc10 */ /* 0x000fc6000b7fe4ff */
[----:B------:R0:W-:Y:S01]  /*db50*/  @!P5 STG.E.U8 desc[UR36][R4.64+0x39], R149 ;  /* 0x000039950400d986 */ /* 0x0001e2000c101124 */
[----:B------:R-:W-:Y:S05]  /*db60*/  @P3 BRA `(.L_x_482) ;  /* 0x00000000000c3947 */ /* 0x000fea0003800000 */
[----:B------:R-:W0:Y:S02]  /*db70*/  LDG.E.U8 R16, desc[UR36][R10.64+0x38] ;  /* 0x000038240a107981 */ /* 0x000e24000c1e1100 */
[----:B0-----:R-:W-:-:S05]  /*db80*/  PRMT R3, R16, 0x8880, RZ ;  /* 0x0000888010037816 */ /* 0x001fca00000000ff */
[----:B------:R-:W-:-:S07]  /*db90*/  IMAD R2, R3, R18, RZ ;  /* 0x0000001203027224 */ /* 0x000fce00078e02ff */
.L_x_482:
[----:B------:R-:W-:Y:S05]  /*dba0*/  BSYNC B1 ;  /* 0x0000000000017941 */ /* 0x000fea0003800000 */
.L_x_481:
[----:B0-----:R-:W-:Y:S01]  /*dbb0*/  @!P3 IMAD R3, R150, R17, R2 ;  /* 0x000000119603b224 */ /* 0x001fe200078e0202 */
        /* <DEDUP_REMOVED lines=9> */
[----:B------:R-:W0:Y:S02]  /*dc50*/  LDG.E.U8 R16, desc[UR36][R10.64+0x39] ;  /* 0x000039240a107981 */ /* 0x000e24000c1e1100 */
[----:B0-----:R-:W-:-:S05]  /*dc60*/  PRMT R3, R16, 0x8880, RZ ;  /* 0x0000888010037816 */ /* 0x001fca00000000ff */
[----:B------:R-:W-:-:S07]  /*dc70*/  IMAD R2, R3, R18, RZ ;  /* 0x0000001203027224 */ /* 0x000fce00078e02ff */
.L_x_484:
[----:B------:R-:W-:Y:S05]  /*dc80*/  BSYNC B1 ;  /* 0x0000000000017941 */ /* 0x000fea0003800000 */
.L_x_483:
[----:B------:R-:W-:Y:S01]  /*dc90*/  @!P2 IMAD R151, R151, R17, R2 ;  /* 0x000000119797a224 */ /* 0x000fe200078e0202 */
[----:B------:R-:W-:Y:S04]  /*dca0*/  BSSY B1, `(.L_x_485) ;  /* 0x0000006000017945 */ /* 0x000fe80003800000 */
[----:B------:R1:W-:Y:S01]  /*dcb0*/  @!P2 STG.E.U8 desc[UR36][R122.64+0x39], R151 ;  /* 0x000039977a00a986 */ /* 0x0003e2000c101124 */
[----:B------:R-:W-:Y:S05]  /*dcc0*/  @P6 BRA `(.L_x_486) ;  /* 0x00000000000c6947 */ /* 0x000fea0003800000 */
[----:B------:R-:W0:Y:S02]  /*dcd0*/  LDG.E.U8 R16, desc[UR36][R8.64+0x40] ;  /* 0x0000402408107981 */ /* 0x000e24000c1e1100 */
[----:B0-----:R-:W-:-:S05]  /*dce0*/  PRMT R3, R16, 0x8880, RZ ;  /* 0x0000888010037816 */ /* 0x001fca00000000ff */
[----:B------:R-:W-:-:S07]  /*dcf0*/  IMAD R2, R3, R18, RZ ;  /* 0x0000001203027224 */ /* 0x000fce00078e02ff */
.L_x_486:
[----:B------:R-:W-:Y:S05]  /*dd00*/  BSYNC B1 ;  /* 0x0000000000017941 */ /* 0x000fea0003800000 */
.L_x_485:
[----:B0-----:R-:W-:Y:S01]  /*dd10*/  @!P6 IMAD R3, R152, R17, R2 ;  /* 0x000000119803e224 */ /* 0x001fe200078e0202 */
[----:B------:R-:W-:Y:S04]  /*dd20*/  BSSY B1, `(.L_x_487) ;  /* 0x0000006000017945 */ /* 0x000fe80003800000 */
[----:B------:R0:W-:Y:S01]  /*dd30*/  @!P6 STG.E.U8 desc[UR36][R4.64+0x40], R3 ;  /* 0x000040030400e986 */ /* 0x0001e2000c101124 */
[----:B------:R-:W-:Y:S05]  /*dd40*/  @P3 BRA `(.L_x_488) ;  /* 0x00000000000c3947 */ /* 0x000fea0003800000 */
[----:B------:R-:W0:Y:S02]  /*dd50*/  LDG.E.U8 R16, desc[UR36][R8.64+0x41] ;  /* 0x0000412408107981 */ /* 0x000e24000c1e1100 */
[----:B0-----:R-:W-:-:S05]  /*dd60*/  PRMT R3, R16, 0x8880, RZ ;  /* 0x0000888010037816 */ /* 0x001fca00000000ff */
[----:B------:R-:W-:-:S07]  /*dd70*/  IMAD R2, R3, R18, RZ ;  /* 0x0000001203027224 */ /* 0x000fce00078e02ff */
.L_x_488:
[----:B------:R-:W-:Y:S05]  /*dd80*/  BSYNC B1 ;  /* 0x0000000000017941 */ /* 0x000fea0003800000 */
.L_x_487:
[----:B------:R-:W-:Y:S01]  /*dd90*/  @!P3 IMAD R153, R153, R17, R2 ;  /* 0x000000119999b224 */ /* 0x000fe200078e0202 */
[----:B------:R-:W-:Y:S01]  /*dda0*/  BSSY B1, `(.L_x_489) ;  /* 0x000000a000017945 */ /* 0x000fe20003800000 */
[----:B------:R-:W-:Y:S02]  /*ddb0*/  ISETP.LT.OR P2, PT, R0, 0x49, !P0 ;  /* 0x000000490000780c */ /* 0x000fe40004741670 */
[C---:B-1----:R-:W-:Y:S01]  /*ddc0*/  @!P5 IADD3 R122, P6, R4.reuse, UR45, RZ ;  /* 0x0000002d047adc10 */ /* 0x042fe2000ffde0ff */
[----:B------:R1:W-:Y:S01]  /*ddd0*/  @!P3 STG.E.U8 desc[UR36][R4.64+0x41], R153 ;  /* 0x000041990400b986 */ /* 0x0003e2000c101124 */
[----:B------:R-:W-:-:S04]  /*dde0*/  @!P4 IADD3 R120, P3, R4, UR45, RZ ;  /* 0x0000002d0478cc10 */ /* 0x000fc8000ff7e0ff */
[----:B------:R-:W-:Y:S01]  /*ddf0*/  @!P4 IADD3.X R121, R5, UR44, RZ, P3, !PT ;  /* 0x0000002c0579cc10 */ /* 0x000fe20009ffe4ff */
[----:B------:R-:W-:Y:S08]  /*de00*/  @P4 BRA `(.L_x_490) ;  /* 0x00000000000c4947 */ /* 0x000ff00003800000 */
[----:B------:R-:W0:Y:S02]  /*de10*/  LDG.E.U8 R16, desc[UR36][R10.64+0x40] ;  /* 0x000040240a107981 */ /* 0x000e24000c1e1100 */
[----:B0-----:R-:W-:-:S05]  /*de20*/  PRMT R3, R16, 0x8880, RZ ;  /* 0x0000888010037816 */ /* 0x001fca00000000ff */
[----:B------:R-:W-:-:S07]  /*de30*/  IMAD R2, R3, R18, RZ ;  /* 0x0000001203027224 */ /* 0x000fce00078e02ff */
.L_x_490:
[----:B------:R-:W-:Y:S05]  /*de40*/  BSYNC B1 ;  /* 0x0000000000017941 */ /* 0x000fea0003800000 */
.L_x_489:
[----:B0-----:R-:W-:Y:S01]  /*de50*/  @!P4 IMAD R3, R154, R17, R2 ;  /* 0x000000119a03c224 */ /* 0x001fe200078e0202 */
[----:B------:R-:W-:Y:S01]  /*de60*/  BSSY B1, `(.L_x_491) ;  /* 0x0000007000017945 */ /* 0x000fe20003800000 */
[----:B------:R-:W-:-:S03]  /*de70*/  @!P5 IADD3.X R123, R5, UR44, RZ, P6, !PT ;  /* 0x0000002c057bdc10 */ /* 0x000fc6000b7fe4ff */
[----:B------:R0:W-:Y:S01]  /*de80*/  @!P4 STG.E.U8 desc[UR36][R120.64+0x40], R3 ;  /* 0x000040037800c986 */ /* 0x0001e2000c101124 */
[----:B------:R-:W-:Y:S05]  /*de90*/  @P5 BRA `(.L_x_492) ;  /* 0x00000000000c5947 */ /* 0x000fea0003800000 */
[----:B------:R-:W0:Y:S02]  /*dea0*/  LDG.E.U8 R16, desc[UR36][R10.64+0x41] ;  /* 0x000041240a107981 */ /* 0x000e24000c1e1100 */
[----:B0-----:R-:W-:-:S05]  /*deb0*/  PRMT R3, R16, 0x8880, RZ ;  /* 0x0000888010037816 */ /* 0x001fca00000000ff */
[----:B------:R-:W-:-:S07]  /*dec0*/  IMAD R2, R3, R18, RZ ;  /* 0x0000001203027224 */ /* 0x000fce00078e02ff */
.L_x_492:
[----:B------:R-:W-:Y:S05]  /*ded0*/  BSYNC B1 ;  /* 0x0000000000017941 */ /* 0x000fea0003800000 */
.L_x_491:
[C---:B------:R-:W-:Y:S01]  /*dee0*/  ISETP.LT.OR P4, PT, R0.reuse, 0x49, !P1 ;  /* 0x000000490000780c */ /* 0x040fe20004f81670 */
[----:B------:R-:W-:Y:S01]  /*def0*/  @!P5 IMAD R155, R155, R17, R2 ;  /* 0x000000119b9bd224 */ /* 0x000fe200078e0202 */
[----:B------:R-:W-:Y:S01]  /*df00*/  BSSY B1, `(.L_x_493) ;  /* 0x0000009000017945 */ /* 0x000fe20003800000 */
[----:B------:R-:W-:Y:S02]  /*df10*/  ISETP.LT.OR P3, PT, R0, 0x4a, !P0 ;  /* 0x0000004a0000780c */ /* 0x000fe40004761670 */
[----:B0-----:R-:W-:Y:S01]  /*df20*/  @!P2 IADD3 R120, P6, R4, UR45, RZ ;  /* 0x0000002d0478ac10 */ /* 0x001fe2000ffde0ff */
[----:B------:R0:W-:Y:S01]  /*df30*/  @!P5 STG.E.U8 desc[UR36][R122.64+0x41], R155 ;  /* 0x0000419b7a00d986 */ /* 0x0001e2000c101124 */
[----:B------:R-:W-:-:S06]  /*df40*/  ISETP.LT.OR P5, PT, R0, 0x4a, !P1 ;  /* 0x0000004a0000780c */ /* 0x000fcc0004fa1670 */
[----:B------:R-:W-:Y:S07]  /*df50*/  @P4 BRA `(.L_x_494) ;  /* 0x00000000000c4947 */ /* 0x000fee0003800000 */
[----:B------:R-:W5:Y:S02]  /*df60*/  LDG.E.U8 R16, desc[UR36][R8.64+0x48] ;  /* 0x0000482408107981 */ /* 0x000f64000c1e1100 */
[----:B-----5:R-:W-:-:S05]  /*df70*/  PRMT R3, R16, 0x8880, RZ ;  /* 0x0000888010037816 */ /* 0x020fca00000000ff */
[----:B------:R-:W-:-:S07]  /*df80*/  IMAD R2, R3, R18, RZ ;  /* 0x0000001203027224 */ /* 0x000fce00078e02ff */
.L_x_494:
[----:B------:R-:W-:Y:S05]  /*df90*/  BSYNC B1 ;  /* 0x0000000000017941 */ /* 0x000fea0003800000 */
.L_x_493:
[----:B------:R-:W-:Y:S01]  /*dfa0*/  @!P4 IMAD R3, R156, R17, R2 ;  /* 0x000000119c03c224 */ /* 0x000fe200078e0202 */
[----:B------:R-:W-:Y:S04]  /*dfb0*/  BSSY B1, `(.L_x_495) ;  /* 0x0000006000017945 */ /* 0x000fe80003800000 */
[----:B------:R0:W-:Y:S01]  /*dfc0*/  @!P4 STG.E.U8 desc[UR36][R4.64+0x48], R3 ;  /* 0x000048030400c986 */ /* 0x0001e2000c101124 */
[----:B------:R-:W-:Y:S05]  /*dfd0*/  @P5 BRA `(.L_x_496) ;  /* 0x00000000000c5947 */ /* 0x000fea0003800000 */
[----:B------:R-:W0:Y:S02]  /*dfe0*/  LDG.E.U8 R16, desc[UR36][R8.64+0x49] ;  /* 0x0000492408107981 */ /* 0x000e24000c1e1100 */
[----:B0-----:R-:W-:-:S05]  /*dff0*/  PRMT R3, R16, 0x8880, RZ ;  /* 0x0000888010037816 */ /* 0x001fca00000000ff */
[----:B------:R-:W-:-:S07]  /*e000*/  IMAD R2, R3, R18, RZ ;  /* 0x0000001203027224 */ /* 0x000fce00078e02ff */
.L_x_496:
[----:B------:R-:W-:Y:S05]  /*e010*/  BSYNC B1 ;  /* 0x0000000000017941 */ /* 0x000fea0003800000 */
.L_x_495:
        /* <DEDUP_REMOVED lines=8> */
.L_x_498:
[----:B------:R-:W-:Y:S05]  /*e0a0*/  BSYNC B1 ;  /* 0x0000000000017941 */ /* 0x000fea0003800000 */
.L_x_497:
[----:B0-----:R-:W-:Y:S01]  /*e0b0*/  @!P2 IMAD R3, R158, R17, R2 ;  /* 0x000000119e03a224 */ /* 0x001fe200078e0202 */
        /* <DEDUP_REMOVED lines=12> */
.L_x_500:
[----:B------:R-:W-:Y:S05]  /*e180*/  BSYNC B1 ;  /* 0x0000000000017941 */ /* 0x000fea0003800000 */
.L_x_499:
[----:B------:R-:W-:Y:S01]  /*e190*/  @!P3 IMAD R159, R159, R17, R2 ;  /* 0x000000119f9fb224 */ /* 0x000fe200078e0202 */
[----:B------:R-:W-:Y:S04]  /*e1a0*/  BSSY B1, `(.L_x_501) ;  /* 0x0000006000017945 */ /* 0x000fe80003800000 */
[----:B------:R0:W-:Y:S01]  /*e1b0*/  @!P3 STG.E.U8 desc[UR36][R122.64+0x49], R159 ;  /* 0x0000499f7a00b986 */ /* 0x0001e2000c101124 */
[----:B------:R-:W-:Y:S05]  /*e1c0*/  @P6 BRA `(.L_x_502) ;  /* 0x00000000000c6947 */ /* 0x000fea0003800000 */
[----:B------:R-:W0:Y:S02]  /*e1d0*/  LDG.E.U8 R16, desc[UR36][R8.64+0x50] ;  /* 0x0000502408107981 */ /* 0x000e24000c1e1100 */
[----:B0-----:R-:W-:-:S05]  /*e1e0*/  PRMT R3, R16, 0x8880, RZ ;  /* 0x0000888010037816 */ /* 0x001fca00000000ff */
[----:B------:R-:W-:-:S07]  /*e1f0*/  IMAD R2, R3, R18, RZ ;  /* 0x0000001203027224 */ /* 0x000fce00078e02ff */
.L_x_502:
[----:B------:R-:W-:Y:S05]  /*e200*/  BSYNC B1 ;  /* 0x0000000000017941 */ /* 0x000fea0003800000 */
.L_x_501:
[----:B0-----:R-:W-:Y:S01]  /*e210*/  @!P6 IMAD R3, R160, R17, R2 ;  /* 0x00000011a003e224 */ /* 0x001fe200078e0202 */
[----:B------:R-:W-:Y:S04]  /*e220*/  BSSY B1, `(.L_x_503) ;  /* 0x0000006000017945 */ /* 0x000fe80003800000 */
[----:B------:R0:W-:Y:S01]  /*e230*/  @!P6 STG.E.U8 desc[UR36][R4.64+0x50], R3 ;  /* 0x000050030400e986 */ /* 0x0001e2000c101124 */
[----:B------:R-:W-:Y:S05]  /*e240*/  @P2 BRA `(.L_x_504) ;  /* 0x00000000000c2947 */ /* 0x000fea0003800000 */
[----:B------:R-:W0:Y:S02]  /*e250*/  LDG.E.U8 R16, desc[UR36][R8.64+0x51] ;  /* 0x0000512408107981 */ /* 0x000e24000c1e1100 */
[----:B0-----:R-:W-:-:S05]  /*e260*/  PRMT R3, R16, 0x8880, RZ ;  /* 0x0000888010037816 */ /* 0x001fca00000000ff */
[----:B------:R-:W-:-:S07]  /*e270*/  IMAD R2, R3, R18, RZ ;  /* 0x0000001203027224 */ /* 0x000fce00078e02ff */
.L_x_504:
[----:B------:R-:W-:Y:S05]  /*e280*/  BSYNC B1 ;  /* 0x0000000000017941 */ /* 0x000fea0003800000 */
.L_x_503:
[----:B------:R-:W-:Y:S01]  /*e290*/  @!P2 IMAD R161, R161, R17, R2 ;  /* 0x00000011a1a1a224 */ /* 0x000fe200078e0202 */
[----:B------:R-:W-:Y:S01]  /*e2a0*/  BSSY B1, `(.L_x_505) ;  /* 0x000000a000017945 */ /* 0x000fe20003800000 */
[----:B------:R-:W-:Y:S02]  /*e2b0*/  ISETP.LT.OR P3, PT, R0, 0x59, !P0 ;  /* 0x000000590000780c */ /* 0x000fe40004761670 */
[C---:B------:R-:W-:Y:S01]  /*e2c0*/  @!P5 IADD3 R122, P6, R4.reuse, UR45, RZ ;  /* 0x0000002d047adc10 */ /* 0x040fe2000ffde0ff */
[----:B------:R0:W-:Y:S01]  /*e2d0*/  @!P2 STG.E.U8 desc[UR36][R4.64+0x51], R161 ;  /* 0x000051a10400a986 */ /* 0x0001e2000c101124 */
[----:B------:R-:W-:-:S04]  /*e2e0*/  @!P4 IADD3 R120, P2, R4, UR45, RZ ;  /* 0x0000002d0478cc10 */ /* 0x000fc8000ff5e0ff */
[----:B------:R-:W-:Y:S01]  /*e2f0*/  @!P4 IADD3.X R121, R5, UR44, RZ, P2, !PT ;  /* 0x0000002c0579cc10 */ /* 0x000fe200097fe4ff */
[----:B------:R-:W-:Y:S08]  /*e300*/  @P4 BRA `(.L_x_506) ;  /* 0x00000000000c4947 */ /* 0x000ff00003800000 */
[----:B------:R-:W0:Y:S02]  /*e310*/  LDG.E.U8 R16, desc[UR36][R10.64+0x50] ;  /* 0x000050240a107981 */ /* 0x000e24000c1e1100 */
[----:B0-----:R-:W-:-:S05]  /*e320*/  PRMT R3, R16, 0x8880, RZ ;  /* 0x0000888010037816 */ /* 0x001fca00000000ff */
[----:B------:R-:W-:-:S07]  /*e330*/  IMAD R2, R3, R18, RZ ;  /* 0x0000001203027224 */ /* 0x000fce00078e02ff */
.L_x_506:
[----:B------:R-:W-:Y:S05]  /*e340*/  BSYNC B1 ;  /* 0x0000000000017941 */ /* 0x000fea0003800000 */
.L_x_505:
        /* <DEDUP_REMOVED lines=8> */
.L_x_508:
[----:B------:R-:W-:Y:S05]  /*e3d0*/  BSYNC B1 ;  /* 0x0000000000017941 */ /* 0x000fea0003800000 */
.L_x_507:
        /* <DEDUP_REMOVED lines=11> */
.L_x_510:
[----:B------:R-:W-:Y:S05]  /*e490*/  BSYNC B1 ;  /* 0x0000000000017941 */ /* 0x000fea0003800000 */
.L_x_509:
[----:B------:R-:W-:Y:S01]  /*e4a0*/  @!P4 IMAD R3, R164, R17, R2 ;  /* 0x00000011a403c224 */ /* 0x000fe200078e0202 */
[----:B------:R-:W-:Y:S04]  /*e4b0*/  BSSY B1, `(.L_x_511) ;  /* 0x0000006000017945 */ /* 0x000fe80003800000 */
[----:B------:R0:W-:Y:S01]  /*e4c0*/  @!P4 STG.E.U8 desc[UR36][R4.64+0x58], R3 ;  /* 0x000058030400c986 */ /* 0x0001e2000c101124 */
[----:B------:R-:W-:Y:S05]  /*e4d0*/  @P5 BRA `(.L_x_512) ;  /* 0x00000000000c5947 */ /* 0x000fea0003800000 */
[----:B------:R-:W0:Y:S02]  /*e4e0*/  LDG.E.U8 R16, desc[UR36][R8.64+0x59] ;  /* 0x0000592408107981 */ /* 0x000e24000c1e1100 */
[----:B0-----:R-:W-:-:S05]  /*e4f0*/  PRMT R3, R16, 0x8880, RZ ;  /* 0x0000888010037816 */ /* 0x001fca00000000ff */
[----:B------:R-:W-:-:S07]  /*e500*/  IMAD R2, R3, R18, RZ ;  /* 0x0000001203027224 */ /* 0x000fce00078e02ff */
.L_x_512:
[----:B------:R-:W-:Y:S05]  /*e510*/  BSYNC B1 ;  /* 0x0000000000017941 */ /* 0x000fea0003800000 */
.L_x_511:
        /* <DEDUP_REMOVED lines=8> */
.L_x_514:
[----:B------:R-:W-:Y:S05]  /*e5a0*/  BSYNC B1 ;  /* 0x0000000000017941 */ /* 0x000fea0003800000 */
.L_x_513:
        /* <DEDUP_REMOVED lines=13> */
.L_x_516:
[----:B------:R-:W-:Y:S05]  /*e680*/  BSYNC B1 ;  /* 0x0000000000017941 */ /* 0x000fea0003800000 */
.L_x_515:
[----:B------:R-:W-:Y:S01]  /*e690*/  @!P2 IMAD R167, R167, R17, R2 ;  /* 0x00000011a7a7a224 */ /* 0x000fe200078e0202 */
[----:B------:R-:W-:Y:S04]  /*e6a0*/  BSSY B1, `(.L_x_517) ;  /* 0x0000006000017945 */ /* 0x000fe80003800000 */
[----:B------:R0:W-:Y:S01]  /*e6b0*/  @!P2 STG.E.U8 desc[UR36][R122.64+0x59], R167 ;  /* 0x000059a77a00a986 */ /* 0x0001e2000c101124 */
[----:B------:R-:W-:Y:S05]  /*e6c0*/  @P6 BRA `(.L_x_518) ;  /* 0x00000000000c6947 */ /* 0x000fea0003800000 */
[----:B------:R-:W0:Y:S02]  /*e6d0*/  LDG.E.U8 R16, desc[UR36][R8.64+0x60] ;  /* 0x0000602408107981 */ /* 0x000e24000c1e1100 */
[----:B0-----:R-:W-:-:S05]  /*e6e0*/  PRMT R3, R16, 0x8880, RZ ;  /* 0x0000888010037816 */ /* 0x001fca00000000ff */
[----:B------:R-:W-:-:S07]  /*e6f0*/  IMAD R2, R3, R18, RZ ;  /* 0x0000001203027224 */ /* 0x000fce00078e02ff */
.L_x_518:
[----:B------:R-:W-:Y:S05]  /*e700*/  BSYNC B1 ;  /* 0x0000000000017941 */ /* 0x000fea0003800000 */
.L_x_517:
[----:B0-----:R-:W-:Y:S01]  /*e710*/  @!P6 IMAD R3, R168, R17, R2 ;  /* 0x00000011a803e224 */ /* 0x001fe200078e0202 */
[----:B------:R-:W-:Y:S04]  /*e720*/  BSSY B1, `(.L_x_519) ;  /* 0x0000006000017945 */ /* 0x000fe80003800000 */
[----:B------:R0:W-:Y:S01]  /*e730*/  @!P6 STG.E.U8 desc[UR36][R4.64+0x60], R3 ;  /* 0x000060030400e986 */ /* 0x0001e2000c101124 */
[----:B------:R-:W-:Y:S05]  /*e740*/  @P3 BRA `(.L_x_520) ;  /* 0x00000000000c3947 */ /* 0x000fea0003800000 */
[----:B------:R-:W0:Y:S02]  /*e750*/  LDG.E.U8 R16, desc[UR36][R8.64+0x61] ;  /* 0x0000612408107981 */ /* 0x000e24000c1e1100 */
[----:B0-----:R-:W-:-:S05]  /*e760*/  PRMT R3, R16, 0x8880, RZ ;  /* 0x0000888010037816 */ /* 0x001fca00000000ff */
[----:B------:R-:W-:-:S07]  /*e770*/  IMAD R2, R3, R18, RZ ;  /* 0x0000001203027224 */ /* 0x000fce00078e02ff */
.L_x_520:
[----:B------:R-:W-:Y:S05]  /*e780*/  BSYNC B1 ;  /* 0x0000000000017941 */ /* 0x000fea0003800000 */
.L_x_519:
        /* <DEDUP_REMOVED lines=11> */
.L_x_522:
[----:B------:R-:W-:Y:S05]  /*e840*/  BSYNC B1 ;  /* 0x0000000000017941 */ /* 0x000fea0003800000 */
.L_x_521:
        /* <DEDUP_REMOVED lines=8> */
.L_x_524:
[----:B------:R-:W-:Y:S05]  /*e8d0*/  BSYNC B1 ;  /* 0x0000000000017941 */ /* 0x000fea0003800000 */
.L_x_523:
        /* <DEDUP_REMOVED lines=11> */
.L_x_526:
[----:B------:R-:W-:Y:S05]  /*e990*/  BSYNC B1 ;  /* 0x0000000000017941 */ /* 0x000fea0003800000 */
.L_x_525:
[----:B------:R-:W-:Y:S01]  /*e9a0*/  @!P4 IMAD R3, R172, R17, R2 ;  /* 0x00000011ac03c224 */ /* 0x000fe200078e0202 */
[----:B------:R-:W-:Y:S04]  /*e9b0*/  BSSY B1, `(.L_x_527) ;  /* 0x0000006000017945 */ /* 0x000fe80003800000 */
[----:B------:R0:W-:Y:S01]  /*e9c0*/  @!P4 STG.E.U8 desc[UR36][R4.64+0x68], R3 ;  /* 0x000068030400c986 */ /* 0x0001e2000c101124 */
[----:B------:R-:W-:Y:S05]  /*e9d0*/  @P5 BRA `(.L_x_528) ;  /* 0x00000000000c5947 */ /* 0x000fea0003800000 */
[----:B------:R-:W0:Y:S02]  /*e9e0*/  LDG.E.U8 R16, desc[UR36][R8.64+0x69] ;  /* 0x0000692408107981 */ /* 0x000e24000c1e1100 */
[----:B0-----:R-:W-:-:S05]  /*e9f0*/  PRMT R3, R16, 0x8880, RZ ;  /* 0x0000888010037816 */ /* 0x001fca00000000ff */
[----:B------:R-:W-:-:S07]  /*ea00*/  IMAD R2, R3, R18, RZ ;  /* 0x0000001203027224 */ /* 0x000fce00078e02ff */
.L_x_528:
[----:B------:R-:W-:Y:S05]  /*ea10*/  BSYNC B1 ;  /* 0x0000000000017941 */ /* 0x000fea0003800000 */
.L_x_527:
        /* <DEDUP_REMOVED lines=8> */
.L_x_530:
[----:B------:R-:W-:Y:S05]  /*eaa0*/  BSYNC B1 ;  /* 0x0000000000017941 */ /* 0x000fea0003800000 */
.L_x_529:
        /* <DEDUP_REMOVED lines=13> */
.L_x_532:
[----:B------:R-:W-:Y:S05]  /*eb80*/  BSYNC B1 ;  /* 0x0000000000017941 */ /* 0x000fea0003800000 */
.L_x_531:
[----:B------:R-:W-:Y:S01]  /*eb90*/  @!P3 IMAD R175, R175, R17, R2 ;  /* 0x00000011afafb224 */ /* 0x000fe200078e0202 */
[----:B------:R-:W-:Y:S04]  /*eba0*/  BSSY B1, `(.L_x_533) ;  /* 0x0000006000017945 */ /* 0x000fe80003800000 */
[----:B------:R0:W-:Y:S01]  /*ebb0*/  @!P3 STG.E.U8 desc[UR36][R122.64+0x69], R175 ;  /* 0x000069af7a00b986 */ /* 0x0001e2000c101124 */
[----:B------:R-:W-:Y:S05]  /*ebc0*/  @P6 BRA `(.L_x_534) ;  /* 0x00000000000c6947 */ /* 0x000fea0003800000 */
[----:B------:R-:W0:Y:S02]  /*ebd0*/  LDG.E.U8 R16, desc[UR36][R8.64+0x70] ;  /* 0x0000702408107981 */ /* 0x000e24000c1e1100 */
[----:B0-----:R-:W-:-:S05]  /*ebe0*/  PRMT R3, R16, 0x8880, RZ ;  /* 0x0000888010037816 */ /* 0x001fca00000000ff */
[----:B------:R-:W-:-:S07]  /*ebf0*/  IMAD R2, R3, R18, RZ ;  /* 0x0000001203027224 */ /* 0x000fce00078e02ff */
.L_x_534:
[----:B------:R-:W-:Y:S05]  /*ec00*/  BSYNC B1 ;  /* 0x0000000000017941 */ /* 0x000fea0003800000 */
.L_x_533:
[----:B0-----:R-:W-:Y:S01]  /*ec10*/  @!P6 IMAD R3, R176, R17, R2 ;  /* 0x00000011b003e224 */ /* 0x001fe200078e0202 */
[----:B------:R-:W-:Y:S04]  /*ec20*/  BSSY B1, `(.L_x_535) ;  /* 0x0000006000017945 */ /* 0x000fe80003800000 */
[----:B------:R0:W-:Y:S01]  /*ec30*/  @!P6 STG.E.U8 desc[UR36][R4.64+0x70], R3 ;  /* 0x000070030400e986 */ /* 0x0001e2000c101124 */
[----:B------:R-:W-:Y:S05]  /*ec40*/  @P2 BRA `(.L_x_536) ;  /* 0x00000000000c2947 */ /* 0x000fea0003800000 */
[----:B------:R-:W0:Y:S02]  /*ec50*/  LDG.E.U8 R16, desc[UR36][R8.64+0x71] ;  /* 0x0000712408107981 */ /* 0x000e24000c1e1100 */
[----:B0-----:R-:W-:-:S05]  /*ec60*/  PRMT R3, R16, 0x8880, RZ ;  /* 0x0000888010037816 */ /* 0x001fca00000000ff */
[----:B------:R-:W-:-:S07]  /*ec70*/  IMAD R2, R3, R18, RZ ;  /* 0x0000001203027224 */ /* 0x000fce00078e02ff */
.L_x_536:
[----:B------:R-:W-:Y:S05]  /*ec80*/  BSYNC B1 ;  /* 0x0000000000017941 */ /* 0x000fea0003800000 */
.L_x_535:
        /* <DEDUP_REMOVED lines=11> */
.L_x_538:
[----:B------:R-:W-:Y:S05]  /*ed40*/  BSYNC B1 ;  /* 0x0000000000017941 */ /* 0x000fea0003800000 */
.L_x_537:
        /* <DEDUP_REMOVED lines=8> */
.L_x_540:
[----:B------:R-:W-:Y:S05]  /*edd0*/  BSYNC B1 ;  /* 0x0000000000017941 */ /* 0x000fea0003800000 */
.L_x_539:
        /* <DEDUP_REMOVED lines=11> */
.L_x_542:
[----:B------:R-:W-:Y:S05]  /*ee90*/  BSYNC B1 ;  /* 0x0000000000017941 */ /* 0x000fea0003800000 */
.L_x_541:
[----:B------:R-:W-:Y:S01]  /*eea0*/  @!P4 IMAD R3, R180, R17, R2 ;  /* 0x00000011b403c224 */ /* 0x000fe200078e0202 */
[----:B------:R-:W-:Y:S04]  /*eeb0*/  BSSY B1, `(.L_x_543) ;  /* 0x0000006000017945 */ /* 0x000fe80003800000 */
[----:B------:R0:W-:Y:S01]  /*eec0*/  @!P4 STG.E.U8 desc[UR36][R4.64+0x78], R3 ;  /* 0x000078030400c986 */ /* 0x0001e2000c101124 */
[----:B------:R-:W-:Y:S05]  /*eed0*/  @P5 BRA `(.L_x_544) ;  /* 0x00000000000c5947 */ /* 0x000fea0003800000 */
[----:B------:R-:W0:Y:S02]  /*eee0*/  LDG.E.U8 R16, desc[UR36][R8.64+0x79] ;  /* 0x0000792408107981 */ /* 0x000e24000c1e1100 */
[----:B0-----:R-:W-:-:S05]  /*eef0*/  PRMT R3, R16, 0x8880, RZ ;  /* 0x0000888010037816 */ /* 0x001fca00000000ff */
[----:B------:R-:W-:-:S07]  /*ef00*/  IMAD R2, R3, R18, RZ ;  /* 0x0000001203027224 */ /* 0x000fce00078e02ff */
.L_x_544:
[----:B------:R-:W-:Y:S05]  /*ef10*/  BSYNC B1 ;  /* 0x0000000000017941 */ /* 0x000fea0003800000 */
.L_x_543:
        /* <DEDUP_REMOVED lines=8> */
.L_x_546:
[----:B------:R-:W-:Y:S05]  /*efa0*/  BSYNC B1 ;  /* 0x0000000000017941 */ /* 0x000fea0003800000 */
.L_x_545:
        /* <DEDUP_REMOVED lines=13> */
.L_x_548:
[----:B------:R-:W-:Y:S05]  /*f080*/  BSYNC B1 ;  /* 0x0000000000017941 */ /* 0x000fea0003800000 */
.L_x_547:
[----:B------:R-:W-:Y:S01]  /*f090*/  @!P2 IMAD R183, R183, R17, R2 ;  /* 0x00000011b7b7a224 */ /* 0x000fe200078e0202 */
[----:B------:R-:W-:Y:S04]  /*f0a0*/  BSSY B1, `(.L_x_549) ;  /* 0x0000006000017945 */ /* 0x000fe80003800000 */
[----:B------:R0:W-:Y:S01]  /*f0b0*/  @!P2 STG.E.U8 desc[UR36][R122.64+0x79], R183 ;  /* 0x000079b77a00a986 */ /* 0x0001e2000c101124 */
[----:B------:R-:W-:Y:S05]  /*f0c0*/  @P6 BRA `(.L_x_550) ;  /* 0x00000000000c6947 */ /* 0x000fea0003800000 */
[----:B------:R-:W0:Y:S02]  /*f0d0*/  LDG.E.U8 R16, desc[UR36][R8.64+0x80] ;  /* 0x0000802408107981 */ /* 0x000e24000c1e1100 */
[----:B0-----:R-:W-:-:S05]  /*f0e0*/  PRMT R3, R16, 0x8880, RZ ;  /* 0x0000888010037816 */ /* 0x001fca00000000ff */
[----:B------:R-:W-:-:S07]  /*f0f0*/  IMAD R2, R3, R18, RZ ;  /* 0x0000001203027224 */ /* 0x000fce00078e02ff */
.L_x_550:
[----:B------:R-:W-:Y:S05]  /*f100*/  BSYNC B1 ;  /* 0x0000000000017941 */ /* 0x000fea0003800000 */
.L_x_549:
[----:B0-----:R-:W-:Y:S01]  /*f110*/  @!P6 IMAD R3, R184, R17, R2 ;  /* 0x00000011b803e224 */ /* 0x001fe200078e0202 */
[----:B------:R-:W-:Y:S04]  /*f120*/  BSSY B1, `(.L_x_551) ;  /* 0x0000006000017945 */ /* 0x000fe80003800000 */
[----:B------:R0:W-:Y:S01]  /*f130*/  @!P6 STG.E.U8 desc[UR36][R4.64+0x80], R3 ;  /* 0x000080030400e986 */ /* 0x0001e2000c101124 */
[----:B------:R-:W-:Y:S05]  /*f140*/  @P3 BRA `(.L_x_552) ;  /* 0x00000000000c3947 */ /* 0x000fea0003800000 */
[----:B------:R-:W0:Y:S02]  /*f150*/  LDG.E.U8 R16, desc[UR36][R8.64+0x81] ;  /* 0x0000812408107981 */ /* 0x000e24000c1e1100 */
[----:B0-----:R-:W-:-:S05]  /*f160*/  PRMT R3, R16, 0x8880, RZ ;  /* 0x0000888010037816 */ /* 0x001fca00000000ff */
[----:B------:R-:W-:-:S07]  /*f170*/  IMAD R2, R3, R18, RZ ;  /* 0x0000001203027224 */ /* 0x000fce00078e02ff */
.L_x_552:
[----:B------:R-:W-:Y:S05]  /*f180*/  BSYNC B1 ;  /* 0x0000000000017941 */ /* 0x000fea0003800000 */
.L_x_551:
        /* <DEDUP_REMOVED lines=11> */
.L_x_554:
[----:B------:R-:W-:Y:S05]  /*f240*/  BSYNC B1 ;  /* 0x0000000000017941 */ /* 0x000fea0003800000 */
.L_x_553:
        /* <DEDUP_REMOVED lines=8> */
.L_x_556:
[----:B------:R-:W-:Y:S05]  /*f2d0*/  BSYNC B1 ;  /* 0x0000000000017941 */ /* 0x000fea0003800000 */
.L_x_555:
        /* <DEDUP_REMOVED lines=11> */
.L_x_558:
[----:B------:R-:W-:Y:S05]  /*f390*/  BSYNC B1 ;  /* 0x0000000000017941 */ /* 0x000fea0003800000 */
.L_x_557:
[----:B------:R-:W-:Y:S01]  /*f3a0*/  @!P4 IMAD R3, R188, R17, R2 ;  /* 0x00000011bc03c224 */ /* 0x000fe200078e0202 */
[----:B------:R-:W-:Y:S04]  /*f3b0*/  BSSY B1, `(.L_x_559) ;  /* 0x0000006000017945 */ /* 0x000fe80003800000 */
[----:B------:R0:W-:Y:S01]  /*f3c0*/  @!P4 STG.E.U8 desc[UR36][R4.64+0x88], R3 ;  /* 0x000088030400c986 */ /* 0x0001e2000c101124 */
[----:B------:R-:W-:Y:S05]  /*f3d0*/  @P5 BRA `(.L_x_560) ;  /* 0x00000000000c5947 */ /* 0x000fea0003800000 */
[----:B------:R-:W0:Y:S02]  /*f3e0*/  LDG.E.U8 R16, desc[UR36][R8.64+0x89] ;  /* 0x0000892408107981 */ /* 0x000e24000c1e1100 */
[----:B0-----:R-:W-:-:S05]  /*f3f0*/  PRMT R3, R16, 0x8880, RZ ;  /* 0x0000888010037816 */ /* 0x001fca00000000ff */
[----:B------:R-:W-:-:S07]  /*f400*/  IMAD R2, R3, R18, RZ ;  /* 0x0000001203027224 */ /* 0x000fce00078e02ff */
.L_x_560:
[----:B------:R-:W-:Y:S05]  /*f410*/  BSYNC B1 ;  /* 0x0000000000017941 */ /* 0x000fea0003800000 */
.L_x_559:
        /* <DEDUP_REMOVED lines=8> */
.L_x_562:
[----:B------:R-:W-:Y:S05]  /*f4a0*/  BSYNC B1 ;  /* 0x0000000000017941 */ /* 0x000fea0003800000 */
.L_x_561:
        /* <DEDUP_REMOVED lines=13> */
.L_x_564:
[----:B------:R-:W-:Y:S05]  /*f580*/  BSYNC B1 ;  /* 0x0000000000017941 */ /* 0x000fea0003800000 */
.L_x_563:
[----:B------:R-:W-:Y:S01]  /*f590*/  @!P3 IMAD R191, R191, R17, R2 ;  /* 0x00000011bfbfb224 */ /* 0x000fe200078e0202 */
[----:B------:R-:W-:Y:S04]  /*f5a0*/  BSSY B1, `(.L_x_565) ;  /* 0x0000006000017945 */ /* 0x000fe80003800000 */
[----:B------:R0:W-:Y:S01]  /*f5b0*/  @!P3 STG.E.U8 desc[UR36][R122.64+0x89], R191 ;  /* 0x000089bf7a00b986 */ /* 0x0001e2000c101124 */
[----:B------:R-:W-:Y:S05]  /*f5c0*/  @P6 BRA `(.L_x_566) ;  /* 0x00000000000c6947 */ /* 0x000fea0003800000 */
[----:B------:R-:W0:Y:S02]  /*f5d0*/  LDG.E.U8 R16, desc[UR36][R8.64+0x90] ;  /* 0x0000902408107981 */ /* 0x000e24000c1e1100 */
[----:B0-----:R-:W-:-:S05]  /*f5e0*/  PRMT R3, R16, 0x8880, RZ ;  /* 0x0000888010037816 */ /* 0x001fca00000000ff */
[----:B------:R-:W-:-:S07]  /*f5f0*/  IMAD R2, R3, R18, RZ ;  /* 0x0000001203027224 */ /* 0x000fce00078e02ff */
.L_x_566:
[----:B------:R-:W-:Y:S05]  /*f600*/  BSYNC B1 ;  /* 0x0000000000017941 */ /* 0x000fea0003800000 */
.L_x_565:
[----:B0-----:R-:W-:Y:S01]  /*f610*/  @!P6 IMAD R3, R192, R17, R2 ;  /* 0x00000011c003e224 */ /* 0x001fe200078e0202 */
[----:B------:R-:W-:Y:S04]  /*f620*/  BSSY B1, `(.L_x_567) ;  /* 0x0000006000017945 */ /* 0x000fe80003800000 */
[----:B------:R0:W-:Y:S01]  /*f630*/  @!P6 STG.E.U8 desc[UR36][R4.64+0x90], R3 ;  /* 0x000090030400e986 */ /* 0x0001e2000c101124 */
[----:B------:R-:W-:Y:S05]  /*f640*/  @P2 BRA `(.L_x_568) ;  /* 0x00000000000c2947 */ /* 0x000fea0003800000 */
[----:B------:R-:W0:Y:S02]  /*f650*/  LDG.E.U8 R16, desc[UR36][R8.64+0x91] ;  /* 0x0000912408107981 */ /* 0x000e24000c1e1100 */
[----:B0-----:R-:W-:-:S05]  /*f660*/  PRMT R3, R16, 0x8880, RZ ;  /* 0x0000888010037816 */ /* 0x001fca00000000ff */
[----:B------:R-:W-:-:S07]  /*f670*/  IMAD R2, R3, R18, RZ ;  /* 0x0000001203027224 */ /* 0x000fce00078e02ff */
.L_x_568:
[----:B------:R-:W-:Y:S05]  /*f680*/  BSYNC B1 ;  /* 0x0000000000017941 */ /* 0x000fea0003800000 */
.L_x_567:
        /* <DEDUP_REMOVED lines=11> */
.L_x_570:
[----:B------:R-:W-:Y:S05]  /*f740*/  BSYNC B1 ;  /* 0x0000000000017941 */ /* 0x000fea0003800000 */
.L_x_569:
        /* <DEDUP_REMOVED lines=8> */
.L_x_572:
[----:B------:R-:W-:Y:S05]  /*f7d0*/  BSYNC B1 ;  /* 0x0000000000017941 */ /* 0x000fea0003800000 */
.L_x_571:
        /* <DEDUP_REMOVED lines=11> */
.L_x_574:
[----:B------:R-:W-:Y:S05]  /*f890*/  BSYNC B1 ;  /* 0x0000000000017941 */ /* 0x000fea0003800000 */
.L_x_573:
[----:B------:R-:W-:Y:S01]  /*f8a0*/  @!P4 IMAD R3, R196, R17, R2 ;  /* 0x00000011c403c224 */ /* 0x000fe200078e0202 */
[----:B------:R-:W-:Y:S04]  /*f8b0*/  BSSY B1, `(.L_x_575) ;  /* 0x0000006000017945 */ /* 0x000fe80003800000 */
[----:B------:R0:W-:Y:S01]  /*f8c0*/  @!P4 STG.E.U8 desc[UR36][R4.64+0x98], R3 ;  /* 0x000098030400c986 */ /* 0x0001e2000c101124 */
[----:B------:R-:W-:Y:S05]  /*f8d0*/  @P5 BRA `(.L_x_576) ;  /* 0x00000000000c5947 */ /* 0x000fea0003800000 */
[----:B------:R-:W0:Y:S02]  /*f8e0*/  LDG.E.U8 R16, desc[UR36][R8.64+0x99] ;  /* 0x0000992408107981 */ /* 0x000e24000c1e1100 */
[----:B0-----:R-:W-:-:S05]  /*f8f0*/  PRMT R3, R16, 0x8880, RZ ;  /* 0x0000888010037816 */ /* 0x001fca00000000ff */
[----:B------:R-:W-:-:S07]  /*f900*/  IMAD R2, R3, R18, RZ ;  /* 0x0000001203027224 */ /* 0x000fce00078e02ff */
.L_x_576:
[----:B------:R-:W-:Y:S05]  /*f910*/  BSYNC B1 ;  /* 0x0000000000017941 */ /* 0x000fea0003800000 */
.L_x_575:
        /* <DEDUP_REMOVED lines=8> */
.L_x_578:
[----:B------:R-:W-:Y:S05]  /*f9a0*/  BSYNC B1 ;  /* 0x0000000000017941 */ /* 0x000fea0003800000 */
.L_x_577:
        /* <DEDUP_REMOVED lines=13> */
.L_x_580:
[----:B------:R-:W-:Y:S05]  /*fa80*/  BSYNC B1 ;  /* 0x0000000000017941 */ /* 0x000fea0003800000 */
.L_x_579:
[----:B------:R-:W-:Y:S01]  /*fa90*/  @!P2 IMAD R199, R199, R17, R2 ;  /* 0x00000011c7c7a224 */ /* 0x000fe200078e0202 */
[----:B------:R-:W-:Y:S04]  /*faa0*/  BSSY B1, `(.L_x_581) ;  /* 0x0000006000017945 */ /* 0x000fe80003800000 */
[----:B------:R0:W-:Y:S01]  /*fab0*/  @!P2 STG.E.U8 desc[UR36][R122.64+0x99], R199 ;  /* 0x000099c77a00a986 */ /* 0x0001e2000c101124 */
[----:B------:R-:W-:Y:S05]  /*fac0*/  @P6 BRA `(.L_x_582) ;  /* 0x00000000000c6947 */ /* 0x000fea0003800000 */
[----:B------:R-:W0:Y:S02]  /*fad0*/  LDG.E.U8 R16, desc[UR36][R8.64+0xa0] ;  /* 0x0000a02408107981 */ /* 0x000e24000c1e1100 */
[----:B0-----:R-:W-:-:S05]  /*fae0*/  PRMT R3, R16, 0x8880, RZ ;  /* 0x0000888010037816 */ /* 0x001fca00000000ff */
[----:B------:R-:W-:-:S07]  /*faf0*/  IMAD R2, R3, R18, RZ ;  /* 0x0000001203027224 */ /* 0x000fce00078e02ff */
.L_x_582:
[----:B------:R-:W-:Y:S05]  /*fb00*/  BSYNC B1 ;  /* 0x0000000000017941 */ /* 0x000fea0003800000 */
.L_x_581:
[----:B0-----:R-:W-:Y:S01]  /*fb10*/  @!P6 IMAD R3, R200, R17, R2 ;  /* 0x00000011c803e224 */ /* 0x001fe200078e0202 */
[----:B------:R-:W-:Y:S04]  /*fb20*/  BSSY B1, `(.L_x_583) ;  /* 0x0000006000017945 */ /* 0x000fe80003800000 */
[----:B------:R0:W-:Y:S01]  /*fb30*/  @!P6 STG.E.U8 desc[UR36][R4.64+0xa0], R3 ;  /* 0x0000a0030400e986 */ /* 0x0001e2000c101124 */
[----:B------:R-:W-:Y:S05]  /*fb40*/  @P3 BRA `(.L_x_584) ;  /* 0x00000000000c3947 */ /* 0x000fea0003800000 */
[----:B------:R-:W0:Y:S02]  /*fb50*/  LDG.E.U8 R16, desc[UR36][R8.64+0xa1] ;  /* 0x0000a12408107981 */ /* 0x000e24000c1e1100 */
[----:B0-----:R-:W-:-:S05]  /*fb60*/  PRMT R3, R16, 0x8880, RZ ;  /* 0x0000888010037816 */ /* 0x001fca00000000ff */
[----:B------:R-:W-:-:S07]  /*fb70*/  IMAD R2, R3, R18, RZ ;  /* 0x0000001203027224 */ /* 0x000fce00078e02ff */
.L_x_584:
[----:B------:R-:W-:Y:S05]  /*fb80*/  BSYNC B1 ;  /* 0x0000000000017941 */ /* 0x000fea0003800000 */
.L_x_583:
        /* <DEDUP_REMOVED lines=11> */
.L_x_586:
[----:B------:R-:W-:Y:S05]  /*fc40*/  BSYNC B1 ;  /* 0x0000000000017941 */ /* 0x000fea0003800000 */
.L_x_585:
        /* <DEDUP_REMOVED lines=8> */
.L_x_588:
[----:B------:R-:W-:Y:S05]  /*fcd0*/  BSYNC B1 ;  /* 0x0000000000017941 */ /* 0x000fea0003800000 */
.L_x_587:
        /* <DEDUP_REMOVED lines=11> */
.L_x_590:
[----:B------:R-:W-:Y:S05]  /*fd90*/  BSYNC B1 ;  /* 0x0000000000017941 */ /* 0x000fea0003800000 */
.L_x_589:
[----:B------:R-:W-:Y:S01]  /*fda0*/  @!P4 IMAD R3, R204, R17, R2 ;  /* 0x00000011cc03c224 */ /* 0x000fe200078e0202 */
[----:B------:R-:W-:Y:S04]  /*fdb0*/  BSSY B1, `(.L_x_591) ;  /* 0x0000006000017945 */ /* 0x000fe80003800000 */
[----:B------:R0:W-:Y:S01]  /*fdc0*/  @!P4 STG.E.U8 desc[UR36][R4.64+0xa8], R3 ;  /* 0x0000a8030400c986 */ /* 0x0001e2000c101124 */
[----:B------:R-:W-:Y:S05]  /*fdd0*/  @P5 BRA `(.L_x_592) ;  /* 0x00000000000c5947 */ /* 0x000fea0003800000 */
[----:B------:R-:W0:Y:S02]  /*fde0*/  LDG.E.U8 R16, desc[UR36][R8.64+0xa9] ;  /* 0x0000a92408107981 */ /* 0x000e24000c1e1100 */
[----:B0-----:R-:W-:-:S05]  /*fdf0*/  PRMT R3, R16, 0x8880, RZ ;  /* 0x0000888010037816 */ /* 0x001fca00000000ff */
[----:B------:R-:W-:-:S07]  /*fe00*/  IMAD R2, R3, R18, RZ ;  /* 0x0000001203027224 */ /* 0x000fce00078e02ff */
.L_x_592:
[----:B------:R-:W-:Y:S05]  /*fe10*/  BSYNC B1 ;  /* 0x0000000000017941 */ /* 0x000fea0003800000 */
.L_x_591:
        /* <DEDUP_REMOVED lines=8> */
.L_x_594:
[----:B------:R-:W-:Y:S05]  /*fea0*/  BSYNC B1 ;  /* 0x0000000000017941 */ /* 0x000fea0003800000 */
.L_x_593:
[----:B0-----:R-:W-:Y:S01]  /*feb0*/  @!P2 IMAD R3, R206, R17, R2 ;  /* 0x00000011ce03a224 */ /* 0x001fe200078e0202 */
[----:B------:R-:W-:Y:S01]  /*fec0*/  BSSY B1, `(.L_x_595) ;  /* 0x000000b000017945 */ /* 0x000fe20003800000 */
[C---:B------:R-:W-:Y:S02]  /*fed0*/  ISETP.LT.OR P4, PT, R0.reuse, 0xb1, !P1 ;  /* 0x000000b10000780c */ /* 0x040fe40004f81670 */
[----:B------:R-:W-:Y:S01]  /*fee0*/  ISETP.LT.OR P6, PT, R0, 0xb2, !P1 ;  /* 0x000000b20000780c */ /* 0x000fe20004fc1670 */
[----:B------:R0:W-:Y:S01]  /*fef0*/  @!P2 STG.E.U8 desc[UR36][R120.64+0xa8], R3 ;  /* 0x0000a8037800a986 */ /* 0x0001e2000c101124 */
[----:B------:R-:W-:Y:S02]  /*ff00*/  @!P3 IADD3 R122, P2, R4, UR45, RZ ;  /* 0x0000002d047abc10 */ /* 0x000fe4000ff5e0ff */
[----:B------:R-:W-:Y:S02]  /*ff10*/  ISETP.LT.OR P5, PT, R0, 0xb1, !P0 ;  /* 0x000000b10000780c */ /* 0x000fe400047a1670 */
[----:B------:R-:W-:Y:S01]  /*ff20*/  @!P3 IADD3.X R123, R5, UR44, RZ, P2, !PT ;  /* 0x0000002c057bbc10 */ /* 0x000fe200097fe4ff */
[----:B------:R-:W-:Y:S10]  /*ff30*/  @P3 BRA `(.L_x_596) ;  /* 0x00000000000c3947 */ /* 0x000ff40003800000 */
[----:B------:R-:W0:Y:S02]  /*ff40*/  LDG.E.U8 R16, desc[UR36][R10.64+0xa9] ;  /* 0x0000a9240a107981 */ /* 0x000e24000c1e1100 */
[----:B0-----:R-:W-:-:S05]  /*ff50*/  PRMT R3, R16, 0x8880, RZ ;  /* 0x0000888010037816 */ /* 0x001fca00000000ff */
[----:B------:R-:W-:-:S07]  /*ff60*/  IMAD R2, R3, R18, RZ ;  /* 0x0000001203027224 */ /* 0x000fce00078e02ff */
.L_x_596:
[----:B------:R-:W-:Y:S05]  /*ff70*/  BSYNC B1 ;  /* 0x0000000000017941 */ /* 0x000fea0003800000 */
.L_x_595:
[----:B------:R-:W-:Y:S01]  /*ff80*/  @!P3 IMAD R207, R207, R17, R2 ;  /* 0x00000011cfcfb224 */ /* 0x000fe200078e0202 */
[----:B------:R-:W-:Y:S04]  /*ff90*/  BSSY B1, `(.L_x_597) ;  /* 0x0000006000017945 */ /* 0x000fe80003800000 */
[----:B------:R0:W-:Y:S01]  /*ffa0*/  @!P3 STG.E.U8 desc[UR36][R122.64+0xa9], R207 ;  /* 0x0000a9cf7a00b986 */ /* 0x0001e2000c101124 */
[----:B------:R-:W-:Y:S05]  /*ffb0*/  @P4 BRA `(.L_x_598) ;  /* 0x00000000000c4947 */ /* 0x000fea0003800000 */
[----:B------:R-:W0:Y:S02]  /*ffc0*/  LDG.E.U8 R16, desc[UR36][R8.64+0xb0] ;  /* 0x0000b02408107981 */ /* 0x000e24000c1e1100 */
[----:B0-----:R-:W-:-:S05]  /*ffd0*/  PRMT R3, R16, 0x8880, RZ ;  /* 0x0000888010037816 */ /* 0x001fca00000000ff */
[----:B------:R-:W-:-:S07]  /*ffe0*/  IMAD R2, R3, R18, RZ ;  /* 0x0000001203027224 */ /* 0x000fce00078e02ff */
.L_x_598:
[----:B------:R-:W-:Y:S05]  /*fff0*/  BSYNC B1 ;  /* 0x0000000000017941 */ /* 0x000fea0003800000 */
.L_x_597:
[----:B0-----:R-:W-:Y:S01]  /*10000*/  @!P4 IMAD R3, R208, R17, R2 ;  /* 0x00000011d003c224 */ /* 0x001fe200078e0202 */
[----:B------:R-:W-:Y:S04]  /*10010*/  BSSY B1, `(.L_x_599) ;  /* 0x0000006000017945 */ /* 0x000fe80003800000 */
[----:B------:R0:W-:Y:S01]  /*10020*/  @!P4 STG.E.U8 desc[UR36][R4.64+0xb0], R3 ;  /* 0x0000b0030400c986 */ /* 0x0001e2000c101124 */
[----:B------:R-:W-:Y:S05]  /*10030*/  @P6 BRA `(.L_x_600) ;  /* 0x00000000000c6947 */ /* 0x000fea0003800000 */
[----:B------:R-:W0:Y:S02]  /*10040*/  LDG.E.U8 R16, desc[UR36][R8.64+0xb1] ;  /* 0x0000b12408107981 */ /* 0x000e24000c1e1100 */
[----:B0-----:R-:W-:-:S05]  /*10050*/  PRMT R3, R16, 0x8880, RZ ;  /* 0x0000888010037816 */ /* 0x001fca00000000ff */
[----:B------:R-:W-:-:S07]  /*10060*/  IMAD R2, R3, R18, RZ ;  /* 0x0000001203027224 */ /* 0x000fce00078e02ff */
.L_x_600:
[----:B------:R-:W-:Y:S05]  /*10070*/  BSYNC B1 ;  /* 0x0000000000017941 */ /* 0x000fea0003800000 */
.L_x_599:
[----:B------:R-:W-:Y:S01]  /*10080*/  @!P6 IMAD R209, R209, R17, R2 ;  /* 0x00000011d1d1e224 */ /* 0x000fe200078e0202 */
[----:B------:R-:W-:Y:S01]  /*10090*/  BSSY B1, `(.L_x_601) ;  /* 0x000000b000017945 */ /* 0x000fe20003800000 */
[----:B---3--:R-:W-:Y:S02]  /*100a0*/  IADD3 R129, P4, R224, 0x180, RZ ;  /* 0x00000180e0817810 */ /* 0x008fe40007f9e0ff */
        /* <DEDUP_REMOVED lines=9> */
.L_x_602:
[----:B------:R-:W-:Y:S05]  /*10140*/  BSYNC B1 ;  /* 0x0000000000017941 */ /* 0x000fea0003800000 */
.L_x_601:
        /* <DEDUP_REMOVED lines=12> */
.L_x_604:
[----:B------:R-:W-:Y:S05]  /*10210*/  BSYNC B1 ;  /* 0x0000000000017941 */ /* 0x000fea0003800000 */
.L_x_603:
[----:B------:R-:W-:Y:S01]  /*10220*/  @!P3 IMAD R211, R211, R17, R2 ;  /* 0x00000011d3d3b224 */ /* 0x000fe200078e0202 */
[----:B------:R-:W-:Y:S04]  /*10230*/  BSSY B1, `(.L_x_605) ;  /* 0x0000006000017945 */ /* 0x000fe80003800000 */
[----:B------:R0:W-:Y:S01]  /*10240*/  @!P3 STG.E.U8 desc[UR36][R122.64+0xb1], R211 ;  /* 0x0000b1d37a00b986 */ /* 0x0001e2000c101124 */
[----:B------:R-:W-:Y:S05]  /*10250*/  @P2 BRA `(.L_x_606) ;  /* 0x00000000000c2947 */ /* 0x000fea0003800000 */
[----:B------:R-:W0:Y:S02]  /*10260*/  LDG.E.U8 R16, desc[UR36][R8.64+0xb8] ;  /* 0x0000b82408107981 */ /* 0x000e24000c1e1100 */
[----:B0-----:R-:W-:-:S05]  /*10270*/  PRMT R3, R16, 0x8880, RZ ;  /* 0x0000888010037816 */ /* 0x001fca00000000ff */
[----:B------:R-:W-:-:S07]  /*10280*/  IMAD R2, R3, R18, RZ ;  /* 0x0000001203027224 */ /* 0x000fce00078e02ff */
.L_x_606:
[----:B------:R-:W-:Y:S05]  /*10290*/  BSYNC B1 ;  /* 0x0000000000017941 */ /* 0x000fea0003800000 */
.L_x_605:
[----:B0-----:R-:W-:Y:S01]  /*102a0*/  @!P2 IMAD R3, R212, R17, R2 ;  /* 0x00000011d403a224 */ /* 0x001fe200078e0202 */
[----:B------:R-:W-:Y:S04]  /*102b0*/  BSSY B1, `(.L_x_607) ;  /* 0x0000006000017945 */ /* 0x000fe80003800000 */
[----:B------:R0:W-:Y:S01]  /*102c0*/  @!P2 STG.E.U8 desc[UR36][R4.64+0xb8], R3 ;  /* 0x0000b8030400a986 */ /* 0x0001e2000c101124 */
[----:B------:R-:W-:Y:S05]  /*102d0*/  @P1 BRA `(.L_x_608) ;  /* 0x00000000000c1947 */ /* 0x000fea0003800000 */
[----:B------:R-:W0:Y:S02]  /*102e0*/  LDG.E.U8 R16, desc[UR36][R8.64+0xb9] ;  /* 0x0000b92408107981 */ /* 0x000e24000c1e1100 */
[----:B0-----:R-:W-:-:S05]  /*102f0*/  PRMT R3, R16, 0x8880, RZ ;  /* 0x0000888010037816 */ /* 0x001fca00000000ff */
[----:B------:R-:W-:-:S07]  /*10300*/  IMAD R2, R3, R18, RZ ;  /* 0x0000001203027224 */ /* 0x000fce00078e02ff */
.L_x_608:
[----:B------:R-:W-:Y:S05]  /*10310*/  BSYNC B1 ;  /* 0x0000000000017941 */ /* 0x000fea0003800000 */
.L_x_607:
[----:B0-----:R-:W-:Y:S01]  /*10320*/  IMAD.X R3, RZ, RZ, UR7, P4 ;  /* 0x00000007ff037e24 */ /* 0x001fe2000a0e06ff */
[----:B------:R-:W-:Y:S01]  /*10330*/  ISETP.GE.AND P2, PT, R19, 0x181, PT ;  /* 0x000001811300780c */ /* 0x000fe20003f46270 */
[----:B------:R-:W-:Y:S01]  /*10340*/  @!P1 IMAD R213, R213, R17, R2 ;  /* 0x00000011d5d59224 */ /* 0x000fe200078e0202 */
[C---:B------:R-:W-:Y:S01]  /*10350*/  @!P6 IADD3 R122, P4, R4.reuse, UR45, RZ ;  /* 0x0000002d047aec10 */ /* 0x040fe2000ff9e0ff */
[-C--:B------:R-:W-:Y:S01]  /*10360*/  IMAD.WIDE.U32 R120, R129, R12.reuse, R20 ;  /* 0x0000000c81787225 */ /* 0x080fe200078e0014 */
[----:B------:R-:W-:Y:S01]  /*10370*/  BSSY B1, `(.L_x_609) ;  /* 0x000000c000017945 */ /* 0x000fe20003800000 */
[----:B------:R-:W-:Y:S01]  /*10380*/  @!P0 IADD3 R124, P5, R4, UR45, RZ ;  /* 0x0000002d047c8c10 */ /* 0x000fe2000ffbe0ff */
[----:B------:R0:W-:Y:S01]  /*10390*/  @!P1 STG.E.U8 desc[UR36][R4.64+0xb9], R213 ;  /* 0x0000b9d504009986 */ /* 0x0001e2000c101124 */
[----:B------:R-:W-:Y:S01]  /*103a0*/  IMAD R126, R3, R12, RZ ;  /* 0x0000000c037e7224 */ /* 0x000fe200078e02ff */
[----:B------:R-:W-:Y:S02]  /*103b0*/  ISETP.LT.OR P1, PT, R0, 0x1, !P2 ;  /* 0x000000010000780c */ /* 0x000fe40005721670 */
[----:B------:R-:W-:Y:S01]  /*103c0*/  IADD3 R8, P3, R120, R14, RZ ;  /* 0x0000000e78087210 */ /* 0x000fe20007f7e0ff */
[----:B------:R-:W-:Y:S01]  /*103d0*/  IMAD R127, R129, R13, R126 ;  /* 0x0000000d817f7224 */ /* 0x000fe200078e027e */
[----:B------:R-:W-:Y:S01]  /*103e0*/  @!P6 IADD3.X R123, R5, UR44, RZ, P4, !PT ;  /* 0x0000002c057bec10 */ /* 0x000fe2000a7fe4ff */
[----:B------:R-:W-:Y:S10]  /*103f0*/  @P6 BRA `(.L_x_610) ;  /* 0x00000000000c6947 */ /* 0x000ff40003800000 */
[----:B------:R-:W5:Y:S02]  /*10400*/  LDG.E.U8 R16, desc[UR36][R10.64+0xb8] ;  /* 0x0000b8240a107981 */ /* 0x000f64000c1e1100 */
[----:B-----5:R-:W-:-:S05]  /*10410*/  PRMT R3, R16, 0x8880, RZ ;  /* 0x0000888010037816 */ /* 0x020fca00000000ff */
[----:B------:R-:W-:-:S07]  /*10420*/  IMAD R2, R3, R18, RZ ;  /* 0x0000001203027224 */ /* 0x000fce00078e02ff */
.L_x_610:
[----:B------:R-:W-:Y:S05]  /*10430*/  BSYNC B1 ;  /* 0x0000000000017941 */ /* 0x000fea0003800000 */
.L_x_609:
[----:B------:R-:W-:Y:S01]  /*10440*/  @!P6 IMAD R3, R214, R17, R2 ;  /* 0x00000011d603e224 */ /* 0x000fe200078e0202 */
[----:B------:R-:W-:Y:S01]  /*10450*/  BSSY B1, `(.L_x_611) ;  /* 0x0000007000017945 */ /* 0x000fe20003800000 */
[----:B------:R-:W-:-:S03]  /*10460*/  IADD3.X R9, R15, R121, R127, P3, !PT ;  /* 0x000000790f097210 */ /* 0x000fc60001ffe47f */
[----:B------:R0:W-:Y:S01]  /*10470*/  @!P6 STG.E.U8 desc[UR36][R122.64+0xb8], R3 ;  /* 0x0000b8037a00e986 */ /* 0x0001e2000c101124 */
[----:B------:R-:W-:Y:S05]  /*10480*/  @P0 BRA `(.L_x_612) ;  /* 0x00000000000c0947 */ /* 0x000fea0003800000 */
[----:B------:R-:W0:Y:S02]  /*10490*/  LDG.E.U8 R16, desc[UR36][R10.64+0xb9] ;  /* 0x0000b9240a107981 */ /* 0x000e24000c1e1100 */
[----:B0-----:R-:W-:-:S05]  /*104a0*/  PRMT R3, R16, 0x8880, RZ ;  /* 0x0000888010037816 */ /* 0x001fca00000000ff */
[----:B------:R-:W-:-:S07]  /*104b0*/  IMAD R2, R3, R18, RZ ;  /* 0x0000001203027224 */ /* 0x000fce00078e02ff */
.L_x_612:
[----:B------:R-:W-:Y:S05]  /*104c0*/  BSYNC B1 ;  /* 0x0000000000017941 */ /* 0x000fea0003800000 */
.L_x_611:
[----:B--2---:R-:W-:Y:S01]  /*104d0*/  @!P0 IADD3.X R125, R5, UR44, RZ, P5, !PT ;  /* 0x0000002c057d8c10 */ /* 0x004fe2000affe4ff */
[----:B------:R-:W-:-:S05]  /*104e0*/  @!P0 IMAD R215, R215, R17, R2 ;  /* 0x00000011d7d78224 */ /* 0x000fca00078e0202 */
[----:B------:R2:W-:Y:S04]  /*104f0*/  @!P0 STG.E.U8 desc[UR36][R124.64+0xb9], R215 ;  /* 0x0000b9d77c008986 */ /* 0x0005e8000c101124 */
[----:B------:R-:W5:Y:S01]  /*10500*/  @!P1 LDG.E.U8 R16, desc[UR36][R8.64] ;  /* 0x0000002408109981 */ /* 0x000f62000c1e1100 */
[C---:B------:R-:W-:Y:S01]  /*10510*/  ISETP.LT.OR P6, PT, R0.reuse, 0x2, !P2 ;  /* 0x000000020000780c */ /* 0x040fe200057c1670 */
[----:B------:R-:W-:Y:S01]  /*10520*/  IMAD.U32 R11, RZ, RZ, UR12 ;  /* 0x0000000cff0b7e24 */ /* 0x000fe2000f8e00ff */
[----:B------:R-:W-:Y:S01]  /*10530*/  UIMAD UR4, UR13, 0x180, URZ ;  /* 0x000001800d0478a4 */ /* 0x000fe2000f8e023f */
[----:B01-34-:R-:W-:Y:S01]  /*10540*/  IMAD.MOV.U32 R4, RZ, RZ, R6 ;  /* 0x000000ffff047224 */ /* 0x01bfe200078e0006 */
[----:B------:R-:W-:Y:S01]  /*10550*/  ISETP.GE.AND P0, PT, R19, 0x189, PT ;  /* 0x000001891300780c */ /* 0x000fe20003f06270 */
[----:B------:R-:W-:Y:S01]  /*10560*/  IMAD.MOV.U32 R5, RZ, RZ, R7 ;  /* 0x000000ffff057224 */ /* 0x000fe200078e0007 */
[----:B------:R-:W-:Y:S01]  /*10570*/  BSSY B1, `(.L_x_613) ;  /* 0x0000011000017945 */ /* 0x000fe20003800000 */
[----:B------:R-:W-:Y:S01]  /*10580*/  IMAD.WIDE.U32 R12, R129, R12, R218 ;  /* 0x0000000c810c7225 */ /* 0x000fe200078e00da */
[----:B------:R-:W-:-:S03]  /*10590*/  ISETP.LT.OR P3, PT, R0, 0x1, !P0 ;  /* 0x000000010000780c */ /* 0x000fc60004761670 */
[----:B------:R-:W-:Y:S01]  /*105a0*/  IMAD.WIDE.U32 R4, R11, 0x180, R4 ;  /* 0x000001800b047825 */ /* 0x000fe200078e0004 */
[----:B------:R-:W-:-:S03]  /*105b0*/  IADD3 R14, P5, P4, R216, R14, R12 ;  /* 0x0000000ed80e7210 */ /* 0x000fc60007cbe00c */
[----:B------:R-:W-:Y:S02]  /*105c0*/  VIADD R7, R5, UR4 ;  /* 0x0000000405077c36 */ /* 0x000fe40008000000 */
[----:B------:R-:W-:Y:S02]  /*105d0*/  @!P1 IMAD.MOV.U32 R6, RZ, RZ, R4 ;  /* 0x000000ffff069224 */ /* 0x000fe400078e0004 */
[----:B------:R-:W-:Y:S01]  /*105e0*/  IMAD.IADD R12, R127, 0x1, R13 ;  /* 0x000000017f0c7824 */ /* 0x000fe200078e020d */
[----:B-----5:R-:W-:-:S05]  /*105f0*/  @!P1 PRMT R3, R16, 0x8880, RZ ;  /* 0x0000888010039816 */ /* 0x020fca00000000ff */
[----:B------:R-:W-:-:S04]  /*10600*/  @!P1 IMAD R2, R3, R18, RZ ;  /* 0x0000001203029224 */ /* 0x000fc800078e02ff */
[----:B------:R-:W-:-:S05]  /*10610*/  @!P1 IMAD R3, R24, R17, R2 ;  /* 0x0000001118039224 */ /* 0x000fca00078e0202 */
[----:B------:R2:W-:Y:S01]  /*10620*/  @!P1 STG.E.U8 desc[UR36][R6.64], R3 ;  /* 0x0000000306009986 */ /* 0x0005e2000c101124 */
[----:B------:R-:W-:Y:S01]  /*10630*/  ISETP.LT.OR P1, PT, R0, 0x2, !P0 ;  /* 0x000000020000780c */ /* 0x000fe20004721670 */
[----:B------:R-:W-:-:S12]  /*10640*/  @P6 BRA `(.L_x_614) ;  /* 0x00000000000c6947 */ /* 0x000fd80003800000 */
[----:B------:R-:W2:Y:S02]  /*10650*/  LDG.E.U8 R16, desc[UR36][R8.64+0x1] ;  /* 0x0000012408107981 */ /* 0x000ea4000c1e1100 */
[----:B--2---:R-:W-:-:S05]  /*10660*/  PRMT R3, R16, 0x8880, RZ ;  /* 0x0000888010037816 */ /* 0x004fca00000000ff */
[----:B------:R-:W-:-:S07]  /*10670*/  IMAD R2, R3, R18, RZ ;  /* 0x0000001203027224 */ /* 0x000fce00078e02ff */
.L_x_614:
[----:B------:R-:W-:Y:S05]  /*10680*/  BSYNC B1 ;  /* 0x0000000000017941 */ /* 0x000fea0003800000 */
.L_x_613:
[----:B------:R-:W-:Y:S01]  /*10690*/  IADD3.X R15, R21, R15, R12, P5, P4 ;  /* 0x0000000f150f7210 */ /* 0x000fe20002fe840c */
[----:B------:R-:W-:Y:S01]  /*106a0*/  @!P6 IMAD R25, R25, R17, R2 ;  /* 0x000000111919e224 */ /* 0x000fe200078e0202 */
[----:B------:R-:W-:Y:S01]  /*106b0*/  @!P3 IADD3 R10, P4, R4, UR45, RZ ;  /* 0x0000002d040abc10 */ /* 0x000fe2000ff9e0ff */
[----:B------:R-:W-:Y:S01]  /*106c0*/  @!P6 IMAD.MOV.U32 R12, RZ, RZ, R4 ;  /* 0x000000ffff0ce224 */ /* 0x000fe200078e0004 */
[----:B------:R-:W-:Y:S01]  /*106d0*/  BSSY B1, `(.L_x_615) ;  /* 0x0000008000017945 */ /* 0x000fe20003800000 */
[----:B------:R-:W-:Y:S01]  /*106e0*/  @!P6 IMAD.MOV.U32 R13, RZ, RZ, R7 ;  /* 0x000000ffff0de224 */ /* 0x000fe200078e0007 */
[----:B------:R-:W-:-:S04]  /*106f0*/  @!P3 IADD3.X R11, R7, UR44, RZ, P4, !PT ;  /* 0x0000002c070bbc10 */ /* 0x000fc8000a7fe4ff */
[----:B------:R0:W-:Y:S01]  /*10700*/  @!P6 STG.E.U8 desc[UR36][R12.64+0x1], R25 ;  /* 0x000001190c00e986 */ /* 0x0001e2000c101124 */
[----:B------:R-:W-:Y:S05]  /*10710*/  @P3 BRA `(.L_x_616) ;  /* 0x00000000000c3947 */ /* 0x000fea0003800000 */
[----:B------:R-:W2:Y:S02]  /*10720*/  LDG.E.U8 R16, desc[UR36][R14.64] ;  /* 0x000000240e107981 */ /* 0x000ea4000c1e1100 */
[----:B--2---:R-:W-:-:S05]  /*10730*/  PRMT R3, R16, 0x8880, RZ ;  /* 0x0000888010037816 */ /* 0x004fca00000000ff */
[----:B------:R-:W-:-:S07]  /*10740*/  IMAD R2, R3, R18, RZ ;  /* 0x0000001203027224 */ /* 0x000fce00078e02ff */
.L_x_616:
[----:B------:R-:W-:Y:S05]  /*10750*/  BSYNC B1 ;  /* 0x0000000000017941 */ /* 0x000fea0003800000 */
.L_x_615:
[----:B--2---:R-:W-:Y:S01]  /*10760*/  @!P3 IMAD R3, R26, R17, R2 ;  /* 0x000000111a03b224 */ /* 0x004fe200078e0202 */
[----:B0-----:R-:W-:Y:S01]  /*10770*/  @!P1 IADD3 R12, P5, R4, UR45, RZ ;  /* 0x0000002d040c9c10 */ /* 0x001fe2000ffbe0ff */
        /* <DEDUP_REMOVED lines=11> */
.L_x_618:
[----:B------:R-:W-:Y:S05]  /*10830*/  BSYNC B1 ;  /* 0x0000000000017941 */ /* 0x000fea0003800000 */
.L_x_617:
[----:B------:R-:W-:Y:S01]  /*10840*/  @!P1 IMAD R27, R27, R17, R2 ;  /* 0x000000111b1b9224 */ /* 0x000fe200078e0202 */
[----:B------:R-:W-:Y:S04]  /*10850*/  BSSY B1, `(.L_x_619) ;  /* 0x0000006000017945 */ /* 0x000fe80003800000 */
[----:B------:R1:W-:Y:S01]  /*10860*/  @!P1 STG.E.U8 desc[UR36][R12.64+0x1], R27 ;  /* 0x0000011b0c009986 */ /* 0x0003e2000c101124 */
[----:B------:R-:W-:Y:S05]  /*10870*/  @P6 BRA `(.L_x_620) ;  /* 0x00000000000c6947 */ /* 0x000fea0003800000 */
[----:B------:R-:W0:Y:S02]  /*10880*/  LDG.E.U8 R16, desc[UR36][R8.64+0x8] ;  /* 0x0000082408107981 */ /* 0x000e24000c1e1100 */
[----:B0-----:R-:W-:-:S05]  /*10890*/  PRMT R3, R16, 0x8880, RZ ;  /* 0x0000888010037816 */ /* 0x001fca00000000ff */
[----:B------:R-:W-:-:S07]  /*108a0*/  IMAD R2, R3, R18, RZ ;  /* 0x0000001203027224 */ /* 0x000fce00078e02ff */
.L_x_620:
[----:B------:R-:W-:Y:S05]  /*108b0*/  BSYNC B1 ;  /* 0x0000000000017941 */ /* 0x000fea0003800000 */
.L_x_619:
[----:B0-----:R-:W-:Y:S01]  /*108c0*/  @!P6 IMAD R3, R28, R17, R2 ;  /* 0x000000111c03e224 */ /* 0x001fe200078e0202 */
[----:B------:R-:W-:Y:S01]  /*108d0*/  BSSY B1, `(.L_x_621) ;  /* 0x0000008000017945 */ /* 0x000fe20003800000 */
[----:B------:R-:W-:Y:S02]  /*108e0*/  @!P6 IMAD.MOV.U32 R10, RZ, RZ, R4 ;  /* 0x000000ffff0ae224 */ /* 0x000fe400078e0004 */
[----:B------:R-:W-:-:S05]  /*108f0*/  @!P6 IMAD.MOV.U32 R11, RZ, RZ, R7 ;  /* 0x000000ffff0be224 */ /* 0x000fca00078e0007 */
[----:B------:R0:W-:Y:S01]  /*10900*/  @!P6 STG.E.U8 desc[UR36][R10.64+0x8], R3 ;  /* 0x000008030a00e986 */ /* 0x0001e2000c101124 */
[----:B------:R-:W-:Y:S05]  /*10910*/  @P3 BRA `(.L_x_622) ;  /* 0x00000000000c3947 */ /* 0x000fea0003800000 */
[----:B------:R-:W0:Y:S02]  /*10920*/  LDG.E.U8 R16, desc[UR36][R8.64+0x9] ;  /* 0x0000092408107981 */ /* 0x000e24000c1e1100 */
[----:B0-----:R-:W-:-:S05]  /*10930*/  PRMT R3, R16, 0x8880, RZ ;  /* 0x0000888010037816 */ /* 0x001fca00000000ff */
[----:B------:R-:W-:-:S07]  /*10940*/  IMAD R2, R3, R18, RZ ;  /* 0x0000001203027224 */ /* 0x000fce00078e02ff */
.L_x_622:
[----:B------:R-:W-:Y:S05]  /*10950*/  BSYNC B1 ;  /* 0x0000000000017941 */ /* 0x000fea0003800000 */
.L_x_621:
[----:B------:R-:W-:Y:S01]  /*10960*/  @!P3 IMAD R29, R29, R17, R2 ;  /* 0x000000111d1db224 */ /* 0x000fe200078e0202 */
[----:B------:R-:W-:Y:S01]  /*10970*/  BSSY B1, `(.L_x_623) ;  /* 0x000000c000017945 */ /* 0x000fe20003800000 */
[----:B0-----:R-:W-:Y:S01]  /*10980*/  @!P3 IMAD.MOV.U32 R10, RZ, RZ, R4 ;  /* 0x000000ffff0ab224 */ /* 0x001fe200078e0004 */
[----:B------:R-:W-:Y:S01]  /*10990*/  ISETP.LT.OR P1, PT, R0, 0x11, !P0 ;  /* 0x000000110000780c */ /* 0x000fe20004721670 */
[----:B------:R-:W-:Y:S01]  /*109a0*/  @!P3 IMAD.MOV.U32 R11, RZ, RZ, R7 ;  /* 0x000000ffff0bb224 */ /* 0x000fe200078e0007 */
[----:B------:R-:W-:-:S04]  /*109b0*/  @!P5 IADD3 R20, P6, R4, UR45, RZ ;  /* 0x0000002d0414dc10 */ /* 0x000fc8000ffde0ff */
[----:B------:R0:W-:Y:S01]  /*109c0*/  @!P3 STG.E.U8 desc[UR36][R10.64+0x9], R29 ;  /* 0x0000091d0a00b986 */ /* 0x0001e2000c101124 */
[----:B-1----:R-:W-:-:S04]  /*109d0*/  @!P4 IADD3 R12, P3, R4, UR45, RZ ;  /* 0x0000002d040ccc10 */ /* 0x002fc8000ff7e0ff */
[----:B------:R-:W-:Y:S01]  /*109e0*/  @!P4 IADD3.X R13, R7, UR44, RZ, P3, !PT ;  /* 0x0000002c070dcc10 */ /* 0x000fe20009ffe4ff */
[----:B------:R-:W-:Y:S08]  /*109f0*/  @P4 BRA `(.L_x_624) ;  /* 0x00000000000c4947 */ /* 0x000ff00003800000 */
[----:B------:R-:W2:Y:S02]  /*10a00*/  LDG.E.U8 R16, desc[UR36][R14.64+0x8] ;  /* 0x000008240e107981 */ /* 0x000ea4000c1e1100 */
[----:B--2---:R-:W-:-:S05]  /*10a10*/  PRMT R3, R16, 0x8880, RZ ;  /* 0x0000888010037816 */ /* 0x004fca00000000ff */
[----:B------:R-:W-:-:S07]  /*10a20*/  IMAD R2, R3, R18, RZ ;  /* 0x0000001203027224 */ /* 0x000fce00078e02ff */
.L_x_624:
[----:B------:R-:W-:Y:S05]  /*10a30*/  BSYNC B1 ;  /* 0x0000000000017941 */ /* 0x000fea0003800000 */
.L_x_623:
        /* <DEDUP_REMOVED lines=8> */
.L_x_626:
[----:B------:R-:W-:Y:S05]  /*10ac0*/  BSYNC B1 ;  /* 0x0000000000017941 */ /* 0x000fea0003800000 */
.L_x_625:
        /* <DEDUP_REMOVED lines=8> */
[----:B------:R-:W2:Y:S02]  /*10b50*/  LDG.E.U8 R16, desc[UR36][R8.64+0x10] ;  /* 0x0000102408107981 */ /* 0x000ea4000c1e1100 */
[----:B--2---:R-:W-:-:S05]  /*10b60*/  PRMT R3, R16, 0x8880, RZ ;  /* 0x0000888010037816 */ /* 0x004fca00000000ff */
[----:B------:R-:W-:-:S07]  /*10b70*/  IMAD R2, R3, R18, RZ ;  /* 0x0000001203027224 */ /* 0x000fce00078e02ff */
.L_x_628:
[----:B------:R-:W-:Y:S05]  /*10b80*/  BSYNC B1 ;  /* 0x0000000000017941 */ /* 0x000fea0003800000 */
.L_x_627:
[----:B------:R-:W-:Y:S01]  /*10b90*/  @!P4 IMAD R3, R32, R17, R2 ;  /* 0x000000112003c224 */ /* 0x000fe200078e0202 */
[----:B------:R-:W-:Y:S01]  /*10ba0*/  BSSY B1, `(.L_x_629) ;  /* 0x0000008000017945 */ /* 0x000fe20003800000 */
[----:B0-----:R-:W-:Y:S02]  /*10bb0*/  @!P4 IMAD.MOV.U32 R10, RZ, RZ, R4 ;  /* 0x000000ffff0ac224 */ /* 0x001fe400078e0004 */
[----:B------:R-:W-:-:S05]  /*10bc0*/  @!P4 IMAD.MOV.U32 R11, RZ, RZ, R7 ;  /* 0x000000ffff0bc224 */ /* 0x000fca00078e0007 */
[----:B------:R0:W-:Y:S01]  /*10bd0*/  @!P4 STG.E.U8 desc[UR36][R10.64+0x10], R3 ;  /* 0x000010030a00c986 */ /* 0x0001e2000c101124 */
[----:B------:R-:W-:Y:S05]  /*10be0*/  @P5 BRA `(.L_x_630) ;  /* 0x00000000000c5947 */ /* 0x000fea0003800000 */
[----:B------:R-:W0:Y:S02]  /*10bf0*/  LDG.E.U8 R16, desc[UR36][R8.64+0x11] ;  /* 0x0000112408107981 */ /* 0x000e24000c1e1100 */
[----:B0-----:R-:W-:-:S05]  /*10c00*/  PRMT R3, R16, 0x8880, RZ ;  /* 0x0000888010037816 */ /* 0x001fca00000000ff */
[----:B------:R-:W-:-:S07]  /*10c10*/  IMAD R2, R3, R18, RZ ;  /* 0x0000001203027224 */ /* 0x000fce00078e02ff */
.L_x_630:
[----:B------:R-:W-:Y:S05]  /*10c20*/  BSYNC B1 ;  /* 0x0000000000017941 */ /* 0x000fea0003800000 */
.L_x_629:
[----:B------:R-:W-:Y:S01]  /*10c30*/  @!P5 IMAD R33, R33, R17, R2 ;  /* 0x000000112121d224 */ /* 0x000fe200078e0202 */
[----:B------:R-:W-:Y:S01]  /*10c40*/  BSSY B1, `(.L_x_631) ;  /* 0x0000009000017945 */ /* 0x000fe20003800000 */
[----:B0-----:R-:W-:Y:S01]  /*10c50*/  @!P5 IMAD.MOV.U32 R10, RZ, RZ, R4 ;  /* 0x000000ffff0ad224 */ /* 0x001fe200078e0004 */
[----:B------:R-:W-:Y:S01]  /*10c60*/  @!P1 IADD3.X R13, R7, UR44, RZ, P6, !PT ;  /* 0x0000002c070d9c10 */ /* 0x000fe2000b7fe4ff */
[----:B------:R-:W-:-:S05]  /*10c70*/  @!P5 IMAD.MOV.U32 R11, RZ, RZ, R7 ;  /* 0x000000ffff0bd224 */ /* 0x000fca00078e0007 */
[----:B------:R0:W-:Y:S01]  /*10c80*/  @!P5 STG.E.U8 desc[UR36][R10.64+0x11], R33 ;  /* 0x000011210a00d986 */ /* 0x0001e2000c101124 */
[----:B------:R-:W-:Y:S05]  /*10c90*/  @P1 BRA `(.L_x_632) ;  /* 0x00000000000c1947 */ /* 0x000fea0003800000 */
[----:B------:R-:W2:Y:S02]  /*10ca0*/  LDG.E.U8 R16, desc[UR36][R14.64+0x10] ;  /* 0x000010240e107981 */ /* 0x000ea4000c1e1100 */
[----:B--2---:R-:W-:-:S05]  /*10cb0*/  PRMT R3, R16, 0x8880, RZ ;  /* 0x0000888010037816 */ /* 0x004fca00000000ff */
[----:B------:R-:W-:-:S07]  /*10cc0*/  IMAD R2, R3, R18, RZ ;  /* 0x0000001203027224 */ /* 0x000fce00078e02ff */
.L_x_632:
[----:B------:R-:W-:Y:S05]  /*10cd0*/  BSYNC B1 ;  /* 0x0000000000017941 */ /* 0x000fea0003800000 */
.L_x_631:
[----:B------:R-:W-:Y:S01]  /*10ce0*/  @!P1 IMAD R3, R34, R17, R2 ;  /* 0x0000001122039224 */ /* 0x000fe200078e0202 */
        /* <DEDUP_REMOVED lines=12> */
.L_x_634:
[----:B------:R-:W-:Y:S05]  /*10db0*/  BSYNC B1 ;  /* 0x0000000000017941 */ /* 0x000fea0003800000 */
.L_x_633:
[----:B------:R-:W-:Y:S01]  /*10dc0*/  @!P3 IMAD R35, R35, R17, R2 ;  /* 0x000000112323b224 */ /* 0x000fe200078e0202 */
[----:B------:R-:W-:Y:S04]  /*10dd0*/  BSSY B1, `(.L_x_635) ;  /* 0x0000006000017945 */ /* 0x000fe80003800000 */
[----:B------:R2:W-:Y:S01]  /*10de0*/  @!P3 STG.E.U8 desc[UR36][R10.64+0x11], R35 ;  /* 0x000011230a00b986 */ /* 0x0005e2000c101124 */
[----:B------:R-:W-:Y:S05]  /*10df0*/  @P6 BRA `(.L_x_636) ;  /* 0x00000000000c6947 */ /* 0x000fea0003800000 */
[----:B------:R-:W0:Y:S02]  /*10e00*/  LDG.E.U8 R16, desc[UR36][R8.64+0x18] ;  /* 0x0000182408107981 */ /* 0x000e24000c1e1100 */
[----:B0-----:R-:W-:-:S05]  /*10e10*/  PRMT R3, R16, 0x8880, RZ ;  /* 0x0000888010037816 */ /* 0x001fca00000000ff */
[----:B------:R-:W-:-:S07]  /*10e20*/  IMAD R2, R3, R18, RZ ;  /* 0x0000001203027224 */ /* 0x000fce00078e02ff */
.L_x_636:
[----:B------:R-:W-:Y:S05]  /*10e30*/  BSYNC B1 ;  /* 0x0000000000017941 */ /* 0x000fea0003800000 */
.L_x_635:
[----:B0-----:R-:W-:Y:S01]  /*10e40*/  @!P6 IMAD R3, R36, R17, R2 ;  /* 0x000000112403e224 */ /* 0x001fe200078e0202 */
[----:B------:R-:W-:Y:S01]  /*10e50*/  BSSY B1, `(.L_x_637) ;  /* 0x0000008000017945 */ /* 0x000fe20003800000 */
[----:B--2---:R-:W-:Y:S02]  /*10e60*/  @!P6 IMAD.MOV.U32 R10, RZ, RZ, R4 ;  /* 0x000000ffff0ae224 */ /* 0x004fe400078e0004 */
[----:B------:R-:W-:-:S05]  /*10e70*/  @!P6 IMAD.MOV.U32 R11, RZ, RZ, R7 ;  /* 0x000000ffff0be224 */ /* 0x000fca00078e0007 */
[----:B------:R0:W-:Y:S01]  /*10e80*/  @!P6 STG.E.U8 desc[UR36][R10.64+0x18], R3 ;  /* 0x000018030a00e986 */ /* 0x0001e2000c101124 */
[----:B------:R-:W-:Y:S05]  /*10e90*/  @P1 BRA `(.L_x_638) ;  /* 0x00000000000c1947 */ /* 0x000fea0003800000 */
[----:B------:R-:W0:Y:S02]  /*10ea0*/  LDG.E.U8 R16, desc[UR36][R8.64+0x19] ;  /* 0x0000192408107981 */ /* 0x000e24000c1e1100 */
[----:B0-----:R-:W-:-:S05]  /*10eb0*/  PRMT R3, R16, 0x8880, RZ ;  /* 0x0000888010037816 */ /* 0x001fca00000000ff */
[----:B------:R-:W-:-:S07]  /*10ec0*/  IMAD R2, R3, R18, RZ ;  /* 0x0000001203027224 */ /* 0x000fce00078e02ff */
.L_x_638:
[----:B------:R-:W-:Y:S05]  /*10ed0*/  BSYNC B1 ;  /* 0x0000000000017941 */ /* 0x000fea0003800000 */
.L_x_637:
[----:B------:R-:W-:Y:S01]  /*10ee0*/  @!P1 IMAD R37, R37, R17, R2 ;  /* 0x0000001125259224 */ /* 0x000fe200078e0202 */
[----:B------:R-:W-:Y:S01]  /*10ef0*/  BSSY B1, `(.L_x_639) ;  /* 0x000000c000017945 */ /* 0x000fe20003800000 */
[----:B0-----:R-:W-:Y:S01]  /*10f00*/  @!P1 IMAD.MOV.U32 R10, RZ, RZ, R4 ;  /* 0x000000ffff0a9224 */ /* 0x001fe200078e0004 */
[----:B------:R-:W-:Y:S01]  /*10f10*/  ISETP.LT.OR P3, PT, R0, 0x21, !P0 ;  /* 0x000000210000780c */ /* 0x000fe20004761670 */
[----:B------:R-:W-:Y:S01]  /*10f20*/  @!P1 IMAD.MOV.U32 R11, RZ, RZ, R7 ;  /* 0x000000ffff0b9224 */ /* 0x000fe200078e0007 */
[----:B-1----:R-:W-:-:S04]  /*10f30*/  @!P5 IADD3 R20, P6, R4, UR45, RZ ;  /* 0x0000002d0414dc10 */ /* 0x002fc8000ffde0ff */
[----:B------:R0:W-:Y:S01]  /*10f40*/  @!P1 STG.E.U8 desc[UR36][R10.64+0x19], R37 ;  /* 0x000019250a009986 */ /* 0x0001e2000c101124 */
[----:B------:R-:W-:-:S04]  /*10f50*/  @!P4 IADD3 R12, P1, R4, UR45, RZ ;  /* 0x0000002d040ccc10 */ /* 0x000fc8000ff3e0ff */
[----:B------:R-:W-:Y:S01]  /*10f60*/  @!P4 IADD3.X R13, R7, UR44, RZ, P1, !PT ;  /* 0x0000002c070dcc10 */ /* 0x000fe20008ffe4ff */
[----:B------:R-:W-:Y:S08]  /*10f70*/  @P4 BRA `(.L_x_640) ;  /* 0x00000000000c4947 */ /* 0x000ff00003800000 */
[----:B------:R-:W2:Y:S02]  /*10f80*/  LDG.E.U8 R16, desc[UR36][R14.64+0x18] ;  /* 0x000018240e107981 */ /* 0x000ea4000c1e1100 */
[----:B--2---:R-:W-:-:S05]  /*10f90*/  PRMT R3, R16, 0x8880, RZ ;  /* 0x0000888010037816 */ /* 0x004fca00000000ff */
[----:B------:R-:W-:-:S07]  /*10fa0*/  IMAD R2, R3, R18, RZ ;  /* 0x0000001203027224 */ /* 0x000fce00078e02ff */
.L_x_640:
[----:B------:R-:W-:Y:S05]  /*10fb0*/  BSYNC B1 ;  /* 0x0000000000017941 */ /* 0x000fea0003800000 */
.L_x_639:
        /* <DEDUP_REMOVED lines=8> */
.L_x_642:
[----:B------:R-:W-:Y:S05]  /*11040*/  BSYNC B1 ;  /* 0x0000000000017941 */ /* 0x000fea0003800000 */
.L_x_641:
        /* <DEDUP_REMOVED lines=11> */
.L_x_644:
[----:B------:R-:W-:Y:S05]  /*11100*/  BSYNC B1 ;  /* 0x0000000000017941 */ /* 0x000fea0003800000 */
.L_x_643:
        /* <DEDUP_REMOVED lines=9> */
.L_x_646:
[----:B------:R-:W-:Y:S05]  /*111a0*/  BSYNC B1 ;  /* 0x0000000000017941 */ /* 0x000fea0003800000 */
.L_x_645:
        /* <DEDUP_REMOVED lines=10> */
.L_x_648:
[----:B------:R-:W-:Y:S05]  /*11250*/  BSYNC B1 ;  /* 0x0000000000017941 */ /* 0x000fea0003800000 */
.L_x_647:
        /* <DEDUP_REMOVED lines=13> */
.L_x_650:
[----:B------:R-:W-:Y:S05]  /*11330*/  BSYNC B1 ;  /* 0x0000000000017941 */ /* 0x000fea0003800000 */
.L_x_649:
[----:B------:R-:W-:Y:S01]  /*11340*/  @!P1 IMAD R43, R43, R17, R2 ;  /* 0x000000112b2b9224 */ /* 0x000fe200078e0202 */
[----:B------:R-:W-:Y:S04]  /*11350*/  BSSY B1, `(.L_x_651) ;  /* 0x0000006000017945 */ /* 0x000fe80003800000 */
[----:B------:R2:W-:Y:S01]  /*11360*/  @!P1 STG.E.U8 desc[UR36][R10.64+0x21], R43 ;  /* 0x0000212b0a009986 */ /* 0x0005e2000c101124 */
[----:B------:R-:W-:Y:S05]  /*11370*/  @P6 BRA `(.L_x_652) ;  /* 0x00000000000c6947 */ /* 0x000fea0003800000 */
[----:B------:R-:W0:Y:S02]  /*11380*/  LDG.E.U8 R16, desc[UR36][R8.64+0x28] ;  /* 0x0000282408107981 */ /* 0x000e24000c1e1100 */
[----:B0-----:R-:W-:-:S05]  /*11390*/  PRMT R3, R16, 0x8880, RZ ;  /* 0x0000888010037816 */ /* 0x001fca00000000ff */
[----:B------:R-:W-:-:S07]  /*113a0*/  IMAD R2, R3, R18, RZ ;  /* 0x0000001203027224 */ /* 0x000fce00078e02ff */
.L_x_652:
[----:B------:R-:W-:Y:S05]  /*113b0*/  BSYNC B1 ;  /* 0x0000000000017941 */ /* 0x000fea0003800000 */
.L_x_651:
        /* <DEDUP_REMOVED lines=9> */
.L_x_654:
[----:B------:R-:W-:Y:S05]  /*11450*/  BSYNC B1 ;  /* 0x0000000000017941 */ /* 0x000fea0003800000 */
.L_x_653:
        /* <DEDUP_REMOVED lines=13> */
.L_x_656:
[----:B------:R-:W-:Y:S05]  /*11530*/  BSYNC B1 ;  /* 0x0000000000017941 */ /* 0x000fea0003800000 */
.L_x_655:
        /* <DEDUP_REMOVED lines=8> */
.L_x_658:
[----:B------:R-:W-:Y:S05]  /*115c0*/  BSYNC B1 ;  /* 0x0000000000017941 */ /* 0x000fea0003800000 */
.L_x_657:
        /* <DEDUP_REMOVED lines=11> */
.L_x_660:
[----:B------:R-:W-:Y:S05]  /*11680*/  BSYNC B1 ;  /* 0x0000000000017941 */ /* 0x000fea0003800000 */
.L_x_659:
        /* <DEDUP_REMOVED lines=9> */
.L_x_662:
[----:B------:R-:W-:Y:S05]  /*11720*/  BSYNC B1 ;  /* 0x0000000000017941 */ /* 0x000fea0003800000 */
.L_x_661:
        /* <DEDUP_REMOVED lines=10> */
.L_x_664:
[----:B------:R-:W-:Y:S05]  /*117d0*/  BSYNC B1 ;  /* 0x0000000000017941 */ /* 0x000fea0003800000 */
.L_x_663:
        /* <DEDUP_REMOVED lines=13> */
.L_x_666:
[----:B------:R-:W-:Y:S05]  /*118b0*/  BSYNC B1 ;  /* 0x0000000000017941 */ /* 0x000fea0003800000 */
.L_x_665:
[----:B------:R-:W-:Y:S01]  /*118c0*/  @!P3 IMAD R51, R51, R17, R2 ;  /* 0x000000113333b224 */ /* 0x000fe200078e0202 */
[----:B------:R-:W-:Y:S04]  /*118d0*/  BSSY B1, `(.L_x_667) ;  /* 0x0000006000017945 */ /* 0x000fe80003800000 */
[----:B------:R2:W-:Y:S01]  /*118e0*/  @!P3 STG.E.U8 desc[UR36][R10.64+0x31], R51 ;  /* 0x000031330a00b986 */ /* 0x0005e2000c101124 */
[----:B------:R-:W-:Y:S05]  /*118f0*/  @P6 BRA `(.L_x_668) ;  /* 0x00000000000c6947 */ /* 0x000fea0003800000 */
[----:B------:R-:W0:Y:S02]  /*11900*/  LDG.E.U8 R16, desc[UR36][R8.64+0x38] ;  /* 0x0000382408107981 */ /* 0x000e24000c1e1100 */
[----:B0-----:R-:W-:-:S05]  /*11910*/  PRMT R3, R16, 0x8880, RZ ;  /* 0x0000888010037816 */ /* 0x001fca00000000ff */
[----:B------:R-:W-:-:S07]  /*11920*/  IMAD R2, R3, R18, RZ ;  /* 0x0000001203027224 */ /* 0x000fce00078e02ff */
.L_x_668:
[----:B------:R-:W-:Y:S05]  /*11930*/  BSYNC B1 ;  /* 0x0000000000017941 */ /* 0x000fea0003800000 */
.L_x_667:
        /* <DEDUP_REMOVED lines=9> */
.L_x_670:
[----:B------:R-:W-:Y:S05]  /*119d0*/  BSYNC B1 ;  /* 0x0000000000017941 */ /* 0x000fea0003800000 */
.L_x_669:
        /* <DEDUP_REMOVED lines=13> */
.L_x_672:
[----:B------:R-:W-:Y:S05]  /*11ab0*/  BSYNC B1 ;  /* 0x0000000000017941 */ /* 0x000fea0003800000 */
.L_x_671:
        /* <DEDUP_REMOVED lines=8> */
.L_x_674:
[----:B------:R-:W-:Y:S05]  /*11b40*/  BSYNC B1 ;  /* 0x0000000000017941 */ /* 0x000fea0003800000 */
.L_x_673:
        /* <DEDUP_REMOVED lines=11> */
.L_x_676:
[----:B------:R-:W-:Y:S05]  /*11c00*/  BSYNC B1 ;  /* 0x0000000000017941 */ /* 0x000fea0003800000 */
.L_x_675:
        /* <DEDUP_REMOVED lines=9> */
.L_x_678:
[----:B------:R-:W-:Y:S05]  /*11ca0*/  BSYNC B1 ;  /* 0x0000000000017941 */ /* 0x000fea0003800000 */
.L_x_677:
        /* <DEDUP_REMOVED lines=10> */
.L_x_680:
[----:B------:R-:W-:Y:S05]  /*11d50*/  BSYNC B1 ;  /* 0x0000000000017941 */ /* 0x000fea0003800000 */
.L_x_679:
        /* <DEDUP_REMOVED lines=13> */
.L_x_682:
[----:B------:R-:W-:Y:S05]  /*11e30*/  BSYNC B1 ;  /* 0x0000000000017941 */ /* 0x000fea0003800000 */
.L_x_681:
[----:B------:R-:W-:Y:S01]  /*11e40*/  @!P1 IMAD R59, R59, R17, R2 ;  /* 0x000000113b3b9224 */ /* 0x000fe200078e0202 */
[----:B------:R-:W-:Y:S04]  /*11e50*/  BSSY B1, `(.L_x_683) ;  /* 0x0000006000017945 */ /* 0x000fe80003800000 */
[----:B------:R2:W-:Y:S01]  /*11e60*/  @!P1 STG.E.U8 desc[UR36][R10.64+0x41], R59 ;  /* 0x0000413b0a009986 */ /* 0x0005e2000c101124 */
[----:B------:R-:W-:Y:S05]  /*11e70*/  @P6 BRA `(.L_x_684) ;  /* 0x00000000000c6947 */ /* 0x000fea0003800000 */
[----:B------:R-:W0:Y:S02]  /*11e80*/  LDG.E.U8 R16, desc[UR36][R8.64+0x48] ;  /* 0x0000482408107981 */ /* 0x000e24000c1e1100 */
[----:B0-----:R-:W-:-:S05]  /*11e90*/  PRMT R3, R16, 0x8880, RZ ;  /* 0x0000888010037816 */ /* 0x001fca00000000ff */
[----:B------:R-:W-:-:S07]  /*11ea0*/  IMAD R2, R3, R18, RZ ;  /* 0x0000001203027224 */ /* 0x000fce00078e02ff */
.L_x_684:
[----:B------:R-:W-:Y:S05]  /*11eb0*/  BSYNC B1 ;  /* 0x0000000000017941 */ /* 0x000fea0003800000 */
.L_x_683:
        /* <DEDUP_REMOVED lines=9> */
.L_x_686:
[----:B------:R-:W-:Y:S05]  /*11f50*/  BSYNC B1 ;  /* 0x0000000000017941 */ /* 0x000fea0003800000 */
.L_x_685:
        /* <DEDUP_REMOVED lines=13> */
.L_x_688:
[----:B------:R-:W-:Y:S05]  /*12030*/  BSYNC B1 ;  /* 0x0000000000017941 */ /* 0x000fea0003800000 */
.L_x_687:
        /* <DEDUP_REMOVED lines=8> */
.L_x_690:
[----:B------:R-:W-:Y:S05]  /*120c0*/  BSYNC B1 ;  /* 0x0000000000017941 */ /* 0x000fea0003800000 */
.L_x_689:
        /* <DEDUP_REMOVED lines=11> */
.L_x_692:
[----:B------:R-:W-:Y:S05]  /*12180*/  BSYNC B1 ;  /* 0x0000000000017941 */ /* 0x000fea0003800000 */
.L_x_691:
        /* <DEDUP_REMOVED lines=9> */
.L_x_694:
[----:B------:R-:W-:Y:S05]  /*12220*/  BSYNC B1 ;  /* 0x0000000000017941 */ /* 0x000fea0003800000 */
.L_x_693:
        /* <DEDUP_REMOVED lines=10> */
.L_x_696:
[----:B------:R-:W-:Y:S05]  /*122d0*/  BSYNC B1 ;  /* 0x0000000000017941 */ /* 0x000fea0003800000 */
.L_x_695:
        /* <DEDUP_REMOVED lines=13> */
.L_x_698:
[----:B------:R-:W-:Y:S05]  /*123b0*/  BSYNC B1 ;  /* 0x0000000000017941 */ /* 0x000fea0003800000 */
.L_x_697:
[----:B------:R-:W-:Y:S01]  /*123c0*/  @!P4 IMAD R67, R67, R17, R2 ;  /* 0x000000114343c224 */ /* 0x000fe200078e0202 */
[----:B------:R-:W-:Y:S04]  /*123d0*/  BSSY B1, `(.L_x_699) ;  /* 0x0000006000017945 */ /* 0x000fe80003800000 */
[----:B------:R2:W-:Y:S01]  /*123e0*/  @!P4 STG.E.U8 desc[UR36][R10.64+0x51], R67 ;  /* 0x000051430a00c986 */ /* 0x0005e2000c101124 */
[----:B------:R-:W-:Y:S05]  /*123f0*/  @P5 BRA `(.L_x_700) ;  /* 0x00000000000c5947 */ /* 0x000fea0003800000 */
[----:B------:R-:W0:Y:S02]  /*12400*/  LDG.E.U8 R16, desc[UR36][R8.64+0x58] ;  /* 0x0000582408107981 */ /* 0x000e24000c1e1100 */
[----:B0-----:R-:W-:-:S05]  /*12410*/  PRMT R3, R16, 0x8880, RZ ;  /* 0x0000888010037816 */ /* 0x001fca00000000ff */
[----:B------:R-:W-:-:S07]  /*12420*/  IMAD R2, R3, R18, RZ ;  /* 0x0000001203027224 */ /* 0x000fce00078e02ff */
.L_x_700:
[----:B------:R-:W-:Y:S05]  /*12430*/  BSYNC B1 ;  /* 0x0000000000017941 */ /* 0x000fea0003800000 */
.L_x_699:
        /* <DEDUP_REMOVED lines=9> */
.L_x_702:
[----:B------:R-:W-:Y:S05]  /*124d0*/  BSYNC B1 ;  /* 0x0000000000017941 */ /* 0x000fea0003800000 */
.L_x_701:
        /* <DEDUP_REMOVED lines=13> */
.L_x_704:
[----:B------:R-:W-:Y:S05]  /*125b0*/  BSYNC B1 ;  /* 0x0000000000017941 */ /* 0x000fea0003800000 */
.L_x_703:
        /* <DEDUP_REMOVED lines=8> */
.L_x_706:
[----:B------:R-:W-:Y:S05]  /*12640*/  BSYNC B1 ;  /* 0x0000000000017941 */ /* 0x000fea0003800000 */
.L_x_705:
[C---:B------:R-:W-:Y:S01]  /*12650*/  ISETP.LT.OR P1, PT, R0.reuse, 0x61, !P2 ;  /* 0x000000610000780c */ /* 0x040fe20005721670 */
[----:B------:R-:W-:Y:S01]  /*12660*/  @!P6 IMAD R71, R71, R17, R2 ;  /* 0x000000114747e224 */ /* 0x000fe200078e0202 */
[----:B------:R-:W-:Y:S01]  /*12670*/  BSSY B1, `(.L_x_707) ;  /* 0x0000009000017945 */ /* 0x000fe20003800000 */
[C---:B------:R-:W-:Y:S02]  /*12680*/  ISETP.LT.OR P5, PT, R0.reuse, 0x62, !P2 ;  /* 0x000000620000780c */ /* 0x040fe400057a1670 */
[----:B------:R-:W-:Y:S01]  /*12690*/  ISETP.LT.OR P3, PT, R0, 0x62, !P0 ;  /* 0x000000620000780c */ /* 0x000fe20004761670 */
[----:B------:R2:W-:Y:S01]  /*126a0*/  @!P6 STG.E.U8 desc[UR36][R20.64+0x59], R71 ;  /* 0x000059471400e986 */ /* 0x0005e2000c101124 */
[----:B-1----:R-:W-:-:S06]  /*126b0*/  @!P4 IADD3 R12, P6, R4, UR45, RZ ;  /* 0x0000002d040ccc10 */ /* 0x002fcc000ffde0ff */
[----:B------:R-:W-:Y:S07]  /*126c0*/  @P1 BRA `(.L_x_708) ;  /* 0x00000000000c1947 */ /* 0x000fee0003800000 */
[----:B------:R-:W3:Y:S02]  /*126d0*/  LDG.E.U8 R16, desc[UR36][R8.64+0x60] ;  /* 0x0000602408107981 */ /* 0x000ee4000c1e1100 */
[----:B---3--:R-:W-:-:S05]  /*126e0*/  PRMT R3, R16, 0x8880, RZ ;  /* 0x0000888010037816 */ /* 0x008fca00000000ff */
[----:B------:R-:W-:-:S07]  /*126f0*/  IMAD R2, R3, R18, RZ ;  /* 0x0000001203027224 */ /* 0x000fce00078e02ff */
.L_x_708:
[----:B------:R-:W-:Y:S05]  /*12700*/  BSYNC B1 ;  /* 0x0000000000017941 */ /* 0x000fea0003800000 */
.L_x_707:
        /* <DEDUP_REMOVED lines=9> */
.L_x_710:
[----:B------:R-:W-:Y:S05]  /*127a0*/  BSYNC B1 ;  /* 0x0000000000017941 */ /* 0x000fea0003800000 */
.L_x_709:
[----:B------:R-:W-:Y:S01]  /*127b0*/  @!P5 IMAD R73, R73, R17, R2 ;  /* 0x000000114949d224 */ /* 0x000fe200078e0202 */
[----:B------:R-:W-:Y:S01]  /*127c0*/  BSSY B1, `(.L_x_711) ;  /* 0x0000009000017945 */ /* 0x000fe20003800000 */
[----:B0-----:R-:W-:Y:S01]  /*127d0*/  @!P5 IMAD.MOV.U32 R10, RZ, RZ, R4 ;  /* 0x000000ffff0ad224 */ /* 0x001fe200078e0004 */
[----:B------:R-:W-:Y:S01]  /*127e0*/  @!P4 IADD3.X R13, R7, UR44, RZ, P6, !PT ;  /* 0x0000002c070dcc10 */ /* 0x000fe2000b7fe4ff */
[----:B------:R-:W-:-:S05]  /*127f0*/  @!P5 IMAD.MOV.U32 R11, RZ, RZ, R7 ;  /* 0x000000ffff0bd224 */ /* 0x000fca00078e0007 */
[----:B------:R0:W-:Y:S01]  /*12800*/  @!P5 STG.E.U8 desc[UR36][R10.64+0x61], R73 ;  /* 0x000061490a00d986 */ /* 0x0001e2000c101124 */
[----:B------:R-:W-:Y:S05]  /*12810*/  @P4 BRA `(.L_x_712) ;  /* 0x00000000000c4947 */ /* 0x000fea0003800000 */
[----:B------:R-:W3:Y:S02]  /*12820*/  LDG.E.U8 R16, desc[UR36][R14.64+0x60] ;  /* 0x000060240e107981 */ /* 0x000ee4000c1e1100 */
[----:B---3--:R-:W-:-:S05]  /*12830*/  PRMT R3, R16, 0x8880, RZ ;  /* 0x0000888010037816 */ /* 0x008fca00000000ff */
[----:B------:R-:W-:-:S07]  /*12840*/  IMAD R2, R3, R18, RZ ;  /* 0x0000001203027224 */ /* 0x000fce00078e02ff */
.L_x_712:
[----:B------:R-:W-:Y:S05]  /*12850*/  BSYNC B1 ;  /* 0x0000000000017941 */ /* 0x000fea0003800000 */
.L_x_711:
        /* <DEDUP_REMOVED lines=13> */
.L_x_714:
[----:B------:R-:W-:Y:S05]  /*12930*/  BSYNC B1 ;  /* 0x0000000000017941 */ /* 0x000fea0003800000 */
.L_x_713:
[----:B------:R-:W-:Y:S01]  /*12940*/  @!P3 IMAD R75, R75, R17, R2 ;  /* 0x000000114b4bb224 */ /* 0x000fe200078e0202 */
[----:B------:R-:W-:Y:S04]  /*12950*/  BSSY B1, `(.L_x_715) ;  /* 0x0000006000017945 */ /* 0x000fe80003800000 */
[----:B------:R1:W-:Y:S01]  /*12960*/  @!P3 STG.E.U8 desc[UR36][R10.64+0x61], R75 ;  /* 0x0000614b0a00b986 */ /* 0x0003e2000c101124 */
[----:B------:R-:W-:Y:S05]  /*12970*/  @P1 BRA `(.L_x_716) ;  /* 0x00000000000c1947 */ /* 0x000fea0003800000 */
[----:B------:R-:W0:Y:S02]  /*12980*/  LDG.E.U8 R16, desc[UR36][R8.64+0x68] ;  /* 0x0000682408107981 */ /* 0x000e24000c1e1100 */
[----:B0-----:R-:W-:-:S05]  /*12990*/  PRMT R3, R16, 0x8880, RZ ;  /* 0x0000888010037816 */ /* 0x001fca00000000ff */
[----:B------:R-:W-:-:S07]  /*129a0*/  IMAD R2, R3, R18, RZ ;  /* 0x0000001203027224 */ /* 0x000fce00078e02ff */
.L_x_716:
[----:B------:R-:W-:Y:S05]  /*129b0*/  BSYNC B1 ;  /* 0x0000000000017941 */ /* 0x000fea0003800000 */
.L_x_715:
[----:B0-----:R-:W-:Y:S01]  /*129c0*/  @!P1 IMAD R3, R76, R17, R2 ;  /* 0x000000114c039224 */ /* 0x001fe200078e0202 */
[----:B------:R-:W-:Y:S01]  /*129d0*/  BSSY B1, `(.L_x_717) ;  /* 0x0000008000017945 */ /* 0x000fe20003800000 */
[----:B-1----:R-:W-:Y:S02]  /*129e0*/  @!P1 IMAD.MOV.U32 R10, RZ, RZ, R4 ;  /* 0x000000ffff0a9224 */ /* 0x002fe400078e0004 */
[----:B------:R-:W-:-:S05]  /*129f0*/  @!P1 IMAD.MOV.U32 R11, RZ, RZ, R7 ;  /* 0x000000ffff0b9224 */ /* 0x000fca00078e0007 */
[----:B------:R0:W-:Y:S01]  /*12a00*/  @!P1 STG.E.U8 desc[UR36][R10.64+0x68], R3 ;  /* 0x000068030a009986 */ /* 0x0001e2000c101124 */
[----:B------:R-:W-:Y:S05]  /*12a10*/  @P6 BRA `(.L_x_718) ;  /* 0x00000000000c6947 */ /* 0x000fea0003800000 */
[----:B------:R-:W0:Y:S02]  /*12a20*/  LDG.E.U8 R16, desc[UR36][R8.64+0x69] ;  /* 0x0000692408107981 */ /* 0x000e24000c1e1100 */
[----:B0-----:R-:W-:-:S05]  /*12a30*/  PRMT R3, R16, 0x8880, RZ ;  /* 0x0000888010037816 */ /* 0x001fca00000000ff */
[----:B------:R-:W-:-:S07]  /*12a40*/  IMAD R2, R3, R18, RZ ;  /* 0x0000001203027224 */ /* 0x000fce00078e02ff */
.L_x_718:
[----:B------:R-:W-:Y:S05]  /*12a50*/  BSYNC B1 ;  /* 0x0000000000017941 */ /* 0x000fea0003800000 */
.L_x_717:
[----:B------:R-:W-:Y:S01]  /*12a60*/  @!P6 IMAD R77, R77, R17, R2 ;  /* 0x000000114d4de224 */ /* 0x000fe200078e0202 */
[----:B------:R-:W-:Y:S01]  /*12a70*/  BSSY B1, `(.L_x_719) ;  /* 0x000000c000017945 */ /* 0x000fe20003800000 */
[----:B0-----:R-:W-:Y:S01]  /*12a80*/  @!P6 IMAD.MOV.U32 R10, RZ, RZ, R4 ;  /* 0x000000ffff0ae224 */ /* 0x001fe200078e0004 */
[----:B------:R-:W-:Y:S01]  /*12a90*/  ISETP.LT.OR P1, PT, R0, 0x71, !P0 ;  /* 0x000000710000780c */ /* 0x000fe20004721670 */
[----:B------:R-:W-:Y:S01]  /*12aa0*/  @!P6 IMAD.MOV.U32 R11, RZ, RZ, R7 ;  /* 0x000000ffff0be224 */ /* 0x000fe200078e0007 */
[----:B--2---:R-:W-:-:S04]  /*12ab0*/  @!P5 IADD3 R20, P3, R4, UR45, RZ ;  /* 0x0000002d0414dc10 */ /* 0x004fc8000ff7e0ff */
[----:B------:R0:W-:Y:S01]  /*12ac0*/  @!P6 STG.E.U8 desc[UR36][R10.64+0x69], R77 ;  /* 0x0000694d0a00e986 */ /* 0x0001e2000c101124 */
[----:B------:R-:W-:-:S04]  /*12ad0*/  @!P4 IADD3 R12, P6, R4, UR45, RZ ;  /* 0x0000002d040ccc10 */ /* 0x000fc8000ffde0ff */
[----:B------:R-:W-:Y:S01]  /*12ae0*/  @!P4 IADD3.X R13, R7, UR44, RZ, P6, !PT ;  /* 0x0000002c070dcc10 */ /* 0x000fe2000b7fe4ff */
[----:B------:R-:W-:Y:S08]  /*12af0*/  @P4 BRA `(.L_x_720) ;  /* 0x00000000000c4947 */ /* 0x000ff00003800000 */
[----:B------:R-:W2:Y:S02]  /*12b00*/  LDG.E.U8 R16, desc[UR36][R14.64+0x68] ;  /* 0x000068240e107981 */ /* 0x000ea4000c1e1100 */
[----:B--2---:R-:W-:-:S05]  /*12b10*/  PRMT R3, R16, 0x8880, RZ ;  /* 0x0000888010037816 */ /* 0x004fca00000000ff */
[----:B------:R-:W-:-:S07]  /*12b20*/  IMAD R2, R3, R18, RZ ;  /* 0x0000001203027224 */ /* 0x000fce00078e02ff */
.L_x_720:
[----:B------:R-:W-:Y:S05]  /*12b30*/  BSYNC B1 ;  /* 0x0000000000017941 */ /* 0x000fea0003800000 */
.L_x_719:
        /* <DEDUP_REMOVED lines=8> */
.L_x_722:
[----:B------:R-:W-:Y:S05]  /*12bc0*/  BSYNC B1 ;  /* 0x0000000000017941 */ /* 0x000fea0003800000 */
.L_x_721:
        /* <DEDUP_REMOVED lines=11> */
.L_x_724:
[----:B------:R-:W-:Y:S05]  /*12c80*/  BSYNC B1 ;  /* 0x0000000000017941 */ /* 0x000fea0003800000 */
.L_x_723:
        /* <DEDUP_REMOVED lines=9> */
.L_x_726:
[----:B------:R-:W-:Y:S05]  /*12d20*/  BSYNC B1 ;  /* 0x0000000000017941 */ /* 0x000fea0003800000 */
.L_x_725:
        /* <DEDUP_REMOVED lines=10> */
.L_x_728:
[----:B------:R-:W-:Y:S05]  /*12dd0*/  BSYNC B1 ;  /* 0x0000000000017941 */ /* 0x000fea0003800000 */
.L_x_727:
        /* <DEDUP_REMOVED lines=13> */
.L_x_730:
[----:B------:R-:W-:Y:S05]  /*12eb0*/  BSYNC B1 ;  /* 0x0000000000017941 */ /* 0x000fea0003800000 */
.L_x_729:
[----:B------:R-:W-:Y:S01]  /*12ec0*/  @!P4 IMAD R83, R83, R17, R2 ;  /* 0x000000115353c224 */ /* 0x000fe200078e0202 */
[----:B------:R-:W-:Y:S04]  /*12ed0*/  BSSY B1, `(.L_x_731) ;  /* 0x0000006000017945 */ /* 0x000fe80003800000 */
[----:B------:R2:W-:Y:S01]  /*12ee0*/  @!P4 STG.E.U8 desc[UR36][R10.64+0x71], R83 ;  /* 0x000071530a00c986 */ /* 0x0005e2000c101124 */
[----:B------:R-:W-:Y:S05]  /*12ef0*/  @P3 BRA `(.L_x_732) ;  /* 0x00000000000c3947 */ /* 0x000fea0003800000 */
[----:B------:R-:W0:Y:S02]  /*12f00*/  LDG.E.U8 R16, desc[UR36][R8.64+0x78] ;  /* 0x0000782408107981 */ /* 0x000e24000c1e1100 */
[----:B0-----:R-:W-:-:S05]  /*12f10*/  PRMT R3, R16, 0x8880, RZ ;  /* 0x0000888010037816 */ /* 0x001fca00000000ff */
[----:B------:R-:W-:-:S07]  /*12f20*/  IMAD R2, R3, R18, RZ ;  /* 0x0000001203027224 */ /* 0x000fce00078e02ff */
.L_x_732:
[----:B------:R-:W-:Y:S05]  /*12f30*/  BSYNC B1 ;  /* 0x0000000000017941 */ /* 0x000fea0003800000 */
.L_x_731:
        /* <DEDUP_REMOVED lines=9> */
.L_x_734:
[----:B------:R-:W-:Y:S05]  /*12fd0*/  BSYNC B1 ;  /* 0x0000000000017941 */ /* 0x000fea0003800000 */
.L_x_733:
        /* <DEDUP_REMOVED lines=13> */
.L_x_736:
[----:B------:R-:W-:Y:S05]  /*130b0*/  BSYNC B1 ;  /* 0x0000000000017941 */ /* 0x000fea0003800000 */
.L_x_735:
        /* <DEDUP_REMOVED lines=8> */
.L_x_738:
[----:B------:R-:W-:Y:S05]  /*13140*/  BSYNC B1 ;  /* 0x0000000000017941 */ /* 0x000fea0003800000 */
.L_x_737:
        /* <DEDUP_REMOVED lines=11> */
.L_x_740:
[----:B------:R-:W-:Y:S05]  /*13200*/  BSYNC B1 ;  /* 0x0000000000017941 */ /* 0x000fea0003800000 */
.L_x_739:
        /* <DEDUP_REMOVED lines=9> */
.L_x_742:
[----:B------:R-:W-:Y:S05]  /*132a0*/  BSYNC B1 ;  /* 0x0000000000017941 */ /* 0x000fea0003800000 */
.L_x_741:
        /* <DEDUP_REMOVED lines=10> */
.L_x_744:
[----:B------:R-:W-:Y:S05]  /*13350*/  BSYNC B1 ;  /* 0x0000000000017941 */ /* 0x000fea0003800000 */
.L_x_743:
        /* <DEDUP_REMOVED lines=13> */
.L_x_746:
[----:B------:R-:W-:Y:S05]  /*13430*/  BSYNC B1 ;  /* 0x0000000000017941 */ /* 0x000fea0003800000 */
.L_x_745:
[----:B------:R-:W-:Y:S01]  /*13440*/  @!P4 IMAD R91, R91, R17, R2 ;  /* 0x000000115b5bc224 */ /* 0x000fe200078e0202 */
[----:B------:R-:W-:Y:S04]  /*13450*/  BSSY B1, `(.L_x_747) ;  /* 0x0000006000017945 */ /* 0x000fe80003800000 */
[----:B------:R2:W-:Y:S01]  /*13460*/  @!P4 STG.E.U8 desc[UR36][R10.64+0x81], R91 ;  /* 0x0000815b0a00c986 */ /* 0x0005e2000c101124 */
[----:B------:R-:W-:Y:S05]  /*13470*/  @P1 BRA `(.L_x_748) ;  /* 0x00000000000c1947 */ /* 0x000fea0003800000 */
[----:B------:R-:W0:Y:S02]  /*13480*/  LDG.E.U8 R16, desc[UR36][R8.64+0x88] ;  /* 0x0000882408107981 */ /* 0x000e24000c1e1100 */
[----:B0-----:R-:W-:-:S05]  /*13490*/  PRMT R3, R16, 0x8880, RZ ;  /* 0x0000888010037816 */ /* 0x001fca00000000ff */
[----:B------:R-:W-:-:S07]  /*134a0*/  IMAD R2, R3, R18, RZ ;  /* 0x0000001203027224 */ /* 0x000fce00078e02ff */
.L_x_748:
[----:B------:R-:W-:Y:S05]  /*134b0*/  BSYNC B1 ;  /* 0x0000000000017941 */ /* 0x000fea0003800000 */
.L_x_747:
        /* <DEDUP_REMOVED lines=9> */
.L_x_750:
[----:B------:R-:W-:Y:S05]  /*13550*/  BSYNC B1 ;  /* 0x0000000000017941 */ /* 0x000fea0003800000 */
.L_x_749:
        /* <DEDUP_REMOVED lines=13> */
.L_x_752:
[----:B------:R-:W-:Y:S05]  /*13630*/  BSYNC B1 ;  /* 0x0000000000017941 */ /* 0x000fea0003800000 */
.L_x_751:
        /* <DEDUP_REMOVED lines=8> */
.L_x_754:
[----:B------:R-:W-:Y:S05]  /*136c0*/  BSYNC B1 ;  /* 0x0000000000017941 */ /* 0x000fea0003800000 */
.L_x_753:
        /* <DEDUP_REMOVED lines=11> */
.L_x_756:
[----:B------:R-:W-:Y:S05]  /*13780*/  BSYNC B1 ;  /* 0x0000000000017941 */ /* 0x000fea0003800000 */
.L_x_755:
        /* <DEDUP_REMOVED lines=9> */
.L_x_758:
[----:B------:R-:W-:Y:S05]  /*13820*/  BSYNC B1 ;  /* 0x0000000000017941 */ /* 0x000fea0003800000 */
.L_x_757:
        /* <DEDUP_REMOVED lines=10> */
.L_x_760:
[----:B------:R-:W-:Y:S05]  /*138d0*/  BSYNC B1 ;  /* 0x0000000000017941 */ /* 0x000fea0003800000 */
.L_x_759:
        /* <DEDUP_REMOVED lines=13> */
.L_x_762:
[----:B------:R-:W-:Y:S05]  /*139b0*/  BSYNC B1 ;  /* 0x0000000000017941 */ /* 0x000fea0003800000 */
.L_x_761:
[----:B------:R-:W-:Y:S01]  /*139c0*/  @!P4 IMAD R99, R99, R17, R2 ;  /* 0x000000116363c224 */ /* 0x000fe200078e0202 */
[----:B------:R-:W-:Y:S04]  /*139d0*/  BSSY B1, `(.L_x_763) ;  /* 0x0000006000017945 */ /* 0x000fe80003800000 */
[----:B------:R2:W-:Y:S01]  /*139e0*/  @!P4 STG.E.U8 desc[UR36][R10.64+0x91], R99 ;  /* 0x000091630a00c986 */ /* 0x0005e2000c101124 */
[----:B------:R-:W-:Y:S05]  /*139f0*/  @P3 BRA `(.L_x_764) ;  /* 0x00000000000c3947 */ /* 0x000fea0003800000 */
[----:B------:R-:W0:Y:S02]  /*13a00*/  LDG.E.U8 R16, desc[UR36][R8.64+0x98] ;  /* 0x0000982408107981 */ /* 0x000e24000c1e1100 */
[----:B0-----:R-:W-:-:S05]  /*13a10*/  PRMT R3, R16, 0x8880, RZ ;  /* 0x0000888010037816 */ /* 0x001fca00000000ff */
[----:B------:R-:W-:-:S07]  /*13a20*/  IMAD R2, R3, R18, RZ ;  /* 0x0000001203027224 */ /* 0x000fce00078e02ff */
.L_x_764:
[----:B------:R-:W-:Y:S05]  /*13a30*/  BSYNC B1 ;  /* 0x0000000000017941 */ /* 0x000fea0003800000 */
.L_x_763:
        /* <DEDUP_REMOVED lines=9> */
.L_x_766:
[----:B------:R-:W-:Y:S05]  /*13ad0*/  BSYNC B1 ;  /* 0x0000000000017941 */ /* 0x000fea0003800000 */
.L_x_765:
        /* <DEDUP_REMOVED lines=13> */
.L_x_768:
[----:B------:R-:W-:Y:S05]  /*13bb0*/  BSYNC B1 ;  /* 0x0000000000017941 */ /* 0x000fea0003800000 */
.L_x_767:
        /* <DEDUP_REMOVED lines=8> */
.L_x_770:
[----:B------:R-:W-:Y:S05]  /*13c40*/  BSYNC B1 ;  /* 0x0000000000017941 */ /* 0x000fea0003800000 */
.L_x_769:
        /* <DEDUP_REMOVED lines=11> */
.L_x_772:
[----:B------:R-:W-:Y:S05]  /*13d00*/  BSYNC B1 ;  /* 0x0000000000017941 */ /* 0x000fea0003800000 */
.L_x_771:
        /* <DEDUP_REMOVED lines=9> */
.L_x_774:
[----:B------:R-:W-:Y:S05]  /*13da0*/  BSYNC B1 ;  /* 0x0000000000017941 */ /* 0x000fea0003800000 */
.L_x_773:
        /* <DEDUP_REMOVED lines=10> */
.L_x_776:
[----:B------:R-:W-:Y:S05]  /*13e50*/  BSYNC B1 ;  /* 0x0000000000017941 */ /* 0x000fea0003800000 */
.L_x_775:
        /* <DEDUP_REMOVED lines=13> */
.L_x_778:
[----:B------:R-:W-:Y:S05]  /*13f30*/  BSYNC B1 ;  /* 0x0000000000017941 */ /* 0x000fea0003800000 */
.L_x_777:
[----:B------:R-:W-:Y:S01]  /*13f40*/  @!P4 IMAD R107, R107, R17, R2 ;  /* 0x000000116b6bc224 */ /* 0x000fe200078e0202 */
[----:B------:R-:W-:Y:S04]  /*13f50*/  BSSY B1, `(.L_x_779) ;  /* 0x0000006000017945 */ /* 0x000fe80003800000 */
[----:B------:R2:W-:Y:S01]  /*13f60*/  @!P4 STG.E.U8 desc[UR36][R10.64+0xa1], R107 ;  /* 0x0000a16b0a00c986 */ /* 0x0005e2000c101124 */
[----:B------:R-:W-:Y:S05]  /*13f70*/  @P1 BRA `(.L_x_780) ;  /* 0x00000000000c1947 */ /* 0x000fea0003800000 */
[----:B------:R-:W0:Y:S02]  /*13f80*/  LDG.E.U8 R16, desc[UR36][R8.64+0xa8] ;  /* 0x0000a82408107981 */ /* 0x000e24000c1e1100 */
[----:B0-----:R-:W-:-:S05]  /*13f90*/  PRMT R3, R16, 0x8880, RZ ;  /* 0x0000888010037816 */ /* 0x001fca00000000ff */
[----:B------:R-:W-:-:S07]  /*13fa0*/  IMAD R2, R3, R18, RZ ;  /* 0x0000001203027224 */ /* 0x000fce00078e02ff */
.L_x_780:
[----:B------:R-:W-:Y:S05]  /*13fb0*/  BSYNC B1 ;  /* 0x0000000000017941 */ /* 0x000fea0003800000 */
.L_x_779:
        /* <DEDUP_REMOVED lines=9> */
.L_x_782:
[----:B------:R-:W-:Y:S05]  /*14050*/  BSYNC B1 ;  /* 0x0000000000017941 */ /* 0x000fea0003800000 */
.L_x_781:
[----:B------:R-:W-:Y:S01]  /*14060*/  @!P6 IMAD R109, R109, R17, R2 ;  /* 0x000000116d6de224 */ /* 0x000fe200078e0202 */
[----:B------:R-:W-:Y:S01]  /*14070*/  @!P3 IADD3 R12, P4, R4, UR45, RZ ;  /* 0x0000002d040cbc10 */ /* 0x000fe2000ff9e0ff */
[----:B0-----:R-:W-:Y:S01]  /*14080*/  @!P6 IMAD.MOV.U32 R10, RZ, RZ, R4 ;  /* 0x000000ffff0ae224 */ /* 0x001fe200078e0004 */
[----:B------:R-:W-:Y:S01]  /*14090*/  BSSY B1, `(.L_x_783) ;  /* 0x000000b000017945 */ /* 0x000fe20003800000 */
[----:B------:R-:W-:Y:S01]  /*140a0*/  @!P6 IMAD.MOV.U32 R11, RZ, RZ, R7 ;  /* 0x000000ffff0be224 */ /* 0x000fe200078e0007 */
[----:B------:R-:W-:Y:S02]  /*140b0*/  @!P3 IADD3.X R13, R7, UR44, RZ, P4, !PT ;  /* 0x0000002c070dbc10 */ /* 0x000fe4000a7fe4ff */
[C---:B------:R-:W-:Y:S02]  /*140c0*/  ISETP.LT.OR P1, PT, R0.reuse, 0xb1, !P0 ;  /* 0x000000b10000780c */ /* 0x040fe40004721670 */
[----:B------:R0:W-:Y:S01]  /*140d0*/  @!P6 STG.E.U8 desc[UR36][R10.64+0xa9], R109 ;  /* 0x0000a96d0a00e986 */ /* 0x0001e2000c101124 */
[----:B------:R-:W-:-:S02]  /*140e0*/  ISETP.LT.OR P6, PT, R0, 0xb1, !P2 ;  /* 0x000000b10000780c */ /* 0x000fc400057c1670 */
[----:B-1----:R-:W-:Y:S01]  /*140f0*/  @!P5 IADD3 R20, P4, R4, UR45, RZ ;  /* 0x0000002d0414dc10 */ /* 0x002fe2000ff9e0ff */
[----:B------:R-:W-:-:S12]  /*14100*/  @P3 BRA `(.L_x_784) ;  /* 0x00000000000c3947 */ /* 0x000fd80003800000 */
[----:B------:R-:W2:Y:S02]  /*14110*/  LDG.E.U8 R16, desc[UR36][R14.64+0xa8] ;  /* 0x0000a8240e107981 */ /* 0x000ea4000c1e1100 */
[----:B--2---:R-:W-:-:S05]  /*14120*/  PRMT R3, R16, 0x8880, RZ ;  /* 0x0000888010037816 */ /* 0x004fca00000000ff */
[----:B------:R-:W-:-:S07]  /*14130*/  IMAD R2, R3, R18, RZ ;  /* 0x0000001203027224 */ /* 0x000fce00078e02ff */
.L_x_784:
[----:B------:R-:W-:Y:S05]  /*14140*/  BSYNC B1 ;  /* 0x0000000000017941 */ /* 0x000fea0003800000 */
.L_x_783:
        /* <DEDUP_REMOVED lines=8> */
.L_x_786:
[----:B------:R-:W-:Y:S05]  /*141d0*/  BSYNC B1 ;  /* 0x0000000000017941 */ /* 0x000fea0003800000 */
.L_x_785:
[----:B------:R-:W-:Y:S01]  /*141e0*/  @!P5 IMAD R111, R111, R17, R2 ;  /* 0x000000116f6fd224 */ /* 0x000fe200078e0202 */
[----:B------:R-:W-:Y:S04]  /*141f0*/  BSSY B1, `(.L_x_787) ;  /* 0x0000006000017945 */ /* 0x000fe80003800000 */
[----:B------:R2:W-:Y:S01]  /*14200*/  @!P5 STG.E.U8 desc[UR36][R20.64+0xa9], R111 ;  /* 0x0000a96f1400d986 */ /* 0x0005e2000c101124 */
[----:B------:R-:W-:Y:S05]  /*14210*/  @P6 BRA `(.L_x_788) ;  /* 0x00000000000c6947 */ /* 0x000fea0003800000 */
[----:B------:R-:W1:Y:S02]  /*14220*/  LDG.E.U8 R16, desc[UR36][R8.64+0xb0] ;  /* 0x0000b02408107981 */ /* 0x000e64000c1e1100 */
[----:B-1----:R-:W-:-:S05]  /*14230*/  PRMT R3, R16, 0x8880, RZ ;  /* 0x0000888010037816 */ /* 0x002fca00000000ff */
[----:B------:R-:W-:-:S07]  /*14240*/  IMAD R2, R3, R18, RZ ;  /* 0x0000001203027224 */ /* 0x000fce00078e02ff */
.L_x_788:
[----:B------:R-:W-:Y:S05]  /*14250*/  BSYNC B1 ;  /* 0x0000000000017941 */ /* 0x000fea0003800000 */
.L_x_787:
[----:B------:R-:W-:Y:S01]  /*14260*/  ISETP.LT.OR P5, PT, R0, 0xb2, !P2 ;  /* 0x000000b20000780c */ /* 0x000fe200057a1670 */
[----:B-1----:R-:W-:Y:S01]  /*14270*/  @!P6 IMAD R3, R112, R17, R2 ;  /* 0x000000117003e224 */ /* 0x002fe200078e0202 */
[----:B------:R-:W-:Y:S01]  /*14280*/  BSSY B1, `(.L_x_789) ;  /* 0x000000b000017945 */ /* 0x000fe20003800000 */
[----:B0-----:R-:W-:Y:S01]  /*14290*/  @!P6 IMAD.MOV.U32 R10, RZ, RZ, R4 ;  /* 0x000000ffff0ae224 */ /* 0x001fe200078e0004 */
[C---:B------:R-:W-:Y:S01]  /*142a0*/  ISETP.LT.OR P4, PT, R0.reuse, 0xb2, !P0 ;  /* 0x000000b20000780c */ /* 0x040fe20004781670 */
[----:B------:R-:W-:Y:S01]  /*142b0*/  @!P6 IMAD.MOV.U32 R11, RZ, RZ, R7 ;  /* 0x000000ffff0be224 */ /* 0x000fe200078e0007 */
[----:B------:R-:W-:-:S04]  /*142c0*/  ISETP.LT.OR P3, PT, R0, 0xb9, !P0 ;  /* 0x000000b90000780c */ /* 0x000fc80004761670 */
[----:B------:R0:W-:Y:S01]  /*142d0*/  @!P6 STG.E.U8 desc[UR36][R10.64+0xb0], R3 ;  /* 0x0000b0030a00e986 */ /* 0x0001e2000c101124 */
[----:B------:R-:W-:Y:S02]  /*142e0*/  @!P1 IADD3 R12, P6, R4, UR45, RZ ;  /* 0x0000002d040c9c10 */ /* 0x000fe4000ffde0ff */
[----:B------:R-:W-:Y:S11]  /*142f0*/  @P5 BRA `(.L_x_790) ;  /* 0x00000000000c5947 */ /* 0x000ff60003800000 */
[----:B------:R-:W0:Y:S02]  /*14300*/  LDG.E.U8 R16, desc[UR36][R8.64+0xb1] ;  /* 0x0000b12408107981 */ /* 0x000e24000c1e1100 */
[----:B0-----:R-:W-:-:S05]  /*14310*/  PRMT R3, R16, 0x8880, RZ ;  /* 0x0000888010037816 */ /* 0x001fca00000000ff */
[----:B------:R-:W-:-:S07]  /*14320*/  IMAD R2, R3, R18, RZ ;  /* 0x0000001203027224 */ /* 0x000fce00078e02ff */
.L_x_790:
[----:B------:R-:W-:Y:S05]  /*14330*/  BSYNC B1 ;  /* 0x0000000000017941 */ /* 0x000fea0003800000 */
.L_x_789:
        /* <DEDUP_REMOVED lines=10> */
.L_x_792:
[----:B------:R-:W-:Y:S05]  /*143e0*/  BSYNC B1 ;  /* 0x0000000000017941 */ /* 0x000fea0003800000 */
.L_x_791:
[----:B------:R-:W-:Y:S01]  /*143f0*/  @!P1 IMAD R3, R114, R17, R2 ;  /* 0x0000001172039224 */ /* 0x000fe200078e0202 */
[----:B------:R-:W-:Y:S01]  /*14400*/  BSSY B1, `(.L_x_793) ;  /* 0x000000b000017945 */ /* 0x000fe20003800000 */
[C---:B------:R-:W-:Y:S02]  /*14410*/  ISETP.LT.OR P5, PT, R0.reuse, 0xb9, !P2 ;  /* 0x000000b90000780c */ /* 0x040fe400057a1670 */
[----:B------:R-:W-:Y:S01]  /*14420*/  ISETP.LT.OR P2, PT, R0, 0xba, !P2 ;  /* 0x000000ba0000780c */ /* 0x000fe20005741670 */
[----:B------:R1:W-:Y:S01]  /*14430*/  @!P1 STG.E.U8 desc[UR36][R12.64+0xb0], R3 ;  /* 0x0000b0030c009986 */ /* 0x0003e2000c101124 */
[C---:B0-----:R-:W-:Y:S02]  /*14440*/  @!P4 IADD3 R10, P1, R4.reuse, UR45, RZ ;  /* 0x0000002d040acc10 */ /* 0x041fe4000ff3e0ff */
[----:B--2---:R-:W-:Y:S02]  /*14450*/  @!P3 IADD3 R20, P6, R4, UR45, RZ ;  /* 0x0000002d0414bc10 */ /* 0x004fe4000ffde0ff */
[----:B------:R-:W-:Y:S01]  /*14460*/  @!P4 IADD3.X R11, R7, UR44, RZ, P1, !PT ;  /* 0x0000002c070bcc10 */ /* 0x000fe20008ffe4ff */
[----:B------:R-:W-:Y:S10]  /*14470*/  @P4 BRA `(.L_x_794) ;  /* 0x00000000000c4947 */ /* 0x000ff40003800000 */
[----:B------:R-:W1:Y:S02]  /*14480*/  LDG.E.U8 R16, desc[UR36][R14.64+0xb1] ;  /* 0x0000b1240e107981 */ /* 0x000e64000c1e1100 */
[----:B-1----:R-:W-:-:S05]  /*14490*/  PRMT R3, R16, 0x8880, RZ ;  /* 0x0000888010037816 */ /* 0x002fca00000000ff */
[----:B------:R-:W-:-:S07]  /*144a0*/  IMAD R2, R3, R18, RZ ;  /* 0x0000001203027224 */ /* 0x000fce00078e02ff */
.L_x_794:
[----:B------:R-:W-:Y:S05]  /*144b0*/  BSYNC B1 ;  /* 0x0000000000017941 */ /* 0x000fea0003800000 */
.L_x_793:
[----:B------:R-:W-:Y:S01]  /*144c0*/  @!P4 IMAD R115, R115, R17, R2 ;  /* 0x000000117373c224 */ /* 0x000fe200078e0202 */
[----:B------:R-:W-:Y:S04]  /*144d0*/  BSSY B1, `(.L_x_795) ;  /* 0x0000006000017945 */ /* 0x000fe80003800000 */
[----:B------:R0:W-:Y:S01]  /*144e0*/  @!P4 STG.E.U8 desc[UR36][R10.64+0xb1], R115 ;  /* 0x0000b1730a00c986 */ /* 0x0001e2000c101124 */
[----:B------:R-:W-:Y:S05]  /*144f0*/  @P5 BRA `(.L_x_796) ;  /* 0x00000000000c5947 */ /* 0x000fea0003800000 */
[----:B------:R-:W1:Y:S02]  /*14500*/  LDG.E.U8 R16, desc[UR36][R8.64+0xb8] ;  /* 0x0000b82408107981 */ /* 0x000e64000c1e1100 */
[----:B-1----:R-:W-:-:S05]  /*14510*/  PRMT R3, R16, 0x8880, RZ ;  /* 0x0000888010037816 */ /* 0x002fca00000000ff */
[----:B------:R-:W-:-:S07]  /*14520*/  IMAD R2, R3, R18, RZ ;  /* 0x0000001203027224 */ /* 0x000fce00078e02ff */
.L_x_796:
[----:B------:R-:W-:Y:S05]  /*14530*/  BSYNC B1 ;  /* 0x0000000000017941 */ /* 0x000fea0003800000 */
.L_x_795:
[----:B-1----:R-:W-:Y:S01]  /*14540*/  @!P5 IMAD R3, R116, R17, R2 ;  /* 0x000000117403d224 */ /* 0x002fe200078e0202 */
        /* <DEDUP_REMOVED lines=8> */
.L_x_798:
[----:B------:R-:W-:Y:S05]  /*145d0*/  BSYNC B1 ;  /* 0x0000000000017941 */ /* 0x000fea0003800000 */
.L_x_797:
[----:B------:R-:W-:Y:S01]  /*145e0*/  @!P2 IMAD R117, R117, R17, R2 ;  /* 0x000000117575a224 */ /* 0x000fe200078e0202 */
[----:B------:R-:W-:Y:S01]  /*145f0*/  BSSY B1, `(.L_x_799) ;  /* 0x0000009000017945 */ /* 0x000fe20003800000 */
[----:B------:R-:W-:Y:S01]  /*14600*/  @!P2 IMAD.MOV.U32 R8, RZ, RZ, R4 ;  /* 0x000000ffff08a224 */ /* 0x000fe200078e0004 */
[----:B------:R-:W-:Y:S01]  /*14610*/  @!P3 IADD3.X R21, R7, UR44, RZ, P6, !PT ;  /* 0x0000002c0715bc10 */ /* 0x000fe2000b7fe4ff */
[----:B------:R-:W-:-:S05]  /*14620*/  @!P2 IMAD.MOV.U32 R9, RZ, RZ, R7 ;  /* 0x000000ffff09a224 */ /* 0x000fca00078e0007 */
[----:B------:R1:W-:Y:S01]  /*14630*/  @!P2 STG.E.U8 desc[UR36][R8.64+0xb9], R117 ;  /* 0x0000b9750800a986 */ /* 0x0003e2000c101124 */
[----:B------:R-:W-:Y:S05]  /*14640*/  @P3 BRA `(.L_x_800) ;  /* 0x00000000000c3947 */ /* 0x000fea0003800000 */
[----:B------:R-:W0:Y:S02]  /*14650*/  LDG.E.U8 R16, desc[UR36][R14.64+0xb8] ;  /* 0x0000b8240e107981 */ /* 0x000e24000c1e1100 */
[----:B0-----:R-:W-:-:S05]  /*14660*/  PRMT R3, R16, 0x8880, RZ ;  /* 0x0000888010037816 */ /* 0x001fca00000000ff */
[----:B------:R-:W-:-:S07]  /*14670*/  IMAD R2, R3, R18, RZ ;  /* 0x0000001203027224 */ /* 0x000fce00078e02ff */
.L_x_800:
[----:B------:R-:W-:Y:S05]  /*14680*/  BSYNC B1 ;  /* 0x0000000000017941 */ /* 0x000fea0003800000 */
.L_x_799:
[----:B0-----:R-:W-:Y:S01]  /*14690*/  @!P3 IMAD R3, R118, R17, R2 ;  /* 0x000000117603b224 */ /* 0x001fe200078e0202 */
[----:B------:R-:W-:Y:S01]  /*146a0*/  ISETP.LT.OR P0, PT, R0, 0xba, !P0 ;  /* 0x000000ba0000780c */ /* 0x000fe20004701670 */
[----:B------:R-:W-:Y:S03]  /*146b0*/  BSSY B1, `(.L_x_801) ;  /* 0x0000006000017945 */ /* 0x000fe60003800000 */
[----:B------:R0:W-:Y:S09]  /*146c0*/  @!P3 STG.E.U8 desc[UR36][R20.64+0xb8], R3 ;  /* 0x0000b8031400b986 */ /* 0x0001f2000c101124 */
[----:B------:R-:W-:Y:S05]  /*146d0*/  @P0 BRA `(.L_x_802) ;  /* 0x00000000000c0947 */ /* 0x000fea0003800000 */
[----:B------:R-:W0:Y:S02]  /*146e0*/  LDG.E.U8 R16, desc[UR36][R14.64+0xb9] ;  /* 0x0000b9240e107981 */ /* 0x000e24000c1e1100 */
[----:B0-----:R-:W-:-:S05]  /*146f0*/  PRMT R3, R16, 0x8880, RZ ;  /* 0x0000888010037816 */ /* 0x001fca00000000ff */
[----:B------:R-:W-:-:S07]  /*14700*/  IMAD R2, R3, R18, RZ ;  /* 0x0000001203027224 */ /* 0x000fce00078e02ff */
.L_x_802:
[----:B------:R-:W-:Y:S05]  /*14710*/  BSYNC B1 ;  /* 0x0000000000017941 */ /* 0x000fea0003800000 */
.L_x_801:
[----:B------:R-:W-:Y:S01]  /*14720*/  IMAD R119, R119, R17, R2 ;  /* 0x0000001177777224 */ /* 0x000fe200078e0202 */
[----:B------:R-:W-:Y:S06]  /*14730*/  @P0 BRA `(.L_x_803) ;  /* 0x0000007000dc0947 */ /* 0x000fec0003800000 */
[----:B------:R-:W-:-:S04]  /*14740*/  IADD3 R4, P0, R4, UR45, RZ ;  /* 0x0000002d04047c10 */ /* 0x000fc8000ff1e0ff */
[----:B------:R-:W-:-:S05]  /*14750*/  IADD3.X R5, R7, UR44, RZ, P0, !PT ;  /* 0x0000002c07057c10 */ /* 0x000fca00087fe4ff */
[----:B------:R2:W-:Y:S01]  /*14760*/  STG.E.U8 desc[UR36][R4.64+0xb9], R119 ;  /* 0x0000b97704007986 */ /* 0x0005e2000c101124 */
[----:B------:R-:W-:Y:S05]  /*14770*/  BRA `(.L_x_803) ;  /* 0x0000007000cc7947 */ /* 0x000fea0003800000 */
.L_x_36:
[----:B------:R-:W2:Y:S01]  /*14780*/  LDL.LU R6, [R1+0x188] ;  /* 0x0001880001067983 */ /* 0x000ea20000300800 */
[----:B------:R-:W-:-:S03]  /*14790*/  ULDC.64 UR4, c[0x0][0x5c0] ;  /* 0x0001700000047ab9 */ /* 0x000fc60000000a00 */
[----:B------:R-:W3:Y:S04]  /*147a0*/  LDL.LU R8, [R1+0x200] ;  /* 0x0002000001087983 */ /* 0x000ee80000300800 */
[----:B------:R-:W4:Y:S04]  /*147b0*/  LDL.LU R235, [R1+0x28c] ;  /* 0x00028c0001eb7983 */ /* 0x000f280000300800 */
[----:B------:R-:W5:Y:S04]  /*147c0*/  LDL.LU R234, [R1+0x290] ;  /* 0x0002900001ea7983 */ /* 0x000f680000300800 */
[----:B------:R-:W4:Y:S04]  /*147d0*/  LDL.LU R233, [R1+0x294] ;  /* 0x0002940001e97983 */ /* 0x000f280000300800 */
        /* <DEDUP_REMOVED lines=21> */
[----:B------:R-:W4:Y:S01]  /*14930*/  LDL.LU R14, [R1+0x2ec] ;  /* 0x0002ec00010e7983 */ /* 0x000f220000300800 */
[----:B------:R-:W-:-:S03]  /*14940*/  IADD3 R4, P2, R2, UR4, RZ ;  /* 0x0000000402047c10 */ /* 0x000fc6000ff5e0ff */
[----:B------:R-:W4:Y:S04]  /*14950*/  LDL.LU R13, [R1+0x2f0] ;  /* 0x0002f000010d7983 */ /* 0x000f280000300800 */
[----:B------:R-:W4:Y:S04]  /*14960*/  LDL.LU R12, [R1+0x2f4] ;  /* 0x0002f400010c7983 */ /* 0x000f280000300800 */
[----:B------:R-:W4:Y:S04]  /*14970*/  LDL.LU R11, [R1+0x2f8] ;  /* 0x0002f800010b7983 */ /* 0x000f280000300800 */
[----:B------:R-:W4:Y:S01]  /*14980*/  LDL.LU R10, [R1+0x2fc] ;  /* 0x0002fc00010a7983 */ /* 0x000f220000300800 */
[----:B------:R-:W-:-:S03]  /*14990*/  ISETP.GE.AND P1, PT, R19, 0x1, PT ;  /* 0x000000011300780c */ /* 0x000fc60003f26270 */
[----:B------:R-:W2:Y:S01]  /*149a0*/  LDL.LU R2, [R1+0x180] ;  /* 0x0001800001027983 */ /* 0x000ea20000300800 */
[----:B------:R-:W-:-:S03]  /*149b0*/  ISETP.LT.OR P0, PT, R0, 0x1, !P1 ;  /* 0x000000010000780c */ /* 0x000fc60004f01670 */
[----:B------:R-:W3:Y:S01]  /*149c0*/  LDL.LU R3, [R1+0x184] ;  /* 0x0001840001037983 */ /* 0x000ee20000300800 */
[----:B------:R-:W-:Y:S02]  /*149d0*/  IADD3.X R5, R7, UR5, RZ, P2, !PT ;  /* 0x0000000507057c10 */ /* 0x000fe400097fe4ff */
[----:B------:R-:W-:Y:S01]  /*149e0*/  ISETP.LT.OR P2, PT, R0, 0x2, !P1 ;  /* 0x000000020000780c */ /* 0x000fe20004f41670 */
[----:B------:R-:W5:Y:S06]  /*149f0*/  LDL.LU R7, [R1+0x1fc] ;  /* 0x0001fc0001077983 */ /* 0x000f6c0000300800 */
[----:B--2---:R-:W-:-:S05]  /*14a00*/  @!P0 IMAD R2, R2, R17, RZ ;  /* 0x0000001102028224 */ /* 0x004fca00078e02ff */
[----:B------:R3:W-:Y:S01]  /*14a10*/  @!P0 STG.E.U8 desc[UR36][R4.64], R2 ;  /* 0x0000000204008986 */ /* 0x0007e2000c101124 */
[----:B------:R-:W-:-:S04]  /*14a20*/  ISETP.GE.AND P0, PT, R19, 0x9, PT ;  /* 0x000000091300780c */ /* 0x000fc80003f06270 */
[----:B------:R-:W-:Y:S01]  /*14a30*/  ISETP.LT.OR P3, PT, R0, 0x1, !P0 ;  /* 0x000000010000780c */ /* 0x000fe20004761670 */
[----:B---3--:R-:W-:-:S05]  /*14a40*/  @!P2 IMAD R2, R3, R17, RZ ;  /* 0x000000110302a224 */ /* 0x008fca00078e02ff */
[----:B------:R0:W-:Y:S07]  /*14a50*/  @!P2 STG.E.U8 desc[UR36][R4.64+0x1], R2 ;  /* 0x000001020400a986 */ /* 0x0001ee000c101124 */
[----:B------:R-:W-:Y:S01]  /*14a60*/  @!P3 IMAD R6, R6, R17, RZ ;  /* 0x000000110606b224 */ /* 0x000fe200078e02ff */
[----:B0-----:R-:W-:-:S04]  /*14a70*/  @!P3 IADD3 R2, P2, R4, UR45, RZ ;  /* 0x0000002d0402bc10 */ /* 0x001fc8000ff5e0ff */
[----:B------:R-:W-:-:S05]  /*14a80*/  @!P3 IADD3.X R3, R5, UR44, RZ, P2, !PT ;  /* 0x0000002c0503bc10 */ /* 0x000fca00097fe4ff */
[----:B------:R0:W-:Y:S04]  /*14a90*/  @!P3 STG.E.U8 desc[UR36][R2.64], R6 ;  /* 0x000000060200b986 */ /* 0x0001e8000c101124 */
[----:B0-----:R-:W2:Y:S01]  /*14aa0*/  LDL.LU R6, [R1+0x18c] ;  /* 0x00018c0001067983 */ /* 0x001ea20000300800 */
[----:B------:R-:W-:-:S13]  /*14ab0*/  ISETP.LT.OR P2, PT, R0, 0x2, !P0 ;  /* 0x000000020000780c */ /* 0x000fda0004741670 */
[----:B------:R-:W-:-:S04]  /*14ac0*/  @!P2 IADD3 R2, P5, R4, UR45, RZ ;  /* 0x0000002d0402ac10 */ /* 0x000fc8000ffbe0ff */
[----:B------:R-:W-:Y:S01]  /*14ad0*/  @!P2 IADD3.X R3, R5, UR44, RZ, P5, !PT ;  /* 0x0000002c0503ac10 */ /* 0x000fe2000affe4ff */
[----:B--2---:R-:W-:-:S05]  /*14ae0*/  @!P2 IMAD R6, R6, R17, RZ ;  /* 0x000000110606a224 */ /* 0x004fca00078e02ff */
[----:B------:R0:W-:Y:S04]  /*14af0*/  @!P2 STG.E.U8 desc[UR36][R2.64+0x1], R6 ;  /* 0x000001060200a986 */ /* 0x0001e8000c101124 */
[----:B0-----:R-:W2:Y:S04]  /*14b00*/  LDL.LU R3, [R1+0x190] ;  /* 0x0001900001037983 */ /* 0x001ea80000300800 */
[----:B------:R-:W3:Y:S04]  /*14b10*/  LDL.LU R2, [R1+0x194] ;  /* 0x0001940001027983 */ /* 0x000ee80000300800 */
[----:B------:R-:W4:Y:S01]  /*14b20*/  LDL.LU R6, [R1+0x198] ;  /* 0x0001980001067983 */ /* 0x000f220000300800 */
[----:B------:R-:W-:-:S02]  /*14b30*/  ISETP.LT.OR P4, PT, R0, 0xa, !P1 ;  /* 0x0000000a0000780c */ /* 0x000fc40004f81670 */
[C---:B------:R-:W-:Y:S02]  /*14b40*/  ISETP.LT.OR P3, PT, R0.reuse, 0x9, !P1 ;  /* 0x000000090000780c */ /* 0x040fe40004f61670 */
[----:B------:R-:W-:-:S11]  /*14b50*/  ISETP.LT.OR P2, PT, R0, 0x9, !P0 ;  /* 0x000000090000780c */ /* 0x000fd60004741670 */
[-C--:B--2---:R-:W-:Y:S02]  /*14b60*/  @!P3 IMAD R3, R3, R17.reuse, RZ ;  /* 0x000000110303b224 */ /* 0x084fe400078e02ff */
[----:B---3--:R-:W-:-:S03]  /*14b70*/  @!P4 IMAD R2, R2, R17, RZ ;  /* 0x000000110202c224 */ /* 0x008fc600078e02ff */
[----:B------:R-:W-:Y:S04]  /*14b80*/  @!P3 STG.E.U8 desc[UR36][R4.64+0x8], R3 ;  /* 0x000008030400b986 */ /* 0x000fe8000c101124 */
[----:B------:R0:W-:Y:S01]  /*14b90*/  @!P4 STG.E.U8 desc[UR36][R4.64+0x9], R2 ;  /* 0x000009020400c986 */ /* 0x0001e2000c101124 */
[----:B----4-:R-:W-:Y:S01]  /*14ba0*/  @!P2 IMAD R6, R6, R17, RZ ;  /* 0x000000110606a224 */ /* 0x010fe200078e02ff */
        /* <DEDUP_REMOVED lines=109> */
[----:B0-----:R-:W2:Y:S01]  /*15280*/  LDL.LU R2, [R1+0x1f0] ;  /* 0x0001f00001027983 */ /* 0x001ea20000300800 */
[----:B------:R-:W-:-:S03]  /*15290*/  ISETP.LT.OR P4, PT, R0, 0x39, !P1 ;  /* 0x000000390000780c */ /* 0x000fc60004f81670 */
[----:B------:R-:W3:Y:S01]  /*152a0*/  LDL.LU R3, [R1+0x1f4] ;  /* 0x0001f40001037983 */ /* 0x000ee20000300800 */
[C---:B------:R-:W-:Y:S02]  /*152b0*/  ISETP.LT.OR P6, PT, R0.reuse, 0x3a, !P1 ;  /* 0x0000003a0000780c */ /* 0x040fe40004fc1670 */
[----:B------:R-:W-:-:S07]  /*152c0*/  ISETP.LT.OR P3, PT, R0, 0x39, !P0 ;  /* 0x000000390000780c */ /* 0x000fce0004761670 */
[----:B--2---:R-:W-:-:S05]  /*152d0*/  @!P4 IMAD R6, R2, R17, RZ ;  /* 0x000000110206c224 */ /* 0x004fca00078e02ff */
[----:B------:R0:W-:Y:S04]  /*152e0*/  @!P4 STG.E.U8 desc[UR36][R4.64+0x38], R6 ;  /* 0x000038060400c986 */ /* 0x0001e8000c101124 */
[----:B0-----:R-:W2:Y:S01]  /*152f0*/  LDL.LU R6, [R1+0x1f8] ;  /* 0x0001f80001067983 */ /* 0x001ea20000300800 */
[----:B---3--:R-:W-:Y:S01]  /*15300*/  @!P6 IMAD R3, R3, R17, RZ ;  /* 0x000000110303e224 */ /* 0x008fe200078e02ff */
[----:B------:R-:W-:-:S04]  /*15310*/  @!P3 IADD3 R2, P2, R4, UR45, RZ ;  /* 0x0000002d0402bc10 */ /* 0x000fc8000ff5e0ff */
[----:B------:R0:W-:Y:S02]  /*15320*/  @!P6 STG.E.U8 desc[UR36][R4.64+0x39], R3 ;  /* 0x000039030400e986 */ /* 0x0001e4000c101124 */
[----:B0-----:R-:W-:Y:S01]  /*15330*/  @!P3 IADD3.X R3, R5, UR44, RZ, P2, !PT ;  /* 0x0000002c0503bc10 */ /* 0x001fe200097fe4ff */
[----:B--2---:R-:W-:-:S05]  /*15340*/  @!P3 IMAD R6, R6, R17, RZ ;  /* 0x000000110606b224 */ /* 0x004fca00078e02ff */
[----:B------:R0:W-:Y:S04]  /*15350*/  @!P3 STG.E.U8 desc[UR36][R2.64+0x38], R6 ;  /* 0x000038060200b986 */ /* 0x0001e8000c101124 */
[----:B0-----:R-:W2:Y:S01]  /*15360*/  LDL.LU R6, [R1+0x204] ;  /* 0x0002040001067983 */ /* 0x001ea20000300800 */
[C---:B------:R-:W-:Y:S02]  /*15370*/  ISETP.LT.OR P5, PT, R0.reuse, 0x3a, !P0 ;  /* 0x0000003a0000780c */ /* 0x040fe400047a1670 */
[C---:B------:R-:W-:Y:S02]  /*15380*/  ISETP.LT.OR P4, PT, R0.reuse, 0x41, !P1 ;  /* 0x000000410000780c */ /* 0x040fe40004f81670 */
[----:B------:R-:W-:-:S09]  /*15390*/  ISETP.LT.OR P6, PT, R0, 0x42, !P1 ;  /* 0x000000420000780c */ /* 0x000fd20004fc1670 */
[----:B------:R-:W-:Y:S01]  /*153a0*/  @!P5 IADD3 R2, P3, R4, UR45, RZ ;  /* 0x0000002d0402dc10 */ /* 0x000fe2000ff7e0ff */
[-C--:B-----5:R-:W-:Y:S02]  /*153b0*/  @!P5 IMAD R7, R7, R17.reuse, RZ ;  /* 0x000000110707d224 */ /* 0x0a0fe400078e02ff */
[----:B------:R-:W-:Y:S01]  /*153c0*/  @!P4 IMAD R8, R8, R17, RZ ;  /* 0x000000110808c224 */ /* 0x000fe200078e02ff */
[----:B------:R-:W-:-:S05]  /*153d0*/  @!P5 IADD3.X R3, R5, UR44, RZ, P3, !PT ;  /* 0x0000002c0503dc10 */ /* 0x000fca0009ffe4ff */
[----:B------:R0:W-:Y:S04]  /*153e0*/  @!P5 STG.E.U8 desc[UR36][R2.64+0x39], R7 ;  /* 0x000039070200d986 */ /* 0x0001e8000c101124 */
[----:B------:R1:W-:Y:S04]  /*153f0*/  @!P4 STG.E.U8 desc[UR36][R4.64+0x40], R8 ;  /* 0x000040080400c986 */ /* 0x0003e8000c101124 */
[----:B0-----:R-:W3:Y:S04]  /*15400*/  LDL.LU R7, [R1+0x20c] ;  /* 0x00020c0001077983 */ /* 0x001ee80000300800 */
[----:B-1----:R-:W4:Y:S01]  /*15410*/  LDL.LU R8, [R1+0x210] ;  /* 0x0002100001087983 */ /* 0x002f220000300800 */
[----:B--2---:R-:W-:-:S05]  /*15420*/  @!P6 IMAD R6, R6, R17, RZ ;  /* 0x000000110606e224 */ /* 0x004fca00078e02ff */
        /* <DEDUP_REMOVED lines=8> */
[C---:B------:R-:W-:Y:S02]  /*154b0*/  ISETP.LT.OR P3, PT, R0.reuse, 0x42, !P0 ;  /* 0x000000420000780c */ /* 0x040fe40004761670 */
[C---:B------:R-:W-:Y:S02]  /*154c0*/  ISETP.LT.OR P4, PT, R0.reuse, 0x49, !P1 ;  /* 0x000000490000780c */ /* 0x040fe40004f81670 */
[----:B------:R-:W-:-:S09]  /*154d0*/  ISETP.LT.OR P6, PT, R0, 0x4a, !P1 ;  /* 0x0000004a0000780c */ /* 0x000fd20004fc1670 */
[----:B------:R-:W-:Y:S01]  /*154e0*/  @!P3 IADD3 R2, P2, R4, UR45, RZ ;  /* 0x0000002d0402bc10 */ /* 0x000fe2000ff5e0ff */
[-C--:B---3--:R-:W-:Y:S02]  /*154f0*/  @!P3 IMAD R7, R7, R17.reuse, RZ ;  /* 0x000000110707b224 */ /* 0x088fe400078e02ff */
[----:B----4-:R-:W-:Y:S01]  /*15500*/  @!P4 IMAD R8, R8, R17, RZ ;  /* 0x000000110808c224 */ /* 0x010fe200078e02ff */
        /* <DEDUP_REMOVED lines=128> */
[C---:B------:R-:W-:Y:S02]  /*15d10*/  ISETP.LT.OR P5, PT, R0.reuse, 0x79, !P0 ;  /* 0x000000790000780c */ /* 0x040fe400047a1670 */
[----:B------:R-:W-:-:S11]  /*15d20*/  ISETP.LT.OR P2, PT, R0, 0x7a, !P0 ;  /* 0x0000007a0000780c */ /* 0x000fd60004741670 */
[----:B------:R-:W-:-:S04]  /*15d30*/  @!P5 IADD3 R2, P3, R4, UR45, RZ ;  /* 0x0000002d0402dc10 */ /* 0x000fc8000ff7e0ff */
[----:B------:R-:W-:Y:S01]  /*15d40*/  @!P5 IADD3.X R3, R5, UR44, RZ, P3, !PT ;  /* 0x0000002c0503dc10 */ /* 0x000fe20009ffe4ff */
[-C--:B---3--:R-:W-:Y:S02]  /*15d50*/  @!P2 IMAD R7, R7, R17.reuse, RZ ;  /* 0x000000110707a224 */ /* 0x088fe400078e02ff */
[----:B--2---:R-:W-:-:S05]  /*15d60*/  @!P5 IMAD R6, R6, R17, RZ ;  /* 0x000000110606d224 */ /* 0x004fca00078e02ff */
[----:B------:R0:W-:Y:S02]  /*15d70*/  @!P5 STG.E.U8 desc[UR36][R2.64+0x78], R6 ;  /* 0x000078060200d986 */ /* 0x0001e4000c101124 */
[----:B0-----:R-:W-:Y:S02]  /*15d80*/  @!P2 IADD3 R2, P5, R4, UR45, RZ ;  /* 0x0000002d0402ac10 */ /* 0x001fe4000ffbe0ff */
[----:B------:R-:W2:Y:S02]  /*15d90*/  LDL.LU R6, [R1+0x284] ;  /* 0x0002840001067983 */ /* 0x000ea40000300800 */
[----:B------:R-:W-:-:S05]  /*15da0*/  @!P2 IADD3.X R3, R5, UR44, RZ, P5, !PT ;  /* 0x0000002c0503ac10 */ /* 0x000fca000affe4ff */
[----:B------:R0:W-:Y:S04]  /*15db0*/  @!P2 STG.E.U8 desc[UR36][R2.64+0x79], R7 ;  /* 0x000079070200a986 */ /* 0x0001e8000c101124 */
[----:B0-----:R-:W3:Y:S01]  /*15dc0*/  LDL.LU R7, [R1+0x288] ;  /* 0x0002880001077983 */ /* 0x001ee20000300800 */
[C---:B------:R-:W-:Y:S02]  /*15dd0*/  ISETP.LT.OR P6, PT, R0.reuse, 0x82, !P1 ;  /* 0x000000820000780c */ /* 0x040fe40004fc1670 */
[C---:B------:R-:W-:Y:S02]  /*15de0*/  ISETP.LT.OR P3, PT, R0.reuse, 0x81, !P0 ;  /* 0x000000810000780c */ /* 0x040fe40004761670 */
[C---:B------:R-:W-:Y:S02]  /*15df0*/  ISETP.LT.OR P4, PT, R0.reuse, 0x81, !P1 ;  /* 0x000000810000780c */ /* 0x040fe40004f81670 */
[----:B------:R-:W-:-:S09]  /*15e00*/  ISETP.LT.OR P5, PT, R0, 0x82, !P0 ;  /* 0x000000820000780c */ /* 0x000fd200047a1670 */
[----:B------:R-:W-:Y:S02]  /*15e10*/  @!P3 IADD3 R2, P2, R4, UR45, RZ ;  /* 0x0000002d0402bc10 */ /* 0x000fe4000ff5e0ff */
[----:B----4-:R-:W-:Y:S02]  /*15e20*/  @!P4 IMAD R8, R8, R17, RZ ;  /* 0x000000110808c224 */ /* 0x010fe400078e02ff */
[----:B------:R-:W-:Y:S02]  /*15e30*/  @!P3 IADD3.X R3, R5, UR44, RZ, P2, !PT ;  /* 0x0000002c0503bc10 */ /* 0x000fe400097fe4ff */
[C---:B------:R-:W-:Y:S01]  /*15e40*/  ISETP.LT.OR P2, PT, R0.reuse, 0x89, !P0 ;  /* 0x000000890000780c */ /* 0x040fe20004741670 */
[----:B------:R0:W-:Y:S01]  /*15e50*/  @!P4 STG.E.U8 desc[UR36][R4.64+0x80], R8 ;  /* 0x000080080400c986 */ /* 0x0001e2000c101124 */
[----:B------:R-:W-:-:S13]  /*15e60*/  ISETP.LT.OR P4, PT, R0, 0x89, !P1 ;  /* 0x000000890000780c */ /* 0x000fda0004f81670 */
[-C--:B0-----:R-:W-:Y:S02]  /*15e70*/  @!P4 IMAD R8, R234, R17.reuse, RZ ;  /* 0x00000011ea08c224 */ /* 0x081fe400078e02ff */
[----:B--2---:R-:W-:-:S05]  /*15e80*/  @!P6 IMAD R6, R6, R17, RZ ;  /* 0x000000110606e224 */ /* 0x004fca00078e02ff */
[----:B------:R3:W-:Y:S01]  /*15e90*/  @!P6 STG.E.U8 desc[UR36][R4.64+0x81], R6 ;  /* 0x000081060400e986 */ /* 0x0007e2000c101124 */
[----:B------:R-:W-:Y:S01]  /*15ea0*/  ISETP.LT.OR P6, PT, R0, 0x8a, !P1 ;  /* 0x0000008a0000780c */ /* 0x000fe20004fc1670 */
[----:B---3--:R-:W-:-:S05]  /*15eb0*/  @!P3 IMAD R6, R7, R17, RZ ;  /* 0x000000110706b224 */ /* 0x008fca00078e02ff */
[----:B------:R0:W-:Y:S01]  /*15ec0*/  @!P3 STG.E.U8 desc[UR36][R2.64+0x80], R6 ;  /* 0x000080060200b986 */ /* 0x0001e2000c101124 */
[----:B------:R-:W-:Y:S01]  /*15ed0*/  @!P5 IMAD R7, R235, R17, RZ ;  /* 0x00000011eb07d224 */ /* 0x000fe200078e02ff */
[----:B0-----:R-:W-:-:S04]  /*15ee0*/  @!P5 IADD3 R2, P3, R4, UR45, RZ ;  /* 0x0000002d0402dc10 */ /* 0x001fc8000ff7e0ff */
[----:B------:R-:W-:Y:S01]  /*15ef0*/  @!P5 IADD3.X R3, R5, UR44, RZ, P3, !PT ;  /* 0x0000002c0503dc10 */ /* 0x000fe20009ffe4ff */
[----:B------:R-:W-:Y:S01]  /*15f00*/  @!P6 IMAD R6, R233, R17, RZ ;  /* 0x00000011e906e224 */ /* 0x000fe200078e02ff */
[----:B------:R-:W-:-:S03]  /*15f10*/  ISETP.LT.OR P3, PT, R0, 0x8a, !P0 ;  /* 0x0000008a0000780c */ /* 0x000fc60004761670 */
[----:B------:R0:W-:Y:S04]  /*15f20*/  @!P5 STG.E.U8 desc[UR36][R2.64+0x81], R7 ;  /* 0x000081070200d986 */ /* 0x0001e8000c101124 */
[----:B------:R1:W-:Y:S01]  /*15f30*/  @!P6 STG.E.U8 desc[UR36][R4.64+0x89], R6 ;  /* 0x000089060400e986 */ /* 0x0003e2000c101124 */
[----:B------:R-:W-:Y:S02]  /*15f40*/  ISETP.LT.OR P6, PT, R0, 0x92, !P1 ;  /* 0x000000920000780c */ /* 0x000fe40004fc1670 */
[----:B0-----:R-:W-:-:S04]  /*15f50*/  @!P2 IADD3 R2, P5, R4, UR45, RZ ;  /* 0x0000002d0402ac10 */ /* 0x001fc8000ffbe0ff */
[----:B------:R-:W-:Y:S01]  /*15f60*/  @!P2 IADD3.X R3, R5, UR44, RZ, P5, !PT ;  /* 0x0000002c0503ac10 */ /* 0x000fe2000affe4ff */
[----:B-1----:R-:W-:Y:S01]  /*15f70*/  @!P2 IMAD R6, R232, R17, RZ ;  /* 0x00000011e806a224 */ /* 0x002fe200078e02ff */
[C---:B------:R-:W-:Y:S01]  /*15f80*/  ISETP.LT.OR P5, PT, R0.reuse, 0x91, !P0 ;  /* 0x000000910000780c */ /* 0x040fe200047a1670 */
[----:B------:R-:W-:Y:S01]  /*15f90*/  @!P4 STG.E.U8 desc[UR36][R4.64+0x88], R8 ;  /* 0x000088080400c986 */ /* 0x000fe2000c101124 */
[----:B------:R-:W-:-:S03]  /*15fa0*/  ISETP.LT.OR P4, PT, R0, 0x91, !P1 ;  /* 0x000000910000780c */ /* 0x000fc60004f81670 */
[----:B------:R0:W-:Y:S01]  /*15fb0*/  @!P2 STG.E.U8 desc[UR36][R2.64+0x88], R6 ;  /* 0x000088060200a986 */ /* 0x0001e2000c101124 */
[----:B------:R-:W-:Y:S01]  /*15fc0*/  @!P3 IMAD R7, R231, R17, RZ ;  /* 0x00000011e707b224 */ /* 0x000fe200078e02ff */
[----:B0-----:R-:W-:-:S04]  /*15fd0*/  @!P3 IADD3 R2, P2, R4, UR45, RZ ;  /* 0x0000002d0402bc10 */ /* 0x001fc8000ff5e0ff */
[----:B------:R-:W-:Y:S01]  /*15fe0*/  @!P3 IADD3.X R3, R5, UR44, RZ, P2, !PT ;  /* 0x0000002c0503bc10 */ /* 0x000fe200097fe4ff */
[----:B------:R-:W-:Y:S01]  /*15ff0*/  @!P6 IMAD R6, R229, R17, RZ ;  /* 0x00000011e506e224 */ /* 0x000fe200078e02ff */
[----:B------:R-:W-:-:S03]  /*16000*/  ISETP.LT.OR P2, PT, R0, 0x92, !P0 ;  /* 0x000000920000780c */ /* 0x000fc60004741670 */
[----:B------:R0:W-:Y:S01]  /*16010*/  @!P3 STG.E.U8 desc[UR36][R2.64+0x89], R7 ;  /* 0x000089070200b986 */ /* 0x0001e2000c101124 */
[----:B------:R-:W-:-:S03]  /*16020*/  @!P4 IMAD R8, R230, R17, RZ ;  /* 0x00000011e608c224 */ /* 0x000fc600078e02ff */
        /* <DEDUP_REMOVED lines=9> */
[-C--:B------:R-:W-:Y:S01]  /*160c0*/  @!P6 IMAD R7, R225, R17.reuse, RZ ;  /* 0x00000011e107e224 */ /* 0x080fe200078e02ff */
[----:B0-----:R-:W-:Y:S01]  /*160d0*/  @!P2 IADD3 R2, P5, R4, UR45, RZ ;  /* 0x0000002d0402ac10 */ /* 0x001fe2000ffbe0ff */
[----:B------:R-:W-:-:S03]  /*160e0*/  @!P2 IMAD R6, R227, R17, RZ ;  /* 0x00000011e306a224 */ /* 0x000fc600078e02ff */
[----:B------:R-:W-:Y:S02]  /*160f0*/  @!P2 IADD3.X R3, R5, UR44, RZ, P5, !PT ;  /* 0x0000002c0503ac10 */ /* 0x000fe4000affe4ff */
[----:B------:R-:W-:-:S03]  /*16100*/  ISETP.LT.OR P5, PT, R0, 0x9a, !P0 ;  /* 0x0000009a0000780c */ /* 0x000fc600047a1670 */
[----:B------:R0:W-:Y:S01]  /*16110*/  @!P2 STG.E.U8 desc[UR36][R2.64+0x91], R6 ;  /* 0x000091060200a986 */ /* 0x0001e2000c101124 */
[----:B------:R-:W-:-:S03]  /*16120*/  @!P4 IMAD R8, R226, R17, RZ ;  /* 0x00000011e208c224 */ /* 0x000fc600078e02ff */
[----:B------:R1:W-:Y:S01]  /*16130*/  @!P6 STG.E.U8 desc[UR36][R4.64+0x99], R7 ;  /* 0x000099070400e986 */ /* 0x0003e2000c101124 */
[----:B0-----:R-:W-:Y:S01]  /*16140*/  @!P3 IADD3 R6, P2, R4, UR45, RZ ;  /* 0x0000002d0406bc10 */ /* 0x001fe2000ff5e0ff */
[----:B------:R-:W-:-:S03]  /*16150*/  @!P3 IMAD R3, R224, R17, RZ ;  /* 0x00000011e003b224 */ /* 0x000fc600078e02ff */
[----:B-1----:R-:W-:Y:S02]  /*16160*/  @!P3 IADD3.X R7, R5, UR44, RZ, P2, !PT ;  /* 0x0000002c0507bc10 */ /* 0x002fe400097fe4ff */
[----:B------:R-:W-:Y:S01]  /*16170*/  ISETP.LT.OR P2, PT, R0, 0xa1, !P0 ;  /* 0x000000a10000780c */ /* 0x000fe20004741670 */
[----:B------:R-:W-:Y:S01]  /*16180*/  @!P4 STG.E.U8 desc[UR36][R4.64+0x98], R8 ;  /* 0x000098080400c986 */ /* 0x000fe2000c101124 */
[----:B------:R-:W-:-:S03]  /*16190*/  @!P5 IADD3 R2, P6, R4, UR45, RZ ;  /* 0x0000002d0402dc10 */ /* 0x000fc6000ffde0ff */
[----:B------:R0:W-:Y:S01]  /*161a0*/  @!P3 STG.E.U8 desc[UR36][R6.64+0x98], R3 ;  /* 0x000098030600b986 */ /* 0x0001e2000c101124 */
[C---:B------:R-:W-:Y:S02]  /*161b0*/  ISETP.LT.OR P3, PT, R0.reuse, 0xa2, !P1 ;  /* 0x000000a20000780c */ /* 0x040fe40004f61670 */
[----:B------:R-:W-:Y:S02]  /*161c0*/  ISETP.LT.OR P4, PT, R0, 0xa1, !P1 ;  /* 0x000000a10000780c */ /* 0x000fe40004f81670 */
[----:B0-----:R-:W-:Y:S01]  /*161d0*/  @!P5 IADD3.X R3, R5, UR44, RZ, P6, !PT ;  /* 0x0000002c0503dc10 */ /* 0x001fe2000b7fe4ff */
[----:B------:R-:W-:-:S05]  /*161e0*/  @!P5 IMAD R6, R223, R17, RZ ;  /* 0x00000011df06d224 */ /* 0x000fca00078e02ff */
[----:B------:R0:W-:Y:S01]  /*161f0*/  @!P5 STG.E.U8 desc[UR36][R2.64+0x99], R6 ;  /* 0x000099060200d986 */ /* 0x0001e2000c101124 */
[----:B------:R-:W-:Y:S02]  /*16200*/  ISETP.LT.OR P5, PT, R0, 0xa2, !P0 ;  /* 0x000000a20000780c */ /* 0x000fe400047a1670 */
[-C--:B------:R-:W-:Y:S02]  /*16210*/  @!P3 IMAD R7, R221, R17.reuse, RZ ;  /* 0x00000011dd07b224 */ /* 0x080fe400078e02ff */
[-C--:B------:R-:W-:Y:S01]  /*16220*/  @!P4 IMAD R8, R222, R17.reuse, RZ ;  /* 0x00000011de08c224 */ /* 0x080fe200078e02ff */
[----:B0-----:R-:W-:Y:S01]  /*16230*/  @!P2 IADD3 R2, P6, R4, UR45, RZ ;  /* 0x0000002d0402ac10 */ /* 0x001fe2000ffde0ff */
[----:B------:R-:W-:-:S03]  /*16240*/  @!P2 IMAD R6, R220, R17, RZ ;  /* 0x00000011dc06a224 */ /* 0x000fc600078e02ff */
[----:B------:R-:W-:Y:S02]  /*16250*/  @!P2 IADD3.X R3, R5, UR44, RZ, P6, !PT ;  /* 0x0000002c0503ac10 */ /* 0x000fe4000b7fe4ff */
[C---:B------:R-:W-:Y:S01]  /*16260*/  ISETP.LT.OR P6, PT, R0.reuse, 0xa9, !P1 ;  /* 0x000000a90000780c */ /* 0x040fe20004fc1670 */
[----:B------:R0:W-:Y:S01]  /*16270*/  @!P3 STG.E.U8 desc[UR36][R4.64+0xa1], R7 ;  /* 0x0000a1070400b986 */ /* 0x0001e2000c101124 */
[----:B------:R-:W-:-:S03]  /*16280*/  ISETP.LT.OR P3, PT, R0, 0xa9, !P0 ;  /* 0x000000a90000780c */ /* 0x000fc60004761670 */
[----:B------:R-:W-:Y:S01]  /*16290*/  @!P4 STG.E.U8 desc[UR36][R4.64+0xa0], R8 ;  /* 0x0000a0080400c986 */ /* 0x000fe2000c101124 */
[----:B------:R-:W-:-:S03]  /*162a0*/  ISETP.LT.OR P4, PT, R0, 0xaa, !P1 ;  /* 0x000000aa0000780c */ /* 0x000fc60004f81670 */
[----:B------:R1:W-:Y:S04]  /*162b0*/  @!P2 STG.E.U8 desc[UR36][R2.64+0xa0], R6 ;  /* 0x0000a0060200a986 */ /* 0x0003e8000c101124 */
[-C--:B0-----:R-:W-:Y:S01]  /*162c0*/  @!P6 IMAD R7, R218, R17.reuse, RZ ;  /* 0x00000011da07e224 */ /* 0x081fe200078e02ff */
[----:B-1----:R-:W-:Y:S01]  /*162d0*/  @!P5 IADD3 R2, P2, R4, UR45, RZ ;  /* 0x0000002d0402dc10 */ /* 0x002fe2000ff5e0ff */
[----:B------:R-:W-:-:S03]  /*162e0*/  @!P5 IMAD R6, R219, R17, RZ ;  /* 0x00000011db06d224 */ /* 0x000fc600078e02ff */
[----:B------:R-:W-:Y:S02]  /*162f0*/  @!P5 IADD3.X R3, R5, UR44, RZ, P2, !PT ;  /* 0x0000002c0503dc10 */ /* 0x000fe400097fe4ff */
[----:B------:R-:W-:-:S03]  /*16300*/  ISETP.LT.OR P2, PT, R0, 0xaa, !P0 ;  /* 0x000000aa0000780c */ /* 0x000fc60004741670 */
[----:B------:R0:W-:Y:S04]  /*16310*/  @!P5 STG.E.U8 desc[UR36][R2.64+0xa1], R6 ;  /* 0x0000a1060200d986 */ /* 0x0001e8000c101124 */
[----:B------:R1:W-:Y:S01]  /*16320*/  @!P6 STG.E.U8 desc[UR36][R4.64+0xa8], R7 ;  /* 0x0000a8070400e986 */ /* 0x0003e2000c101124 */
[----:B------:R-:W-:Y:S02]  /*16330*/  ISETP.LT.OR P6, PT, R0, 0xb1, !P1 ;  /* 0x000000b10000780c */ /* 0x000fe40004fc1670 */
[----:B0-----:R-:W-:Y:S01]  /*16340*/  @!P3 IADD3 R2, P5, R4, UR45, RZ ;  /* 0x0000002d0402bc10 */ /* 0x001fe2000ffbe0ff */
[-C--:B------:R-:W-:Y:S02]  /*16350*/  @!P3 IMAD R6, R216, R17.reuse, RZ ;  /* 0x00000011d806b224 */ /* 0x080fe400078e02ff */
[----:B-1----:R-:W-:Y:S01]  /*16360*/  @!P4 IMAD R7, R217, R17, RZ ;  /* 0x00000011d907c224 */ /* 0x002fe200078e02ff */
[----:B------:R-:W-:-:S04]  /*16370*/  @!P3 IADD3.X R3, R5, UR44, RZ, P5, !PT ;  /* 0x0000002c0503bc10 */ /* 0x000fc8000affe4ff */
[----:B------:R0:W-:Y:S01]  /*16380*/  @!P4 STG.E.U8 desc[UR36][R4.64+0xa9], R7 ;  /* 0x0000a9070400c986 */ /* 0x0001e2000c101124 */
[----:B------:R-:W-:-:S03]  /*16390*/  ISETP.LT.OR P4, PT, R0, 0xb2, !P1 ;  /* 0x000000b20000780c */ /* 0x000fc60004f81670 */
[----:B------:R1:W-:Y:S01]  /*163a0*/  @!P3 STG.E.U8 desc[UR36][R2.64+0xa8], R6 ;  /* 0x0000a8060200b986 */ /* 0x0003e2000c101124 */
[----:B------:R-:W-:Y:S01]  /*163b0*/  ISETP.LT.OR P3, PT, R0, 0xb1, !P0 ;  /* 0x000000b10000780c */ /* 0x000fe20004761670 */
[-C--:B0-----:R-:W-:Y:S01]  /*163c0*/  @!P2 IMAD R7, R21, R17.reuse, RZ ;  /* 0x000000111507a224 */ /* 0x081fe200078e02ff */
[----:B-1----:R-:W-:Y:S01]  /*163d0*/  @!P2 IADD3 R2, P5, R4, UR45, RZ ;  /* 0x0000002d0402ac10 */ /* 0x002fe2000ffbe0ff */
[----:B------:R-:W-:-:S03]  /*163e0*/  @!P6 IMAD R6, R20, R17, RZ ;  /* 0x000000111406e224 */ /* 0x000fc600078e02ff */
[----:B------:R-:W-:Y:S02]  /*163f0*/  @!P2 IADD3.X R3, R5, UR44, RZ, P5, !PT ;  /* 0x0000002c0503ac10 */ /* 0x000fe4000affe4ff */
[----:B------:R-:W-:-:S03]  /*16400*/  ISETP.LT.OR P5, PT, R0, 0xb2, !P0 ;  /* 0x000000b20000780c */ /* 0x000fc600047a1670 */
[----:B------:R0:W-:Y:S01]  /*16410*/  @!P2 STG.E.U8 desc[UR36][R2.64+0xa9], R7 ;  /* 0x0000a9070200a986 */ /* 0x0001e2000c101124 */
[----:B------:R-:W-:-:S03]  /*16420*/  ISETP.LT.OR P2, PT, R0, 0xb9, !P1 ;  /* 0x000000b90000780c */ /* 0x000fc60004f41670 */
[----:B------:R1:W-:Y:S01]  /*16430*/  @!P6 STG.E.U8 desc[UR36][R4.64+0xb0], R6 ;  /* 0x0000b0060400e986 */ /* 0x0003e2000c101124 */
[-C--:B------:R-:W-:Y:S02]  /*16440*/  @!P3 IMAD R9, R9, R17.reuse, RZ ;  /* 0x000000110909b224 */ /* 0x080fe400078e02ff */
[----:B0-----:R-:W-:Y:S01]  /*16450*/  @!P4 IMAD R2, R15, R17, RZ ;  /* 0x000000110f02c224 */ /* 0x001fe200078e02ff */
[----:B-1----:R-:W-:-:S04]  /*16460*/  @!P3 IADD3 R6, P6, R4, UR45, RZ ;  /* 0x0000002d0406bc10 */ /* 0x002fc8000ffde0ff */
[----:B------:R0:W-:Y:S01]  /*16470*/  @!P4 STG.E.U8 desc[UR36][R4.64+0xb1], R2 ;  /* 0x0000b1020400c986 */ /* 0x0001e2000c101124 */
[----:B------:R-:W-:Y:S02]  /*16480*/  ISETP.LT.OR P4, PT, R0, 0xb9, !P0 ;  /* 0x000000b90000780c */ /* 0x000fe40004781670 */
[----:B------:R-:W-:Y:S01]  /*16490*/  @!P3 IADD3.X R7, R5, UR44, RZ, P6, !PT ;  /* 0x0000002c0507bc10 */ /* 0x000fe2000b7fe4ff */
[----:B------:R-:W-:Y:S01]  /*164a0*/  @!P5 IMAD R8, R14, R17, RZ ;  /* 0x000000110e08d224 */ /* 0x000fe200078e02ff */
[----:B------:R-:W-:-:S03]  /*164b0*/  ISETP.LT.OR P1, PT, R0, 0xba, !P1 ;  /* 0x000000ba0000780c */ /* 0x000fc60004f21670 */
[----:B------:R1:W-:Y:S01]  /*164c0*/  @!P3 STG.E.U8 desc[UR36][R6.64+0xb0], R9 ;  /* 0x0000b0090600b986 */ /* 0x0003e2000c101124 */
[----:B0-----:R-:W-:-:S04]  /*164d0*/  @!P5 IADD3 R2, P6, R4, UR45, RZ ;  /* 0x0000002d0402dc10 */ /* 0x001fc8000ffde0ff */
[----:B------:R-:W-:Y:S02]  /*164e0*/  @!P5 IADD3.X R3, R5, UR44, RZ, P6, !PT ;  /* 0x0000002c0503dc10 */ /* 0x000fe4000b7fe4ff */
[----:B------:R-:W-:Y:S01]  /*164f0*/  ISETP.LT.OR P0, PT, R0, 0xba, !P0 ;  /* 0x000000ba0000780c */ /* 0x000fe20004701670 */
[-C--:B-1----:R-:W-:Y:S01]  /*16500*/  @!P2 IMAD R6, R13, R17.reuse, RZ ;  /* 0x000000110d06a224 */ /* 0x082fe200078e02ff */
[----:B------:R-:W2:Y:S04]  /*16510*/  LDL.LU R9, [R1] ;  /* 0x0000000001097983 */ /* 0x000ea80000300800 */
[----:B------:R-:W-:Y:S04]  /*16520*/  @!P5 STG.E.U8 desc[UR36][R2.64+0xb1], R8 ;  /* 0x0000b1080200d986 */ /* 0x000fe8000c101124 */
[----:B------:R-:W3:Y:S04]  /*16530*/  LDL.LU R235, [R1+0x110] ;  /* 0x0001100001eb7983 */ /* 0x000ee80000300800 */
[----:B------:R0:W-:Y:S04]  /*16540*/  @!P2 STG.E.U8 desc[UR36][R4.64+0xb8], R6 ;  /* 0x0000b8060400a986 */ /* 0x0001e8000c101124 */
[----:B------:R-:W4:Y:S04]  /*16550*/  LDL.LU R234, [R1+0x114] ;  /* 0x0001140001ea7983 */ /* 0x000f280000300800 */
[----:B------:R-:W5:Y:S01]  /*16560*/  LDL.LU R233, [R1+0x118] ;  /* 0x0001180001e97983 */ /* 0x000f620000300800 */
[----:B0-----:R-:W-:-:S03]  /*16570*/  @!P4 IMAD R6, R11, R17, RZ ;  /* 0x000000110b06c224 */ /* 0x001fc600078e02ff */
[----:B------:R-:W4:Y:S04]  /*16580*/  LDL.LU R11, [R1+0x11c] ;  /* 0x00011c00010b7983 */ /* 0x000f280000300800 */
[----:B------:R-:W5:Y:S01]  /*16590*/  LDL.LU R13, [R1+0x120] ;  /* 0x00012000010d7983 */ /* 0x000f620000300800 */
[----:B------:R-:W-:-:S03]  /*165a0*/  @!P4 IADD3 R2, P5, R4, UR45, RZ ;  /* 0x0000002d0402cc10 */ /* 0x000fc6000ffbe0ff */
[----:B------:R-:W5:Y:S04]  /*165b0*/  LDL.LU R15, [R1+0x124] ;  /* 0x00012400010f7983 */ /* 0x000f680000300800 */
[----:B------:R-:W5:Y:S04]  /*165c0*/  LDL.LU R232, [R1+0x128] ;  /* 0x0001280001e87983 */ /* 0x000f680000300800 */
[----:B------:R-:W5:Y:S01]  /*165d0*/  LDL.LU R231, [R1+0x12c] ;  /* 0x00012c0001e77983 */ /* 0x000f620000300800 */
[----:B------:R-:W-:-:S03]  /*165e0*/  @!P1 IMAD R7, R12, R17, RZ ;  /* 0x000000110c079224 */ /* 0x000fc600078e02ff */
[----:B------:R-:W5:Y:S01]  /*165f0*/  LDL.LU R230, [R1+0x130] ;  /* 0x0001300001e67983 */ /* 0x000f620000300800 */
[----:B------:R-:W-:-:S03]  /*16600*/  @!P0 IMAD R8, R10, R17, RZ ;  /* 0x000000110a088224 */ /* 0x000fc600078e02ff */
[----:B------:R-:W5:Y:S01]  /*16610*/  LDL.LU R229, [R1+0x134] ;  /* 0x0001340001e57983 */ /* 0x000f620000300800 */
[----:B------:R-:W-:-:S03]  /*16620*/  @!P4 IADD3.X R3, R5, UR44, RZ, P5, !PT ;  /* 0x0000002c0503cc10 */ /* 0x000fc6000affe4ff */
[----:B------:R-:W5:Y:S04]  /*16630*/  LDL.LU R21, [R1+0x138] ;  /* 0x0001380001157983 */ /* 0x000f680000300800 */
[----:B------:R-:W5:Y:S04]  /*16640*/  LDL.LU R217, [R1+0x13c] ;  /* 0x00013c0001d97983 */ /* 0x000f680000300800 */
[----:B------:R-:W5:Y:S04]  /*16650*/  LDL.LU R10, [R1+0x140] ;  /* 0x00014000010a7983 */ /* 0x000f680000300800 */
[----:B------:R-:W5:Y:S04]  /*16660*/  LDL.LU R228, [R1+0x144] ;  /* 0x0001440001e47983 */ /* 0x000f680000300800 */
[----:B------:R-:W5:Y:S04]  /*16670*/  LDL.LU R227, [R1+0x148] ;  /* 0x0001480001e37983 */ /* 0x000f680000300800 */
[----:B------:R-:W5:Y:S04]  /*16680*/  LDL.LU R226, [R1+0x14c] ;  /* 0x00014c0001e27983 */ /* 0x000f680000300800 */
[----:B------:R-:W-:Y:S04]  /*16690*/  @!P1 STG.E.U8 desc[UR36][R4.64+0xb9], R7 ;  /* 0x0000b90704009986 */ /* 0x000fe8000c101124 */
[----:B------:R-:W5:Y:S04]  /*166a0*/  LDL.LU R225, [R1+0x150] ;  /* 0x0001500001e17983 */ /* 0x000f680000300800 */
[----:B------:R0:W-:Y:S04]  /*166b0*/  @!P4 STG.E.U8 desc[UR36][R2.64+0xb8], R6 ;  /* 0x0000b8060200c986 */ /* 0x0001e8000c101124 */
[----:B------:R-:W5:Y:S04]  /*166c0*/  LDL.LU R224, [R1+0x154] ;  /* 0x0001540001e07983 */ /* 0x000f680000300800 */
[----:B------:R-:W5:Y:S01]  /*166d0*/  LDL.LU R223, [R1+0x158] ;  /* 0x0001580001df7983 */ /* 0x000f620000300800 */
[----:B0-----:R-:W-:-:S03]  /*166e0*/  @!P0 IADD3 R6, P4, R4, UR45, RZ ;  /* 0x0000002d04068c10 */ /* 0x001fc6000ff9e0ff */
[----:B------:R-:W5:Y:S04]  /*166f0*/  LDL.LU R222, [R1+0x15c] ;  /* 0x00015c0001de7983 */ /* 0x000f680000300800 */
        /* <DEDUP_REMOVED lines=8> */
[----:B------:R-:W5:Y:S04]  /*16780*/  LDL.LU R12, [R1+0x17c] ;  /* 0x00017c00010c7983 */ /* 0x000f680000300800 */
[----:B------:R0:W-:Y:S04]  /*16790*/  @!P0 STG.E.U8 desc[UR36][R6.64+0xb9], R8 ;  /* 0x0000b90806008986 */ /* 0x0001e8000c101124 */
[----:B0-----:R-:W3:Y:S04]  /*167a0*/  LDL.LU R8, [R1+0x8] ;  /* 0x0000080001087983 */ /* 0x001ee80000300800 */
[----:B------:R-:W4:Y:S01]  /*167b0*/  LDL.LU R7, [R1+0x4] ;  /* 0x0000040001077983 */ /* 0x000f220000300800 */
[----:B------:R-:W-:-:S02]  /*167c0*/  ISETP.GE.AND P3, PT, R19, 0x81, PT ;  /* 0x000000811300780c */ /* 0x000fc40003f66270 */
[----:B------:R-:W-:Y:S02]  /*167d0*/  ISETP.GE.AND P2, PT, R19, 0x89, PT ;  /* 0x000000891300780c */ /* 0x000fe40003f46270 */
[C---:B------:R-:W-:Y:S01]  /*167e0*/  ISETP.LT.OR P6, PT, R0.reuse, 0x1, !P3 ;  /* 0x000000010000780c */ /* 0x040fe20005fc1670 */
[----:B------:R-:W-:Y:S01]  /*167f0*/  IMAD.U32 R2, RZ, RZ, UR12 ;  /* 0x0000000cff027e24 */ /* 0x000fe2000f8e00ff */
[C---:B------:R-:W-:Y:S01]  /*16800*/  ISETP.LT.OR P1, PT, R0.reuse, 0x1, !P2 ;  /* 0x000000010000780c */ /* 0x040fe20005721670 */
[----:B------:R-:W-:Y:S01]  /*16810*/  USHF.L.U64.HI UR4, UR12, 0x7, UR13 ;  /* 0x000000070c047899 */ /* 0x000fe2000801020d */
[----:B------:R-:W-:Y:S02]  /*16820*/  ISETP.LT.OR P5, PT, R0, 0x2, !P3 ;  /* 0x000000020000780c */ /* 0x000fe40005fa1670 */
[----:B------:R-:W-:-:S04]  /*16830*/  LEA R2, P4, R2, R4, 0x7 ;  /* 0x0000000402027211 */ /* 0x000fc800078838ff */
[----:B------:R-:W-:-:S05]  /*16840*/  IADD3.X R3, R5, UR4, RZ, P4, !PT ;  /* 0x0000000405037c10 */ /* 0x000fca000a7fe4ff */
[----:B------:R-:W-:Y:S01]  /*16850*/  @!P1 IADD3 R6, P0, R2, UR45, RZ ;  /* 0x0000002d02069c10 */ /* 0x000fe2000ff1e0ff */
[----:B--2---:R-:W-:-:S05]  /*16860*/  @!P6 IMAD R9, R9, R17, RZ ;  /* 0x000000110909e224 */ /* 0x004fca00078e02ff */
[----:B------:R4:W-:Y:S01]  /*16870*/  @!P6 STG.E.U8 desc[UR36][R2.64], R9 ;  /* 0x000000090200e986 */ /* 0x0009e2000c101124 */
[-C--:B---3--:R-:W-:Y:S02]  /*16880*/  @!P1 IMAD R8, R8, R17.reuse, RZ ;  /* 0x0000001108089224 */ /* 0x088fe400078e02ff */
[----:B----4-:R-:W-:Y:S01]  /*16890*/  @!P5 IMAD R9, R7, R17, RZ ;  /* 0x000000110709d224 */ /* 0x010fe200078e02ff */
[----:B------:R-:W-:-:S04]  /*168a0*/  @!P1 IADD3.X R7, R3, UR44, RZ, P0, !PT ;  /* 0x0000002c03079c10 */ /* 0x000fc800087fe4ff */
[----:B------:R0:W-:Y:S04]  /*168b0*/  @!P5 STG.E.U8 desc[UR36][R2.64+0x1], R9 ;  /* 0x000001090200d986 */ /* 0x0001e8000c101124 */
[----:B------:R1:W-:Y:S04]  /*168c0*/  @!P1 STG.E.U8 desc[UR36][R6.64], R8 ;  /* 0x0000000806009986 */ /* 0x0003e8000c101124 */
[----:B0-----:R-:W2:Y:S04]  /*168d0*/  LDL.LU R9, [R1+0x10] ;  /* 0x0000100001097983 */ /* 0x001ea80000300800 */
[----:B-1----:R-:W3:Y:S01]  /*168e0*/  LDL.LU R8, [R1+0xc] ;  /* 0x00000c0001087983 */ /* 0x002ee20000300800 */
[----:B------:R-:W-:-:S13]  /*168f0*/  ISETP.LT.OR P4, PT, R0, 0x2, !P2 ;  /* 0x000000020000780c */ /* 0x000fda0005781670 */
[----:B------:R-:W-:-:S04]  /*16900*/  @!P4 IADD3 R6, P5, R2, UR45, RZ ;  /* 0x0000002d0206cc10 */ /* 0x000fc8000ffbe0ff */
[----:B------:R-:W-:Y:S01]  /*16910*/  @!P4 IADD3.X R7, R3, UR44, RZ, P5, !PT ;  /* 0x0000002c0307cc10 */ /* 0x000fe2000affe4ff */
[----:B---3--:R-:W-:-:S05]  /*16920*/  @!P4 IMAD R8, R8, R17, RZ ;  /* 0x000000110808c224 */ /* 0x008fca00078e02ff */
[----:B------:R0:W-:Y:S04]  /*16930*/  @!P4 STG.E.U8 desc[UR36][R6.64+0x1], R8 ;  /* 0x000001080600c986 */ /* 0x0001e8000c101124 */
[----:B0-----:R-:W3:Y:S04]  /*16940*/  LDL.LU R6, [R1+0x14] ;  /* 0x0000140001067983 */ /* 0x001ee80000300800 */
[----:B------:R-:W4:Y:S01]  /*16950*/  LDL.LU R7, [R1+0x18] ;  /* 0x0000180001077983 */ /* 0x000f220000300800 */
[C---:B------:R-:W-:Y:S02]  /*16960*/  ISETP.LT.OR P6, PT, R0.reuse, 0x9, !P3 ;  /* 0x000000090000780c */ /* 0x040fe40005fc1670 */
[----:B------:R-:W-:-:S02]  /*16970*/  ISETP.LT.OR P1, PT, R0, 0x9, !P2 ;  /* 0x000000090000780c */ /* 0x000fc40005721670 */
[----:B------:R-:W-:-:S09]  /*16980*/  ISETP.LT.OR P0, PT, R0, 0xa, !P3 ;  /* 0x0000000a0000780c */ /* 0x000fd20005f01670 */
[----:B--2---:R-:W-:-:S05]  /*16990*/  @!P6 IMAD R9, R9, R17, RZ ;  /* 0x000000110909e224 */ /* 0x004fca00078e02ff */
[----:B------:R0:W-:Y:S01]  /*169a0*/  @!P6 STG.E.U8 desc[UR36][R2.64+0x8], R9 ;  /* 0x000008090200e986 */ /* 0x0001e2000c101124 */
[----:B------:R-:W-:-:S04]  /*169b0*/  @!P1 IADD3 R8, P6, R2, UR45, RZ ;  /* 0x0000002d02089c10 */ /* 0x000fc8000ffde0ff */
[----:B0-----:R-:W-:Y:S01]  /*169c0*/  @!P1 IADD3.X R9, R3, UR44, RZ, P6, !PT ;  /* 0x0000002c03099c10 */ /* 0x001fe2000b7fe4ff */
[-C--:B---3--:R-:W-:Y:S02]  /*169d0*/  @!P0 IMAD R6, R6, R17.reuse, RZ ;  /* 0x0000001106068224 */ /* 0x088fe400078e02ff */
[----:B----4-:R-:W-:-:S03]  /*169e0*/  @!P1 IMAD R7, R7, R17, RZ ;  /* 0x0000001107079224 */ /* 0x010fc600078e02ff */
[----:B------:R-:W-:Y:S04]  /*169f0*/  @!P0 STG.E.U8 desc[UR36][R2.64+0x9], R6 ;  /* 0x0000090602008986 */ /* 0x000fe8000c101124 */
[----:B------:R0:W-:Y:S04]  /*16a00*/  @!P1 STG.E.U8 desc[UR36][R8.64+0x8], R7 ;  /* 0x0000080708009986 */ /* 0x0001e8000c101124 */
[----:B0-----:R-:W2:Y:S01]  /*16a10*/  LDL.LU R8, [R1+0x1c] ;  /* 0x00001c0001087983 */ /* 0x001ea20000300800 */
[----:B------:R-:W-:-:S03]  /*16a20*/  ISETP.LT.OR P5, PT, R0, 0xa, !P2 ;  /* 0x0000000a0000780c */ /* 0x000fc600057a1670 */
[----:B------:R-:W3:Y:S10]  /*16a30*/  LDL.LU R9, [R1+0x20] ;  /* 0x0000200001097983 */ /* 0x000ef40000300800 */
[----:B------:R-:W-:-:S04]  /*16a40*/  @!P5 IADD3 R6, P6, R2, UR45, RZ ;  /* 0x0000002d0206dc10 */ /* 0x000fc8000ffde0ff */
[----:B------:R-:W-:Y:S01]  /*16a50*/  @!P5 IADD3.X R7, R3, UR44, RZ, P6, !PT ;  /* 0x0000002c0307dc10 */ /* 0x000fe2000b7fe4ff */
[----:B--2---:R-:W-:-:S05]  /*16a60*/  @!P5 IMAD R8, R8, R17, RZ ;  /* 0x000000110808d224 */ /* 0x004fca00078e02ff */
[----:B------:R0:W-:Y:S04]  /*16a70*/  @!P5 STG.E.U8 desc[UR36][R6.64+0x9], R8 ;  /* 0x000009080600d986 */ /* 0x0001e8000c101124 */
[----:B0-----:R-:W2:Y:S04]  /*16a80*/  LDL.LU R8, [R1+0x28] ;  /* 0x0000280001087983 */ /* 0x001ea80000300800 */
[----:B------:R-:W4:Y:S01]  /*16a90*/  LDL.LU R7, [R1+0x24] ;  /* 0x0000240001077983 */ /* 0x000f220000300800 */
[C---:B------:R-:W-:Y:S02]  /*16aa0*/  ISETP.LT.OR P4, PT, R0.reuse, 0x11, !P3 ;  /* 0x000000110000780c */ /* 0x040fe40005f81670 */
[----:B------:R-:W-:-:S02]  /*16ab0*/  ISETP.LT.OR P0, PT, R0, 0x11, !P2 ;  /* 0x000000110000780c */ /* 0x000fc40005701670 */
[----:B------:R-:W-:-:S09]  /*16ac0*/  ISETP.LT.OR P1, PT, R0, 0x12, !P3 ;  /* 0x000000120000780c */ /* 0x000fd20005f21670 */
[----:B---3--:R-:W-:Y:S02]  /*16ad0*/  @!P4 IMAD R9, R9, R17, RZ ;  /* 0x000000110909c224 */ /* 0x008fe400078e02ff */
[----:B------:R-:W-:-:S03]  /*16ae0*/  @!P0 IADD3 R6, P6, R2, UR45, RZ ;  /* 0x0000002d02068c10 */ /* 0x000fc6000ffde0ff */
[----:B------:R4:W-:Y:S01]  /*16af0*/  @!P4 STG.E.U8 desc[UR36][R2.64+0x10], R9 ;  /* 0x000010090200c986 */ /* 0x0009e2000c101124 */
[-C--:B--2---:R-:W-:Y:S02]  /*16b00*/  @!P0 IMAD R8, R8, R17.reuse, RZ ;  /* 0x0000001108088224 */ /* 0x084fe400078e02ff */
        /* <DEDUP_REMOVED lines=274> */
[----:B------:R-:W-:-:S11]  /*17c30*/  ISETP.LT.OR P1, PT, R0, 0x82, !P3 ;  /* 0x000000820000780c */ /* 0x000fd60005f21670 */
[----:B---3--:R-:W-:-:S05]  /*17c40*/  @!P5 IMAD R9, R9, R17, RZ ;  /* 0x000000110909d224 */ /* 0x008fca00078e02ff */
[----:B------:R4:W-:Y:S01]  /*17c50*/  @!P5 STG.E.U8 desc[UR36][R2.64+0x80], R9 ;  /* 0x000080090200d986 */ /* 0x0009e2000c101124 */
[----:B------:R-:W-:Y:S01]  /*17c60*/  ISETP.LT.OR P0, PT, R0, 0x81, !P2 ;  /* 0x000000810000780c */ /* 0x000fe20005701670 */
[----:B----4-:R-:W-:-:S05]  /*17c70*/  @!P1 IMAD R9, R7, R17, RZ ;  /* 0x0000001107099224 */ /* 0x010fca00078e02ff */
[----:B------:R0:W-:Y:S04]  /*17c80*/  @!P1 STG.E.U8 desc[UR36][R2.64+0x81], R9 ;  /* 0x0000810902009986 */ /* 0x0001e8000c101124 */
[----:B0-----:R-:W3:Y:S01]  /*17c90*/  LDL.LU R9, [R1+0x10c] ;  /* 0x00010c0001097983 */ /* 0x001ee20000300800 */
[----:B------:R-:W-:Y:S02]  /*17ca0*/  ISETP.LT.OR P4, PT, R0, 0x82, !P2 ;  /* 0x000000820000780c */ /* 0x000fe40005781670 */
[----:B------:R-:W-:Y:S01]  /*17cb0*/  @!P0 IADD3 R6, P6, R2, UR45, RZ ;  /* 0x0000002d02068c10 */ /* 0x000fe2000ffde0ff */
[----:B--2---:R-:W-:-:S03]  /*17cc0*/  @!P0 IMAD R8, R8, R17, RZ ;  /* 0x0000001108088224 */ /* 0x004fc600078e02ff */
[----:B------:R-:W-:Y:S02]  /*17cd0*/  @!P0 IADD3.X R7, R3, UR44, RZ, P6, !PT ;  /* 0x0000002c03078c10 */ /* 0x000fe4000b7fe4ff */
[C---:B------:R-:W-:Y:S02]  /*17ce0*/  ISETP.LT.OR P6, PT, R0.reuse, 0x89, !P3 ;  /* 0x000000890000780c */ /* 0x040fe40005fc1670 */
[C---:B------:R-:W-:Y:S01]  /*17cf0*/  ISETP.LT.OR P1, PT, R0.reuse, 0x89, !P2 ;  /* 0x000000890000780c */ /* 0x040fe20005721670 */
[----:B------:R0:W-:Y:S01]  /*17d00*/  @!P0 STG.E.U8 desc[UR36][R6.64+0x80], R8 ;  /* 0x0000800806008986 */ /* 0x0001e2000c101124 */
[----:B------:R-:W-:Y:S02]  /*17d10*/  ISETP.LT.OR P0, PT, R0, 0x8a, !P3 ;  /* 0x0000008a0000780c */ /* 0x000fe40005f01670 */
[----:B0-----:R-:W-:-:S07]  /*17d20*/  @!P4 IADD3 R6, P5, R2, UR45, RZ ;  /* 0x0000002d0206cc10 */ /* 0x001fce000ffbe0ff */
[----:B------:R-:W-:Y:S01]  /*17d30*/  @!P6 IMAD R8, R235, R17, RZ ;  /* 0x00000011eb08e224 */ /* 0x000fe200078e02ff */
[----:B------:R-:W-:Y:S02]  /*17d40*/  @!P4 IADD3.X R7, R3, UR44, RZ, P5, !PT ;  /* 0x0000002c0307cc10 */ /* 0x000fe4000affe4ff */
[----:B------:R-:W-:-:S13]  /*17d50*/  ISETP.LT.OR P5, PT, R0, 0x8a, !P2 ;  /* 0x0000008a0000780c */ /* 0x000fda00057a1670 */
[-C--:B------:R-:W-:Y:S01]  /*17d60*/  @!P5 IMAD R11, R11, R17.reuse, RZ ;  /* 0x000000110b0bd224 */ /* 0x080fe200078e02ff */
[----:B------:R-:W-:Y:S01]  /*17d70*/  USHF.L.U64.HI UR4, UR12, 0x8, UR13 ;  /* 0x000000080c047899 */ /* 0x000fe2000801020d */
[----:B---3--:R-:W-:-:S05]  /*17d80*/  @!P4 IMAD R9, R9, R17, RZ ;  /* 0x000000110909c224 */ /* 0x008fca00078e02ff */
[----:B------:R0:W-:Y:S04]  /*17d90*/  @!P4 STG.E.U8 desc[UR36][R6.64+0x81], R9 ;  /* 0x000081090600c986 */ /* 0x0001e8000c101124 */
[----:B------:R1:W-:Y:S01]  /*17da0*/  @!P6 STG.E.U8 desc[UR36][R2.64+0x88], R8 ;  /* 0x000088080200e986 */ /* 0x0003e2000c101124 */
[-C--:B0-----:R-:W-:Y:S01]  /*17db0*/  @!P0 IMAD R6, R234, R17.reuse, RZ ;  /* 0x00000011ea068224 */ /* 0x081fe200078e02ff */
[----:B-1----:R-:W-:Y:S01]  /*17dc0*/  @!P1 IADD3 R8, P6, R2, UR45, RZ ;  /* 0x0000002d02089c10 */ /* 0x002fe2000ffde0ff */
[----:B-----5:R-:W-:-:S03]  /*17dd0*/  @!P1 IMAD R7, R233, R17, RZ ;  /* 0x00000011e9079224 */ /* 0x020fc600078e02ff */
[----:B------:R0:W-:Y:S01]  /*17de0*/  @!P0 STG.E.U8 desc[UR36][R2.64+0x89], R6 ;  /* 0x0000890602008986 */ /* 0x0001e2000c101124 */
[----:B------:R-:W-:Y:S02]  /*17df0*/  @!P1 IADD3.X R9, R3, UR44, RZ, P6, !PT ;  /* 0x0000002c03099c10 */ /* 0x000fe4000b7fe4ff */
[C---:B------:R-:W-:Y:S02]  /*17e00*/  ISETP.LT.OR P0, PT, R0.reuse, 0x91, !P2 ;  /* 0x000000910000780c */ /* 0x040fe40005701670 */
[C---:B------:R-:W-:Y:S01]  /*17e10*/  ISETP.LT.OR P4, PT, R0.reuse, 0x91, !P3 ;  /* 0x000000910000780c */ /* 0x040fe20005f81670 */
[----:B------:R1:W-:Y:S01]  /*17e20*/  @!P1 STG.E.U8 desc[UR36][R8.64+0x88], R7 ;  /* 0x0000880708009986 */ /* 0x0003e2000c101124 */
[----:B------:R-:W-:Y:S02]  /*17e30*/  ISETP.LT.OR P1, PT, R0, 0x92, !P3 ;  /* 0x000000920000780c */ /* 0x000fe40005f21670 */
[----:B0-----:R-:W-:-:S04]  /*17e40*/  @!P5 IADD3 R6, P6, R2, UR45, RZ ;  /* 0x0000002d0206dc10 */ /* 0x001fc8000ffde0ff */
[----:B-1----:R-:W-:-:S05]  /*17e50*/  @!P5 IADD3.X R7, R3, UR44, RZ, P6, !PT ;  /* 0x0000002c0307dc10 */ /* 0x002fca000b7fe4ff */
[-C--:B------:R-:W-:Y:S01]  /*17e60*/  @!P4 IMAD R13, R13, R17.reuse, RZ ;  /* 0x000000110d0dc224 */ /* 0x080fe200078e02ff */
[----:B------:R0:W-:Y:S01]  /*17e70*/  @!P5 STG.E.U8 desc[UR36][R6.64+0x89], R11 ;  /* 0x0000890b0600d986 */ /* 0x0001e2000c101124 */
[----:B------:R-:W-:Y:S01]  /*17e80*/  ISETP.LT.OR P5, PT, R0, 0x92, !P2 ;  /* 0x000000920000780c */ /* 0x000fe200057a1670 */
[-C--:B------:R-:W-:Y:S02]  /*17e90*/  @!P1 IMAD R15, R15, R17.reuse, RZ ;  /* 0x000000110f0f9224 */ /* 0x080fe400078e02ff */
[----:B------:R-:W-:Y:S01]  /*17ea0*/  @!P0 IMAD R9, R232, R17, RZ ;  /* 0x00000011e8098224 */ /* 0x000fe200078e02ff */
[----:B0-----:R-:W-:-:S04]  /*17eb0*/  @!P0 IADD3 R6, P6, R2, UR45, RZ ;  /* 0x0000002d02068c10 */ /* 0x001fc8000ffde0ff */
[----:B------:R-:W-:Y:S02]  /*17ec0*/  @!P0 IADD3.X R7, R3, UR44, RZ, P6, !PT ;  /* 0x0000002c03078c10 */ /* 0x000fe4000b7fe4ff */
[C---:B------:R-:W-:Y:S01]  /*17ed0*/  ISETP.LT.OR P6, PT, R0.reuse, 0x99, !P3 ;  /* 0x000000990000780c */ /* 0x040fe20005fc1670 */
[----:B------:R0:W-:Y:S04]  /*17ee0*/  @!P4 STG.E.U8 desc[UR36][R2.64+0x90], R13 ;  /* 0x0000900d0200c986 */ /* 0x0001e8000c101124 */
[----:B------:R-:W-:Y:S01]  /*17ef0*/  @!P1 STG.E.U8 desc[UR36][R2.64+0x91], R15 ;  /* 0x0000910f02009986 */ /* 0x000fe2000c101124 */
[----:B------:R-:W-:-:S03]  /*17f00*/  ISETP.LT.OR P1, PT, R0, 0x99, !P2 ;  /* 0x000000990000780c */ /* 0x000fc60005721670 */
[----:B------:R1:W-:Y:S01]  /*17f10*/  @!P0 STG.E.U8 desc[UR36][R6.64+0x90], R9 ;  /* 0x0000900906008986 */ /* 0x0003e2000c101124 */
[----:B------:R-:W-:Y:S01]  /*17f20*/  ISETP.LT.OR P0, PT, R0, 0x9a, !P3 ;  /* 0x0000009a0000780c */ /* 0x000fe20005f01670 */
[-C--:B------:R-:W-:Y:S02]  /*17f30*/  @!P5 IMAD R11, R231, R17.reuse, RZ ;  /* 0x00000011e70bd224 */ /* 0x080fe400078e02ff */
[----:B0-----:R-:W-:Y:S01]  /*17f40*/  @!P6 IMAD R13, R230, R17, RZ ;  /* 0x00000011e60de224 */ /* 0x001fe200078e02ff */
[----:B-1----:R-:W-:-:S04]  /*17f50*/  @!P5 IADD3 R6, P4, R2, UR45, RZ ;  /* 0x0000002d0206dc10 */ /* 0x002fc8000ff9e0ff */
[----:B------:R-:W-:Y:S02]  /*17f60*/  @!P5 IADD3.X R7, R3, UR44, RZ, P4, !PT ;  /* 0x0000002c0307dc10 */ /* 0x000fe4000a7fe4ff */
[----:B------:R-:W-:-:S03]  /*17f70*/  ISETP.LT.OR P4, PT, R0, 0x9a, !P2 ;  /* 0x0000009a0000780c */ /* 0x000fc60005781670 */
[-C--:B------:R-:W-:Y:S01]  /*17f80*/  @!P0 IMAD R15, R229, R17.reuse, RZ ;  /* 0x00000011e50f8224 */ /* 0x080fe200078e02ff */
[----:B------:R0:W-:Y:S04]  /*17f90*/  @!P5 STG.E.U8 desc[UR36][R6.64+0x91], R11 ;  /* 0x0000910b0600d986 */ /* 0x0001e8000c101124 */
[----:B------:R1:W-:Y:S01]  /*17fa0*/  @!P6 STG.E.U8 desc[UR36][R2.64+0x98], R13 ;  /* 0x0000980d0200e986 */ /* 0x0003e2000c101124 */
[----:B------:R-:W-:Y:S01]  /*17fb0*/  @!P1 IMAD R21, R21, R17, RZ ;  /* 0x0000001115159224 */ /* 0x000fe200078e02ff */
[----:B------:R-:W-:Y:S02]  /*17fc0*/  ISETP.LT.OR P5, PT, R0, 0xa1, !P3 ;  /* 0x000000a10000780c */ /* 0x000fe40005fa1670 */
[----:B0-----:R-:W-:Y:S01]  /*17fd0*/  @!P1 IADD3 R6, P6, R2, UR45, RZ ;  /* 0x0000002d02069c10 */ /* 0x001fe2000ffde0ff */
[----:B------:R-:W-:Y:S01]  /*17fe0*/  @!P0 STG.E.U8 desc[UR36][R2.64+0x99], R15 ;  /* 0x0000990f02008986 */ /* 0x000fe2000c101124 */
[----:B------:R-:W-:-:S02]  /*17ff0*/  ISETP.LT.OR P0, PT, R0, 0xa1, !P2 ;  /* 0x000000a10000780c */ /* 0x000fc40005701670 */
[----:B------:R-:W-:Y:S02]  /*18000*/  @!P1 IADD3.X R7, R3, UR44, RZ, P6, !PT ;  /* 0x0000002c03079c10 */ /* 0x000fe4000b7fe4ff */
[----:B------:R-:W-:-:S03]  /*18010*/  @!P4 IADD3 R8, P6, R2, UR45, RZ ;  /* 0x0000002d0208cc10 */ /* 0x000fc6000ffde0ff */
[----:B------:R0:W-:Y:S01]  /*18020*/  @!P1 STG.E.U8 desc[UR36][R6.64+0x98], R21 ;  /* 0x0000981506009986 */ /* 0x0001e2000c101124 */
[----:B------:R-:W-:Y:S01]  /*18030*/  ISETP.LT.OR P1, PT, R0, 0xa2, !P3 ;  /* 0x000000a20000780c */ /* 0x000fe20005f21670 */
[-C--:B-1----:R-:W-:Y:S01]  /*18040*/  @!P4 IMAD R13, R217, R17.reuse, RZ ;  /* 0x00000011d90dc224 */ /* 0x082fe200078e02ff */
[C---:B------:R-:W-:Y:S01]  /*18050*/  @!P4 IADD3.X R9, R3.reuse, UR44, RZ, P6, !PT ;  /* 0x0000002c0309cc10 */ /* 0x040fe2000b7fe4ff */
[-C--:B------:R-:W-:Y:S02]  /*18060*/  @!P5 IMAD R217, R10, R17.reuse, RZ ;  /* 0x000000110ad9d224 */ /* 0x080fe400078e02ff */
[----:B------:R-:W-:Y:S02]  /*18070*/  @!P0 IADD3 R10, P6, R2, UR45, RZ ;  /* 0x0000002d020a8c10 */ /* 0x000fe4000ffde0ff */
[----:B------:R1:W-:Y:S01]  /*18080*/  @!P4 STG.E.U8 desc[UR36][R8.64+0x99], R13 ;  /* 0x0000990d0800c986 */ /* 0x0003e2000c101124 */
[C---:B------:R-:W-:Y:S02]  /*18090*/  ISETP.LT.OR P4, PT, R0.reuse, 0xa2, !P2 ;  /* 0x000000a20000780c */ /* 0x040fe40005781670 */
[----:B------:R-:W-:Y:S01]  /*180a0*/  @!P0 IADD3.X R11, R3, UR44, RZ, P6, !PT ;  /* 0x0000002c030b8c10 */ /* 0x000fe2000b7fe4ff */
[-C--:B0-----:R-:W-:Y:S01]  /*180b0*/  @!P0 IMAD R7, R227, R17.reuse, RZ ;  /* 0x00000011e3078224 */ /* 0x081fe200078e02ff */
[----:B------:R-:W-:Y:S01]  /*180c0*/  ISETP.LT.OR P6, PT, R0, 0xa9, !P3 ;  /* 0x000000a90000780c */ /* 0x000fe20005fc1670 */
[----:B------:R-:W-:Y:S01]  /*180d0*/  @!P1 IMAD R15, R228, R17, RZ ;  /* 0x00000011e40f9224 */ /* 0x000fe200078e02ff */
[----:B------:R-:W-:Y:S04]  /*180e0*/  @!P5 STG.E.U8 desc[UR36][R2.64+0xa0], R217 ;  /* 0x0000a0d90200d986 */ /* 0x000fe8000c101124 */
[----:B------:R-:W-:Y:S04]  /*180f0*/  @!P1 STG.E.U8 desc[UR36][R2.64+0xa1], R15 ;  /* 0x0000a10f02009986 */ /* 0x000fe8000c101124 */
[----:B------:R0:W-:Y:S01]  /*18100*/  @!P0 STG.E.U8 desc[UR36][R10.64+0xa0], R7 ;  /* 0x0000a0070a008986 */ /* 0x0001e2000c101124 */
[----:B------:R-:W-:-:S02]  /*18110*/  ISETP.LT.OR P0, PT, R0, 0xa9, !P2 ;  /* 0x000000a90000780c */ /* 0x000fc40005701670 */
[----:B-1----:R-:W-:Y:S02]  /*18120*/  @!P4 IADD3 R8, P5, R2, UR45, RZ ;  /* 0x0000002d0208cc10 */ /* 0x002fe4000ffbe0ff */
[----:B------:R-:W-:Y:S01]  /*18130*/  ISETP.LT.OR P1, PT, R0, 0xaa, !P3 ;  /* 0x000000aa0000780c */ /* 0x000fe20005f21670 */
[-C--:B------:R-:W-:Y:S01]  /*18140*/  @!P4 IMAD R13, R226, R17.reuse, RZ ;  /* 0x00000011e20dc224 */ /* 0x080fe200078e02ff */
[----:B------:R-:W-:Y:S01]  /*18150*/  @!P4 IADD3.X R9, R3, UR44, RZ, P5, !PT ;  /* 0x0000002c0309cc10 */ /* 0x000fe2000affe4ff */
[----:B------:R-:W-:Y:S01]  /*18160*/  @!P6 IMAD R21, R225, R17, RZ ;  /* 0x00000011e115e224 */ /* 0x000fe200078e02ff */
[----:B------:R-:W-:-:S03]  /*18170*/  ISETP.LT.OR P5, PT, R0, 0xaa, !P2 ;  /* 0x000000aa0000780c */ /* 0x000fc600057a1670 */
[----:B------:R1:W-:Y:S04]  /*18180*/  @!P4 STG.E.U8 desc[UR36][R8.64+0xa1], R13 ;  /* 0x0000a10d0800c986 */ /* 0x0003e8000c101124 */
[----:B------:R2:W-:Y:S01]  /*18190*/  @!P6 STG.E.U8 desc[UR36][R2.64+0xa8], R21 ;  /* 0x0000a8150200e986 */ /* 0x0005e2000c101124 */
[----:B------:R-:W-:Y:S01]  /*181a0*/  @!P0 IADD3 R6, P6, R2, UR45, RZ ;  /* 0x0000002d02068c10 */ /* 0x000fe2000ffde0ff */
[-C--:B0-----:R-:W-:Y:S01]  /*181b0*/  @!P1 IMAD R11, R224, R17.reuse, RZ ;  /* 0x00000011e00b9224 */ /* 0x081fe200078e02ff */
[C---:B------:R-:W-:Y:S01]  /*181c0*/  ISETP.LT.OR P4, PT, R0.reuse, 0xb1, !P3 ;  /* 0x000000b10000780c */ /* 0x040fe20005f81670 */
[----:B------:R-:W-:Y:S01]  /*181d0*/  @!P0 IMAD R15, R223, R17, RZ ;  /* 0x00000011df0f8224 */ /* 0x000fe200078e02ff */
[----:B------:R-:W-:Y:S02]  /*181e0*/  @!P0 IADD3.X R7, R3, UR44, RZ, P6, !PT ;  /* 0x0000002c03078c10 */ /* 0x000fe4000b7fe4ff */
[----:B------:R-:W-:Y:S01]  /*181f0*/  @!P1 STG.E.U8 desc[UR36][R2.64+0xa9], R11 ;  /* 0x0000a90b02009986 */ /* 0x000fe2000c101124 */
[----:B------:R-:W-:-:S03]  /*18200*/  ISETP.LT.OR P6, PT, R0, 0xb2, !P3 ;  /* 0x000000b20000780c */ /* 0x000fc60005fc1670 */
[----:B------:R0:W-:Y:S01]  /*18210*/  @!P0 STG.E.U8 desc[UR36][R6.64+0xa8], R15 ;  /* 0x0000a80f06008986 */ /* 0x0001e2000c101124 */
[----:B------:R-:W-:Y:S02]  /*18220*/  ISETP.LT.OR P0, PT, R0, 0xb1, !P2 ;  /* 0x000000b10000780c */ /* 0x000fe40005701670 */
[----:B-1----:R-:W-:Y:S01]  /*18230*/  @!P5 IADD3 R8, P1, R2, UR45, RZ ;  /* 0x0000002d0208dc10 */ /* 0x002fe2000ff3e0ff */
[-C--:B------:R-:W-:Y:S02]  /*18240*/  @!P5 IMAD R13, R222, R17.reuse, RZ ;  /* 0x00000011de0dd224 */ /* 0x080fe400078e02ff */
[----:B--2---:R-:W-:Y:S01]  /*18250*/  @!P4 IMAD R21, R221, R17, RZ ;  /* 0x00000011dd15c224 */ /* 0x004fe200078e02ff */
[----:B------:R-:W-:Y:S02]  /*18260*/  @!P5 IADD3.X R9, R3, UR44, RZ, P1, !PT ;  /* 0x0000002c0309dc10 */ /* 0x000fe40008ffe4ff */
[----:B------:R-:W-:-:S03]  /*18270*/  ISETP.LT.OR P1, PT, R0, 0xb2, !P2 ;  /* 0x000000b20000780c */ /* 0x000fc60005721670 */
[----:B------:R1:W-:Y:S01]  /*18280*/  @!P5 STG.E.U8 desc[UR36][R8.64+0xa9], R13 ;  /* 0x0000a90d0800d986 */ /* 0x0003e2000c101124 */
[----:B------:R-:W-:Y:S01]  /*18290*/  ISETP.LT.OR P5, PT, R0, 0xb9, !P3 ;  /* 0x000000b90000780c */ /* 0x000fe20005fa1670 */
[----:B------:R-:W-:Y:S02]  /*182a0*/  @!P6 IMAD R217, R220, R17, RZ ;  /* 0x00000011dcd9e224 */ /* 0x000fe400078e02ff */
[----:B------:R2:W-:Y:S01]  /*182b0*/  @!P4 STG.E.U8 desc[UR36][R2.64+0xb0], R21 ;  /* 0x0000b0150200c986 */ /* 0x0005e2000c101124 */
[----:B0-----:R-:W-:-:S04]  /*182c0*/  @!P0 IADD3 R6, P4, R2, UR45, RZ ;  /* 0x0000002d02068c10 */ /* 0x001fc8000ff9e0ff */
[----:B------:R-:W-:Y:S01]  /*182d0*/  @!P0 IADD3.X R7, R3, UR44, RZ, P4, !PT ;  /* 0x0000002c03078c10 */ /* 0x000fe2000a7fe4ff */
[----:B------:R0:W-:Y:S01]  /*182e0*/  @!P6 STG.E.U8 desc[UR36][R2.64+0xb1], R217 ;  /* 0x0000b1d90200e986 */ /* 0x0001e2000c101124 */
[----:B------:R-:W-:Y:S02]  /*182f0*/  ISETP.LT.OR P4, PT, R0, 0xb9, !P2 ;  /* 0x000000b90000780c */ /* 0x000fe40005781670 */
[----:B------:R-:W-:Y:S02]  /*18300*/  @!P1 IADD3 R10, P6, R2, UR45, RZ ;  /* 0x0000002d020a9c10 */ /* 0x000fe4000ffde0ff */
[----:B------:R-:W-:Y:S01]  /*18310*/  ISETP.LT.OR P3, PT, R0, 0xba, !P3 ;  /* 0x000000ba0000780c */ /* 0x000fe20005f61670 */
[-C--:B-1----:R-:W-:Y:S01]  /*18320*/  @!P0 IMAD R13, R219, R17.reuse, RZ ;  /* 0x00000011db0d8224 */ /* 0x082fe200078e02ff */
[----:B------:R-:W-:Y:S01]  /*18330*/  @!P1 IADD3.X R11, R3, UR44, RZ, P6, !PT ;  /* 0x0000002c030b9c10 */ /* 0x000fe2000b7fe4ff */
[-C--:B------:R-:W-:Y:S02]  /*18340*/  @!P1 IMAD R15, R218, R17.reuse, RZ ;  /* 0x00000011da0f9224 */ /* 0x080fe400078e02ff */
[----:B--2---:R-:W-:Y:S01]  /*18350*/  @!P5 IMAD R21, R216, R17, RZ ;  /* 0x00000011d815d224 */ /* 0x004fe200078e02ff */
[----:B------:R1:W-:Y:S01]  /*18360*/  @!P0 STG.E.U8 desc[UR36][R6.64+0xb0], R13 ;  /* 0x0000b00d06008986 */ /* 0x0003e2000c101124 */
[----:B------:R-:W-:-:S03]  /*18370*/  ISETP.LT.OR P2, PT, R0, 0xba, !P2 ;  /* 0x000000ba0000780c */ /* 0x000fc60005741670 */
[----:B------:R2:W-:Y:S04]  /*18380*/  @!P1 STG.E.U8 desc[UR36][R10.64+0xb1], R15 ;  /* 0x0000b10f0a009986 */ /* 0x0005e8000c101124 */
[----:B------:R3:W-:Y:S01]  /*18390*/  @!P5 STG.E.U8 desc[UR36][R2.64+0xb8], R21 ;  /* 0x0000b8150200d986 */ /* 0x0007e2000c101124 */
[----:B------:R-:W-:Y:S01]  /*183a0*/  @!P4 IADD3 R8, P5, R2, UR45, RZ ;  /* 0x0000002d0208cc10 */ /* 0x000fe2000ffbe0ff */
[-C--:B0-----:R-:W-:Y:S01]  /*183b0*/  @!P3 IMAD R217, R20, R17.reuse, RZ ;  /* 0x0000001114d9b224 */ /* 0x081fe200078e02ff */
[----:B------:R-:W-:Y:S01]  /*183c0*/  ISETP.GE.AND P1, PT, R19, 0x101, PT ;  /* 0x000001011300780c */ /* 0x000fe20003f26270 */
[----:B-1----:R-:W-:Y:S01]  /*183d0*/  @!P3 IMAD.MOV.U32 R6, RZ, RZ, R2 ;  /* 0x000000ffff06b224 */ /* 0x002fe200078e0002 */
[----:B------:R-:W-:Y:S01]  /*183e0*/  @!P4 IADD3.X R9, R3, UR44, RZ, P5, !PT ;  /* 0x0000002c0309cc10 */ /* 0x000fe2000affe4ff */
[----:B------:R-:W-:Y:S01]  /*183f0*/  @!P3 IMAD.MOV.U32 R7, RZ, RZ, R3 ;  /* 0x000000ffff07b224 */ /* 0x000fe200078e0003 */
[----:B------:R-:W-:Y:S01]  /*18400*/  ISETP.GE.AND P0, PT, R19, 0x109, PT ;  /* 0x000001091300780c */ /* 0x000fe20003f06270 */
[----:B------:R-:W-:Y:S01]  /*18410*/  @!P4 IMAD R219, R14, R17, RZ ;  /* 0x000000110edbc224 */ /* 0x000fe200078e02ff */
[----:B------:R-:W-:-:S02]  /*18420*/  ISETP.LT.OR P6, PT, R0, 0x1, !P1 ;  /* 0x000000010000780c */ /* 0x000fc40004fc1670 */
[----:B------:R0:W-:Y:S01]  /*18430*/  @!P3 STG.E.U8 desc[UR36][R6.64+0xb9], R217 ;  /* 0x0000b9d90600b986 */ /* 0x0001e2000c101124 */
[----:B------:R-:W-:Y:S01]  /*18440*/  ISETP.LT.OR P3, PT, R0, 0x1, !P0 ;  /* 0x000000010000780c */ /* 0x000fe20004761670 */
[----:B------:R-:W-:Y:S02]  /*18450*/  IMAD.U32 R13, RZ, RZ, UR12 ;  /* 0x0000000cff0d7e24 */ /* 0x000fe4000f8e00ff */
[----:B------:R1:W-:Y:S01]  /*18460*/  @!P4 STG.E.U8 desc[UR36][R8.64+0xb8], R219 ;  /* 0x0000b8db0800c986 */ /* 0x0003e2000c101124 */
[----:B--2---:R-:W-:Y:S02]  /*18470*/  @!P2 IADD3 R10, P4, R2, UR45, RZ ;  /* 0x0000002d020aac10 */ /* 0x004fe4000ff9e0ff */
[----:B------:R-:W-:Y:S02]  /*18480*/  ISETP.LT.OR P5, PT, R0, 0x2, !P1 ;  /* 0x000000020000780c */ /* 0x000fe40004fa1670 */
[----:B------:R-:W-:Y:S02]  /*18490*/  @!P2 IADD3.X R11, R3, UR44, RZ, P4, !PT ;  /* 0x0000002c030bac10 */ /* 0x000fe4000a7fe4ff */
[----:B---3--:R-:W-:Y:S01]  /*184a0*/  LEA R2, P4, R13, R4, 0x8 ;  /* 0x000000040d027211 */ /* 0x008fe200078840ff */
[----:B------:R-:W-:-:S02]  /*184b0*/  @!P2 IMAD R13, R12, R17, RZ ;  /* 0x000000110c0da224 */ /* 0x000fc400078e02ff */
[-C--:B------:R-:W-:Y:S01]  /*184c0*/  @!P6 IMAD R15, R120, R17.reuse, RZ ;  /* 0x00000011780fe224 */ /* 0x080fe200078e02ff */
[----:B------:R-:W-:Y:S02]  /*184d0*/  IADD3.X R3, R5, UR4, RZ, P4, !PT ;  /* 0x0000000405037c10 */ /* 0x000fe4000a7fe4ff */
[----:B------:R2:W-:Y:S01]  /*184e0*/  @!P2 STG.E.U8 desc[UR36][R10.64+0xb9], R13 ;  /* 0x0000b90d0a00a986 */ /* 0x0005e2000c101124 */
[----:B------:R-:W-:Y:S02]  /*184f0*/  ISETP.LT.OR P4, PT, R0, 0x2, !P0 ;  /* 0x000000020000780c */ /* 0x000fe40004781670 */
[----:B0-----:R-:W-:Y:S01]  /*18500*/  @!P3 IADD3 R6, P2, R2, UR45, RZ ;  /* 0x0000002d0206bc10 */ /* 0x001fe2000ff5e0ff */
[----:B------:R-:W-:Y:S01]  /*18510*/  @!P6 STG.E.U8 desc[UR36][R2.64], R15 ;  /* 0x0000000f0200e986 */ /* 0x000fe2000c101124 */
[-C--:B------:R-:W-:Y:S01]  /*18520*/  @!P5 IMAD R121, R121, R17.reuse, RZ ;  /* 0x000000117979d224 */ /* 0x080fe200078e02ff */
[----:B------:R-:W-:Y:S01]  /*18530*/  ISETP.LT.OR P6, PT, R0, 0x9, !P1 ;  /* 0x000000090000780c */ /* 0x000fe20004fc1670 */
[----:B------:R-:W-:Y:S01]  /*18540*/  @!P3 IMAD R21, R122, R17, RZ ;  /* 0x000000117a15b224 */ /* 0x000fe200078e02ff */
[----:B------:R-:W-:-:S02]  /*18550*/  @!P3 IADD3.X R7, R3, UR44, RZ, P2, !PT ;  /* 0x0000002c0307bc10 */ /* 0x000fc400097fe4ff */
        /* <DEDUP_REMOVED lines=10> */
[----:B------:R-:W-:-:S03]  /*18600*/  @!P2 IMAD R125, R125, R17, RZ ;  /* 0x000000117d7da224 */ /* 0x000fc600078e02ff */
[----:B------:R2:W-:Y:S01]  /*18610*/  @!P6 STG.E.U8 desc[UR36][R2.64+0x8], R11 ;  /* 0x0000080b0200e986 */ /* 0x0005e2000c101124 */
[----:B0-----:R-:W-:Y:S01]  /*18620*/  @!P3 IADD3 R6, P6, R2, UR45, RZ ;  /* 0x0000002d0206bc10 */ /* 0x001fe2000ffde0ff */
[----:B------:R-:W-:-:S03]  /*18630*/  @!P3 IMAD R13, R126, R17, RZ ;  /* 0x000000117e0db224 */ /* 0x000fc600078e02ff */
[----:B------:R-:W-:Y:S01]  /*18640*/  @!P3 IADD3.X R7, R3, UR44, RZ, P6, !PT ;  /* 0x0000002c0307bc10 */ /* 0x000fe2000b7fe4ff */
[----:B------:R-:W-:Y:S01]  /*18650*/  @!P2 STG.E.U8 desc[UR36][R2.64+0x9], R125 ;  /* 0x0000097d0200a986 */ /* 0x000fe2000c101124 */
[C---:B------:R-:W-:Y:S02]  /*18660*/  ISETP.LT.OR P2, PT, R0.reuse, 0x11, !P0 ;  /* 0x000000110000780c */ /* 0x040fe40004741670 */
[----:B------:R-:W-:Y:S01]  /*18670*/  ISETP.LT.OR P4, PT, R0, 0x11, !P1 ;  /* 0x000000110000780c */ /* 0x000fe20004f81670 */
[----:B------:R0:W-:Y:S01]  /*18680*/  @!P3 STG.E.U8 desc[UR36][R6.64+0x8], R13 ;  /* 0x0000080d0600b986 */ /* 0x0001e2000c101124 */
[----:B-1----:R-:W-:Y:S02]  /*18690*/  @!P5 IADD3 R8, P6, R2, UR45, RZ ;  /* 0x0000002d0208dc10 */ /* 0x002fe4000ffde0ff */
[----:B------:R-:W-:Y:S01]  /*186a0*/  ISETP.LT.OR P3, PT, R0, 0x12, !P1 ;  /* 0x000000120000780c */ /* 0x000fe20004f61670 */
[----:B------:R-:W-:Y:S01]  /*186b0*/  @!P5 IMAD R127, R127, R17, RZ ;  /* 0x000000117f7fd224 */ /* 0x000fe200078e02ff */
[----:B------:R-:W-:-:S05]  /*186c0*/  @!P5 IADD3.X R9, R3, UR44, RZ, P6, !PT ;  /* 0x0000002c0309dc10 */ /* 0x000fca000b7fe4ff */
[----:B------:R-:W-:Y:S01]  /*186d0*/  @!P5 STG.E.U8 desc[UR36][R8.64+0x9], R127 ;  /* 0x0000097f0800d986 */ /* 0x000fe2000c101124 */
[----:B------:R-:W-:Y:S02]  /*186e0*/  ISETP.LT.OR P5, PT, R0, 0x12, !P0 ;  /* 0x000000120000780c */ /* 0x000fe400047a1670 */
[----:B------:R-:W-:Y:S01]  /*186f0*/  @!P2 IADD3 R10, P6, R2, UR45, RZ ;  /* 0x0000002d020aac10 */ /* 0x000fe2000ffde0ff */
[-C--:B------:R-:W-:Y:S02]  /*18700*/  @!P4 IMAD R15, R128, R17.reuse, RZ ;  /* 0x00000011800fc224 */ /* 0x080fe400078e02ff */
[-C--:B------:R-:W-:Y:S01]  /*18710*/  @!P3 IMAD R129, R129, R17.reuse, RZ ;  /* 0x000000118181b224 */ /* 0x080fe200078e02ff */
[----:B--2---:R-:W-:Y:S01]  /*18720*/  @!P2 IADD3.X R11, R3, UR44, RZ, P6, !PT ;  /* 0x0000002c030bac10 */ /* 0x004fe2000b7fe4ff */
[----:B0-----:R-:W-:Y:S01]  /*18730*/  @!P2 IMAD R13, R130, R17, RZ ;  /* 0x00000011820da224 */ /* 0x001fe200078e02ff */
[C---:B------:R-:W-:Y:S01]  /*18740*/  ISETP.LT.OR P6, PT, R0.reuse, 0x19, !P1 ;  /* 0x000000190000780c */ /* 0x040fe20004fc1670 */
[----:B------:R0:W-:Y:S04]  /*18750*/  @!P4 STG.E.U8 desc[UR36][R2.64+0x10], R15 ;  /* 0x0000100f0200c986 */ /* 0x0001e8000c101124 */
[----:B------:R-:W-:Y:S01]  /*18760*/  @!P3 STG.E.U8 desc[UR36][R2.64+0x11], R129 ;  /* 0x000011810200b986 */ /* 0x000fe2000c101124 */
[----:B------:R-:W-:-:S03]  /*18770*/  ISETP.LT.OR P3, PT, R0, 0x19, !P0 ;  /* 0x000000190000780c */ /* 0x000fc60004761670 */
[----:B------:R1:W-:Y:S01]  /*18780*/  @!P2 STG.E.U8 desc[UR36][R10.64+0x10], R13 ;  /* 0x0000100d0a00a986 */ /* 0x0003e2000c101124 */
[----:B------:R-:W-:Y:S02]  /*18790*/  ISETP.LT.OR P2, PT, R0, 0x1a, !P1 ;  /* 0x0000001a0000780c */ /* 0x000fe40004f41670 */
[----:B------:R-:W-:Y:S01]  /*187a0*/  @!P5 IADD3 R6, P4, R2, UR45, RZ ;  /* 0x0000002d0206dc10 */ /* 0x000fe2000ff9e0ff */
[-C--:B------:R-:W-:Y:S02]  /*187b0*/  @!P5 IMAD R131, R131, R17.reuse, RZ ;  /* 0x000000118383d224 */ /* 0x080fe400078e02ff */
[----:B0-----:R-:W-:Y:S01]  /*187c0*/  @!P6 IMAD R15, R132, R17, RZ ;  /* 0x00000011840fe224 */ /* 0x001fe200078e02ff */
[----:B------:R-:W-:Y:S02]  /*187d0*/  @!P5 IADD3.X R7, R3, UR44, RZ, P4, !PT ;  /* 0x0000002c0307dc10 */ /* 0x000fe4000a7fe4ff */
[----:B------:R-:W-:-:S03]  /*187e0*/  ISETP.LT.OR P4, PT, R0, 0x1a, !P0 ;  /* 0x0000001a0000780c */ /* 0x000fc60004781670 */
[----:B------:R0:W-:Y:S02]  /*187f0*/  @!P5 STG.E.U8 desc[UR36][R6.64+0x11], R131 ;  /* 0x000011830600d986 */ /* 0x0001e4000c101124 */
[-C--:B------:R-:W-:Y:S02]  /*18800*/  @!P2 IMAD R133, R133, R17.reuse, RZ ;  /* 0x000000118585a224 */ /* 0x080fe400078e02ff */
[----:B------:R2:W-:Y:S01]  /*18810*/  @!P6 STG.E.U8 desc[UR36][R2.64+0x18], R15 ;  /* 0x0000180f0200e986 */ /* 0x0005e2000c101124 */
[----:B------:R-:W-:Y:S01]  /*18820*/  @!P3 IADD3 R8, P6, R2, UR45, RZ ;  /* 0x0000002d0208bc10 */ /* 0x000fe2000ffde0ff */
[----:B-1----:R-:W-:Y:S02]  /*18830*/  @!P3 IMAD R13, R134, R17, RZ ;  /* 0x00000011860db224 */ /* 0x002fe400078e02ff */
[----:B------:R-:W-:Y:S01]  /*18840*/  @!P2 STG.E.U8 desc[UR36][R2.64+0x19], R133 ;  /* 0x000019850200a986 */ /* 0x000fe2000c101124 */
[----:B------:R-:W-:Y:S02]  /*18850*/  @!P3 IADD3.X R9, R3, UR44, RZ, P6, !PT ;  /* 0x0000002c0309bc10 */ /* 0x000fe4000b7fe4ff */
[----:B------:R-:W-:-:S02]  /*18860*/  ISETP.LT.OR P2, PT, R0, 0x21, !P0 ;  /* 0x000000210000780c */ /* 0x000fc40004741670 */
[----:B0-----:R-:W-:Y:S01]  /*18870*/  @!P4 IADD3 R6, P6, R2, UR45, RZ ;  /* 0x0000002d0206cc10 */ /* 0x001fe2000ffde0ff */
[----:B------:R0:W-:Y:S01]  /*18880*/  @!P3 STG.E.U8 desc[UR36][R8.64+0x18], R13 ;  /* 0x0000180d0800b986 */ /* 0x0001e2000c101124 */
[C---:B------:R-:W-:Y:S02]  /*18890*/  ISETP.LT.OR P5, PT, R0.reuse, 0x21, !P1 ;  /* 0x000000210000780c */ /* 0x040fe40004fa1670 */
[----:B------:R-:W-:Y:S01]  /*188a0*/  ISETP.LT.OR P3, PT, R0, 0x22, !P1 ;  /* 0x000000220000780c */ /* 0x000fe20004f61670 */
[----:B------:R-:W-:Y:S01]  /*188b0*/  @!P4 IMAD R135, R135, R17, RZ ;  /* 0x000000118787c224 */ /* 0x000fe200078e02ff */
[----:B------:R-:W-:-:S05]  /*188c0*/  @!P4 IADD3.X R7, R3, UR44, RZ, P6, !PT ;  /* 0x0000002c0307cc10 */ /* 0x000fca000b7fe4ff */
[----:B------:R1:W-:Y:S01]  /*188d0*/  @!P4 STG.E.U8 desc[UR36][R6.64+0x19], R135 ;  /* 0x000019870600c986 */ /* 0x0003e2000c101124 */
[----:B------:R-:W-:Y:S02]  /*188e0*/  ISETP.LT.OR P4, PT, R0, 0x22, !P0 ;  /* 0x000000220000780c */ /* 0x000fe40004781670 */
[----:B------:R-:W-:Y:S01]  /*188f0*/  @!P2 IADD3 R10, P6, R2, UR45, RZ ;  /* 0x0000002d020aac10 */ /* 0x000fe2000ffde0ff */
[-C--:B--2---:R-:W-:Y:S02]  /*18900*/  @!P5 IMAD R15, R136, R17.reuse, RZ ;  /* 0x00000011880fd224 */ /* 0x084fe400078e02ff */
[-C--:B------:R-:W-:Y:S01]  /*18910*/  @!P3 IMAD R137, R137, R17.reuse, RZ ;  /* 0x000000118989b224 */ /* 0x080fe200078e02ff */
[----:B------:R-:W-:Y:S01]  /*18920*/  @!P2 IADD3.X R11, R3, UR44, RZ, P6, !PT ;  /* 0x0000002c030bac10 */ /* 0x000fe2000b7fe4ff */
[----:B0-----:R-:W-:Y:S01]  /*18930*/  @!P2 IMAD R9, R138, R17, RZ ;  /* 0x000000118a09a224 */ /* 0x001fe200078e02ff */
[C---:B------:R-:W-:Y:S01]  /*18940*/  ISETP.LT.OR P6, PT, R0.reuse, 0x29, !P1 ;  /* 0x000000290000780c */ /* 0x040fe20004fc1670 */
[----:B------:R0:W-:Y:S04]  /*18950*/  @!P5 STG.E.U8 desc[UR36][R2.64+0x20], R15 ;  /* 0x0000200f0200d986 */ /* 0x0001e8000c101124 */
[----:B------:R-:W-:Y:S01]  /*18960*/  @!P3 STG.E.U8 desc[UR36][R2.64+0x21], R137 ;  /* 0x000021890200b986 */ /* 0x000fe2000c101124 */
[----:B------:R-:W-:-:S03]  /*18970*/  ISETP.LT.OR P3, PT, R0, 0x29, !P0 ;  /* 0x000000290000780c */ /* 0x000fc60004761670 */
[----:B------:R2:W-:Y:S01]  /*18980*/  @!P2 STG.E.U8 desc[UR36][R10.64+0x20], R9 ;  /* 0x000020090a00a986 */ /* 0x0005e2000c101124 */
[----:B------:R-:W-:Y:S02]  /*18990*/  ISETP.LT.OR P2, PT, R0, 0x2a, !P1 ;  /* 0x0000002a0000780c */ /* 0x000fe40004f41670 */
[----:B-1----:R-:W-:Y:S01]  /*189a0*/  @!P4 IADD3 R6, P5, R2, UR45, RZ ;  /* 0x0000002d0206cc10 */ /* 0x002fe2000ffbe0ff */
[-C--:B------:R-:W-:Y:S02]  /*189b0*/  @!P4 IMAD R139, R139, R17.reuse, RZ ;  /* 0x000000118b8bc224 */ /* 0x080fe400078e02ff */
[----:B------:R-:W-:Y:S01]  /*189c0*/  @!P6 IMAD R13, R140, R17, RZ ;  /* 0x000000118c0de224 */ /* 0x000fe200078e02ff */
[----:B------:R-:W-:Y:S02]  /*189d0*/  @!P4 IADD3.X R7, R3, UR44, RZ, P5, !PT ;  /* 0x0000002c0307cc10 */ /* 0x000fe4000affe4ff */
[----:B------:R-:W-:-:S03]  /*189e0*/  ISETP.LT.OR P5, PT, R0, 0x2a, !P0 ;  /* 0x0000002a0000780c */ /* 0x000fc600047a1670 */
[----:B------:R1:W-:Y:S02]  /*189f0*/  @!P4 STG.E.U8 desc[UR36][R6.64+0x21], R139 ;  /* 0x0000218b0600c986 */ /* 0x0003e4000c101124 */
[-C--:B------:R-:W-:Y:S02]  /*18a00*/  @!P2 IMAD R141, R141, R17.reuse, RZ ;  /* 0x000000118d8da224 */ /* 0x080fe400078e02ff */
[----:B------:R3:W-:Y:S01]  /*18a10*/  @!P6 STG.E.U8 desc[UR36][R2.64+0x28], R13 ;  /* 0x0000280d0200e986 */ /* 0x0007e2000c101124 */
[----:B------:R-:W-:Y:S01]  /*18a20*/  @!P3 IADD3 R8, P6, R2, UR45, RZ ;  /* 0x0000002d0208bc10 */ /* 0x000fe2000ffde0ff */
[----:B0-----:R-:W-:-:S03]  /*18a30*/  @!P3 IMAD R15, R142, R17, RZ ;  /* 0x000000118e0fb224 */ /* 0x001fc600078e02ff */
[----:B--2---:R-:W-:Y:S01]  /*18a40*/  @!P3 IADD3.X R9, R3, UR44, RZ, P6, !PT ;  /* 0x0000002c0309bc10 */ /* 0x004fe2000b7fe4ff */
        /* <DEDUP_REMOVED lines=8> */
[----:B------:R1:W-:Y:S01]  /*18ad0*/  @!P5 STG.E.U8 desc[UR36][R6.64+0x29], R143 ;  /* 0x0000298f0600d986 */ /* 0x0003e2000c101124 */
[----:B------:R-:W-:Y:S02]  /*18ae0*/  ISETP.LT.OR P5, PT, R0, 0x32, !P0 ;  /* 0x000000320000780c */ /* 0x000fe400047a1670 */
[----:B------:R-:W-:Y:S01]  /*18af0*/  @!P2 IADD3 R10, P6, R2, UR45, RZ ;  /* 0x0000002d020aac10 */ /* 0x000fe2000ffde0ff */
[-C--:B---3--:R-:W-:Y:S02]  /*18b00*/  @!P4 IMAD R13, R144, R17.reuse, RZ ;  /* 0x00000011900dc224 */ /* 0x088fe400078e02ff */
        /* <DEDUP_REMOVED lines=18> */
[----:B------:R-:W-:Y:S02]  /*18c30*/  @!P3 IMAD R15, R150, R17, RZ ;  /* 0x00000011960fb224 */ /* 0x000fe400078e02ff */
[----:B------:R-:W-:Y:S01]  /*18c40*/  @!P2 STG.E.U8 desc[UR36][R2.64+0x39], R149 ;  /* 0x000039950200a986 */ /* 0x000fe2000c101124 */
[----:B--2---:R-:W-:Y:S02]  /*18c50*/  @!P3 IADD3.X R9, R3, UR44, RZ, P6, !PT ;  /* 0x0000002c0309bc10 */ /* 0x004fe4000b7fe4ff */
        /* <DEDUP_REMOVED lines=10> */
[-C--:B-1----:R-:W-:Y:S02]  /*18d00*/  @!P5 IMAD R13, R152, R17.reuse, RZ ;  /* 0x00000011980dd224 */ /* 0x082fe400078e02ff */
        /* <DEDUP_REMOVED lines=9> */
[----:B--2---:R-:W-:Y:S01]  /*18da0*/  @!P4 IADD3 R6, P5, R2, UR45, RZ ;  /* 0x0000002d0206cc10 */ /* 0x004fe2000ffbe0ff */
        /* <DEDUP_REMOVED lines=8> */
[----:B------:R-:W-:-:S03]  /*18e30*/  @!P3 IMAD R15, R158, R17, RZ ;  /* 0x000000119e0fb224 */ /* 0x000fc600078e02ff */
[----:B-1----:R-:W-:Y:S01]  /*18e40*/  @!P3 IADD3.X R9, R3, UR44, RZ, P6, !PT ;  /* 0x0000002c0309bc10 */ /* 0x002fe2000b7fe4ff */
[----:B------:R-:W-:Y:S01]  /*18e50*/  @!P2 STG.E.U8 desc[UR36][R2.64+0x49], R157 ;  /* 0x0000499d0200a986 */ /* 0x000fe2000c101124 */
[C---:B------:R-:W-:Y:S02]  /*18e60*/  ISETP.LT.OR P2, PT, R0.reuse, 0x51, !P0 ;  /* 0x000000510000780c */ /* 0x040fe40004741670 */
[----:B------:R-:W-:Y:S01]  /*18e70*/  ISETP.LT.OR P4, PT, R0, 0x51, !P1 ;  /* 0x000000510000780c */ /* 0x000fe20004f81670 */
[----:B------:R1:W-:Y:S01]  /*18e80*/  @!P3 STG.E.U8 desc[UR36][R8.64+0x48], R15 ;  /* 0x0000480f0800b986 */ /* 0x0003e2000c101124 */
[----:B0-----:R-:W-:Y:S02]  /*18e90*/  @!P5 IADD3 R6, P6, R2, UR45, RZ ;  /* 0x0000002d0206dc10 */ /* 0x001fe4000ffde0ff */
        /* <DEDUP_REMOVED lines=9> */
[----:B-1----:R-:W-:Y:S01]  /*18f30*/  @!P2 IMAD R9, R162, R17, RZ ;  /* 0x00000011a209a224 */ /* 0x002fe200078e02ff */
[C---:B------:R-:W-:Y:S01]  /*18f40*/  ISETP.LT.OR P6, PT, R0.reuse, 0x59, !P1 ;  /* 0x000000590000780c */ /* 0x040fe20004fc1670 */
[----:B------:R1:W-:Y:S04]  /*18f50*/  @!P4 STG.E.U8 desc[UR36][R2.64+0x50], R13 ;  /* 0x0000500d0200c986 */ /* 0x0003e8000c101124 */
[----:B------:R-:W-:Y:S01]  /*18f60*/  @!P3 STG.E.U8 desc[UR36][R2.64+0x51], R161 ;  /* 0x000051a10200b986 */ /* 0x000fe2000c101124 */
[----:B------:R-:W-:-:S03]  /*18f70*/  ISETP.LT.OR P3, PT, R0, 0x59, !P0 ;  /* 0x000000590000780c */ /* 0x000fc60004761670 */
[----:B------:R2:W-:Y:S01]  /*18f80*/  @!P2 STG.E.U8 desc[UR36][R10.64+0x50], R9 ;  /* 0x000050090a00a986 */ /* 0x0005e2000c101124 */
[----:B------:R-:W-:Y:S02]  /*18f90*/  ISETP.LT.OR P2, PT, R0, 0x5a, !P1 ;  /* 0x0000005a0000780c */ /* 0x000fe40004f41670 */
[----:B0-----:R-:W-:Y:S01]  /*18fa0*/  @!P5 IADD3 R6, P4, R2, UR45, RZ ;  /* 0x0000002d0206dc10 */ /* 0x001fe2000ff9e0ff */
[-C--:B------:R-:W-:Y:S02]  /*18fb0*/  @!P5 IMAD R163, R163, R17.reuse, RZ ;  /* 0x00000011a3a3d224 */ /* 0x080fe400078e02ff */
[----:B-1----:R-:W-:Y:S01]  /*18fc0*/  @!P6 IMAD R13, R164, R17, RZ ;  /* 0x00000011a40de224 */ /* 0x002fe200078e02ff */
        /* <DEDUP_REMOVED lines=117> */
[----:B------:R-:W-:Y:S02]  /*19720*/  @!P2 IADD3.X R11, R3, UR44, RZ, P6, !PT ;  /* 0x0000002c030bac10 */ /* 0x000fe4000b7fe4ff */
[----:B------:R-:W-:Y:S01]  /*19730*/  ISETP.LT.OR P6, PT, R0, 0x99, !P1 ;  /* 0x000000990000780c */ /* 0x000fe20004fc1670 */
[----:B------:R2:W-:Y:S01]  /*19740*/  @!P4 STG.E.U8 desc[UR36][R2.64+0x90], R13 ;  /* 0x0000900d0200c986 */ /* 0x0005e2000c101124 */
[----:B-1----:R-:W-:-:S03]  /*19750*/  @!P2 IMAD R9, R194, R17, RZ ;  /* 0x00000011c209a224 */ /* 0x002fc600078e02ff */
[----:B------:R-:W-:Y:S01]  /*19760*/  @!P3 STG.E.U8 desc[UR36][R2.64+0x91], R193 ;  /* 0x000091c10200b986 */ /* 0x000fe2000c101124 */
[C---:B------:R-:W-:Y:S02]  /*19770*/  ISETP.LT.OR P3, PT, R0.reuse, 0x9a, !P1 ;  /* 0x0000009a0000780c */ /* 0x040fe40004f61670 */
[----:B------:R-:W-:Y:S01]  /*19780*/  ISETP.LT.OR P4, PT, R0, 0x99, !P0 ;  /* 0x000000990000780c */ /* 0x000fe20004781670 */
[----:B------:R1:W-:Y:S01]  /*19790*/  @!P2 STG.E.U8 desc[UR36][R10.64+0x90], R9 ;  /* 0x000090090a00a986 */ /* 0x0003e2000c101124 */
[----:B0-----:R-:W-:Y:S01]  /*197a0*/  @!P5 IADD3 R6, P2, R2, UR45, RZ ;  /* 0x0000002d0206dc10 */ /* 0x001fe2000ff5e0ff */
[-C--:B------:R-:W-:Y:S02]  /*197b0*/  @!P5 IMAD R195, R195, R17.reuse, RZ ;  /* 0x00000011c3c3d224 */ /* 0x080fe400078e02ff */
[----:B--2---:R-:W-:Y:S01]  /*197c0*/  @!P6 IMAD R13, R196, R17, RZ ;  /* 0x00000011c40de224 */ /* 0x004fe200078e02ff */
[----:B------:R-:W-:Y:S02]  /*197d0*/  @!P5 IADD3.X R7, R3, UR44, RZ, P2, !PT ;  /* 0x0000002c0307dc10 */ /* 0x000fe400097fe4ff */
[----:B------:R-:W-:-:S03]  /*197e0*/  ISETP.LT.OR P2, PT, R0, 0x9a, !P0 ;  /* 0x0000009a0000780c */ /* 0x000fc60004741670 */
[----:B------:R0:W-:Y:S01]  /*197f0*/  @!P5 STG.E.U8 desc[UR36][R6.64+0x91], R195 ;  /* 0x000091c30600d986 */ /* 0x0001e2000c101124 */
[----:B------:R-:W-:-:S03]  /*19800*/  @!P3 IMAD R197, R197, R17, RZ ;  /* 0x00000011c5c5b224 */ /* 0x000fc600078e02ff */
[----:B------:R2:W-:Y:S01]  /*19810*/  @!P6 STG.E.U8 desc[UR36][R2.64+0x98], R13 ;  /* 0x0000980d0200e986 */ /* 0x0005e2000c101124 */
[----:B------:R-:W-:Y:S01]  /*19820*/  @!P4 IADD3 R8, P6, R2, UR45, RZ ;  /* 0x0000002d0208cc10 */ /* 0x000fe2000ffde0ff */
[-C--:B------:R-:W-:Y:S02]  /*19830*/  @!P4 IMAD R15, R198, R17.reuse, RZ ;  /* 0x00000011c60fc224 */ /* 0x080fe400078e02ff */
[----:B------:R-:W-:Y:S01]  /*19840*/  @!P3 STG.E.U8 desc[UR36][R2.64+0x99], R197 ;  /* 0x000099c50200b986 */ /* 0x000fe2000c101124 */
[----:B-1----:R-:W-:Y:S02]  /*19850*/  @!P4 IADD3.X R9, R3, UR44, RZ, P6, !PT ;  /* 0x0000002c0309cc10 */ /* 0x002fe4000b7fe4ff */
[----:B------:R-:W-:Y:S02]  /*19860*/  ISETP.LT.OR P3, PT, R0, 0xa1, !P0 ;  /* 0x000000a10000780c */ /* 0x000fe40004761670 */
[----:B0-----:R-:W-:Y:S01]  /*19870*/  @!P2 IADD3 R6, P6, R2, UR45, RZ ;  /* 0x0000002d0206ac10 */ /* 0x001fe2000ffde0ff */
[----:B------:R0:W-:Y:S01]  /*19880*/  @!P4 STG.E.U8 desc[UR36][R8.64+0x98], R15 ;  /* 0x0000980f0800c986 */ /* 0x0001e2000c101124 */
[C---:B------:R-:W-:Y:S01]  /*19890*/  ISETP.LT.OR P5, PT, R0.reuse, 0xa1, !P1 ;  /* 0x000000a10000780c */ /* 0x040fe20004fa1670 */
[----:B------:R-:W-:Y:S01]  /*198a0*/  @!P2 IMAD R199, R199, R17, RZ ;  /* 0x00000011c7c7a224 */ /* 0x000fe200078e02ff */
[----:B------:R-:W-:-:S02]  /*198b0*/  ISETP.LT.OR P4, PT, R0, 0xa2, !P1 ;  /* 0x000000a20000780c */ /* 0x000fc40004f81670 */
[----:B------:R-:W-:-:S05]  /*198c0*/  @!P2 IADD3.X R7, R3, UR44, RZ, P6, !PT ;  /* 0x0000002c0307ac10 */ /* 0x000fca000b7fe4ff */
[----:B------:R1:W-:Y:S01]  /*198d0*/  @!P2 STG.E.U8 desc[UR36][R6.64+0x99], R199 ;  /* 0x000099c70600a986 */ /* 0x0003e2000c101124 */
[----:B------:R-:W-:Y:S02]  /*198e0*/  ISETP.LT.OR P2, PT, R0, 0xa2, !P0 ;  /* 0x000000a20000780c */ /* 0x000fe40004741670 */
[----:B------:R-:W-:Y:S01]  /*198f0*/  @!P3 IADD3 R10, P6, R2, UR45, RZ ;  /* 0x0000002d020abc10 */ /* 0x000fe2000ffde0ff */
[----:B--2---:R-:W-:-:S03]  /*19900*/  @!P5 IMAD R13, R200, R17, RZ ;  /* 0x00000011c80dd224 */ /* 0x004fc600078e02ff */
[----:B------:R-:W-:Y:S01]  /*19910*/  @!P3 IADD3.X R11, R3, UR44, RZ, P6, !PT ;  /* 0x0000002c030bbc10 */ /* 0x000fe2000b7fe4ff */
[-C--:B------:R-:W-:Y:S01]  /*19920*/  @!P4 IMAD R201, R201, R17.reuse, RZ ;  /* 0x00000011c9c9c224 */ /* 0x080fe200078e02ff */
[----:B------:R-:W-:Y:S01]  /*19930*/  ISETP.LT.OR P6, PT, R0, 0xa9, !P1 ;  /* 0x000000a90000780c */ /* 0x000fe20004fc1670 */
[----:B0-----:R-:W-:Y:S01]  /*19940*/  @!P3 IMAD R9, R202, R17, RZ ;  /* 0x00000011ca09b224 */ /* 0x001fe200078e02ff */
[----:B------:R0:W-:Y:S01]  /*19950*/  @!P5 STG.E.U8 desc[UR36][R2.64+0xa0], R13 ;  /* 0x0000a00d0200d986 */ /* 0x0001e2000c101124 */
[----:B------:R-:W-:-:S03]  /*19960*/  ISETP.LT.OR P5, PT, R0, 0xa9, !P0 ;  /* 0x000000a90000780c */ /* 0x000fc600047a1670 */
[----:B------:R-:W-:Y:S01]  /*19970*/  @!P4 STG.E.U8 desc[UR36][R2.64+0xa1], R201 ;  /* 0x0000a1c90200c986 */ /* 0x000fe2000c101124 */
[----:B------:R-:W-:-:S03]  /*19980*/  ISETP.LT.OR P4, PT, R0, 0xaa, !P1 ;  /* 0x000000aa0000780c */ /* 0x000fc60004f81670 */
[----:B------:R2:W-:Y:S01]  /*19990*/  @!P3 STG.E.U8 desc[UR36][R10.64+0xa0], R9 ;  /* 0x0000a0090a00b986 */ /* 0x0005e2000c101124 */
[----:B-1----:R-:W-:Y:S01]  /*199a0*/  @!P2 IADD3 R6, P3, R2, UR45, RZ ;  /* 0x0000002d0206ac10 */ /* 0x002fe2000ff7e0ff */
[-C--:B------:R-:W-:Y:S02]  /*199b0*/  @!P2 IMAD R203, R203, R17.reuse, RZ ;  /* 0x00000011cbcba224 */ /* 0x080fe400078e02ff */
[----:B0-----:R-:W-:Y:S01]  /*199c0*/  @!P6 IMAD R13, R204, R17, RZ ;  /* 0x00000011cc0de224 */ /* 0x001fe200078e02ff */
[----:B------:R-:W-:Y:S02]  /*199d0*/  @!P2 IADD3.X R7, R3, UR44, RZ, P3, !PT ;  /* 0x0000002c0307ac10 */ /* 0x000fe40009ffe4ff */
[----:B------:R-:W-:-:S03]  /*199e0*/  ISETP.LT.OR P3, PT, R0, 0xaa, !P0 ;  /* 0x000000aa0000780c */ /* 0x000fc60004761670 */
[----:B------:R0:W-:Y:S01]  /*199f0*/  @!P2 STG.E.U8 desc[UR36][R6.64+0xa1], R203 ;  /* 0x0000a1cb0600a986 */ /* 0x0001e2000c101124 */
[----:B------:R-:W-:-:S03]  /*19a00*/  @!P4 IMAD R205, R205, R17, RZ ;  /* 0x00000011cdcdc224 */ /* 0x000fc600078e02ff */
[----:B------:R1:W-:Y:S01]  /*19a10*/  @!P6 STG.E.U8 desc[UR36][R2.64+0xa8], R13 ;  /* 0x0000a80d0200e986 */ /* 0x0003e2000c101124 */
[----:B------:R-:W-:Y:S01]  /*19a20*/  @!P5 IADD3 R8, P6, R2, UR45, RZ ;  /* 0x0000002d0208dc10 */ /* 0x000fe2000ffde0ff */
[-C--:B------:R-:W-:Y:S01]  /*19a30*/  @!P5 IMAD R15, R206, R17.reuse, RZ ;  /* 0x00000011ce0fd224 */ /* 0x080fe200078e02ff */
[C---:B------:R-:W-:Y:S02]  /*19a40*/  ISETP.LT.OR P2, PT, R0.reuse, 0xb1, !P1 ;  /* 0x000000b10000780c */ /* 0x040fe40004f41670 */
[----:B--2---:R-:W-:Y:S01]  /*19a50*/  @!P5 IADD3.X R9, R3, UR44, RZ, P6, !PT ;  /* 0x0000002c0309dc10 */ /* 0x004fe2000b7fe4ff */
[----:B------:R-:W-:Y:S01]  /*19a60*/  @!P4 STG.E.U8 desc[UR36][R2.64+0xa9], R205 ;  /* 0x0000a9cd0200c986 */ /* 0x000fe2000c101124 */
[----:B------:R-:W-:Y:S02]  /*19a70*/  ISETP.LT.OR P4, PT, R0, 0xb1, !P0 ;  /* 0x000000b10000780c */ /* 0x000fe40004781670 */
[----:B0-----:R-:W-:Y:S01]  /*19a80*/  @!P3 IADD3 R6, P6, R2, UR45, RZ ;  /* 0x0000002d0206bc10 */ /* 0x001fe2000ffde0ff */
[----:B------:R0:W-:Y:S01]  /*19a90*/  @!P5 STG.E.U8 desc[UR36][R8.64+0xa8], R15 ;  /* 0x0000a80f0800d986 */ /* 0x0001e2000c101124 */
[----:B------:R-:W-:Y:S01]  /*19aa0*/  ISETP.LT.OR P5, PT, R0, 0xb2, !P1 ;  /* 0x000000b20000780c */ /* 0x000fe20004fa1670 */
[----:B------:R-:W-:Y:S01]  /*19ab0*/  @!P3 IMAD R207, R207, R17, RZ ;  /* 0x00000011cfcfb224 */ /* 0x000fe200078e02ff */
[----:B------:R-:W-:-:S03]  /*19ac0*/  @!P3 IADD3.X R7, R3, UR44, RZ, P6, !PT ;  /* 0x0000002c0307bc10 */ /* 0x000fc6000b7fe4ff */
[-C--:B-1----:R-:W-:Y:S02]  /*19ad0*/  @!P2 IMAD R13, R208, R17.reuse, RZ ;  /* 0x00000011d00da224 */ /* 0x082fe400078e02ff */
[----:B------:R1:W-:Y:S01]  /*19ae0*/  @!P3 STG.E.U8 desc[UR36][R6.64+0xa9], R207 ;  /* 0x0000a9cf0600b986 */ /* 0x0003e2000c101124 */
[----:B------:R-:W-:Y:S02]  /*19af0*/  ISETP.LT.OR P3, PT, R0, 0xb2, !P0 ;  /* 0x000000b20000780c */ /* 0x000fe40004761670 */
[----:B------:R-:W-:Y:S01]  /*19b00*/  @!P4 IADD3 R10, P6, R2, UR45, RZ ;  /* 0x0000002d020acc10 */ /* 0x000fe2000ffde0ff */
[----:B------:R2:W-:Y:S01]  /*19b10*/  @!P2 STG.E.U8 desc[UR36][R2.64+0xb0], R13 ;  /* 0x0000b00d0200a986 */ /* 0x0005e2000c101124 */
[-C--:B0-----:R-:W-:Y:S02]  /*19b20*/  @!P4 IMAD R9, R210, R17.reuse, RZ ;  /* 0x00000011d209c224 */ /* 0x081fe400078e02ff */
[----:B------:R-:W-:Y:S01]  /*19b30*/  @!P5 IMAD R209, R209, R17, RZ ;  /* 0x00000011d1d1d224 */ /* 0x000fe200078e02ff */
[----:B------:R-:W-:-:S02]  /*19b40*/  @!P4 IADD3.X R11, R3, UR44, RZ, P6, !PT ;  /* 0x0000002c030bcc10 */ /* 0x000fc4000b7fe4ff */
[C---:B------:R-:W-:Y:S02]  /*19b50*/  ISETP.LT.OR P2, PT, R0.reuse, 0xb9, !P1 ;  /* 0x000000b90000780c */ /* 0x040fe40004f41670 */
[----:B------:R-:W-:Y:S01]  /*19b60*/  @!P5 STG.E.U8 desc[UR36][R2.64+0xb1], R209 ;  /* 0x0000b1d10200d986 */ /* 0x000fe2000c101124 */
[----:B------:R-:W-:-:S03]  /*19b70*/  ISETP.LT.OR P1, PT, R0, 0xba, !P1 ;  /* 0x000000ba0000780c */ /* 0x000fc60004f21670 */
[----:B------:R0:W-:Y:S01]  /*19b80*/  @!P4 STG.E.U8 desc[UR36][R10.64+0xb0], R9 ;  /* 0x0000b0090a00c986 */ /* 0x0001e2000c101124 */
[----:B------:R-:W-:Y:S02]  /*19b90*/  ISETP.LT.OR P4, PT, R0, 0xb9, !P0 ;  /* 0x000000b90000780c */ /* 0x000fe40004781670 */
[----:B-1----:R-:W-:Y:S01]  /*19ba0*/  @!P3 IADD3 R6, P5, R2, UR45, RZ ;  /* 0x0000002d0206bc10 */ /* 0x002fe2000ffbe0ff */
[-C--:B------:R-:W-:Y:S01]  /*19bb0*/  @!P3 IMAD R211, R211, R17.reuse, RZ ;  /* 0x00000011d3d3b224 */ /* 0x080fe200078e02ff */
[----:B------:R-:W-:Y:S02]  /*19bc0*/  ISETP.LT.OR P0, PT, R0, 0xba, !P0 ;  /* 0x000000ba0000780c */ /* 0x000fe40004701670 */
[----:B------:R-:W-:Y:S01]  /*19bd0*/  @!P3 IADD3.X R7, R3, UR44, RZ, P5, !PT ;  /* 0x0000002c0307bc10 */ /* 0x000fe2000affe4ff */
[-C--:B--2---:R-:W-:Y:S01]  /*19be0*/  @!P2 IMAD R13, R212, R17.reuse, RZ ;  /* 0x00000011d40da224 */ /* 0x084fe200078e02ff */
[----:B------:R-:W-:Y:S01]  /*19bf0*/  ISETP.GE.AND P6, PT, R19, 0x181, PT ;  /* 0x000001811300780c */ /* 0x000fe20003fc6270 */
[----:B------:R-:W-:-:S02]  /*19c00*/  @!P1 IMAD R213, R213, R17, RZ ;  /* 0x00000011d5d59224 */ /* 0x000fc400078e02ff */
[----:B------:R1:W-:Y:S02]  /*19c10*/  @!P3 STG.E.U8 desc[UR36][R6.64+0xb1], R211 ;  /* 0x0000b1d30600b986 */ /* 0x0003e4000c101124 */
[----:B------:R-:W-:Y:S02]  /*19c20*/  @!P4 IADD3 R8, P3, R2, UR45, RZ ;  /* 0x0000002d0208cc10 */ /* 0x000fe4000ff7e0ff */
[----:B------:R2:W-:Y:S01]  /*19c30*/  @!P2 STG.E.U8 desc[UR36][R2.64+0xb8], R13 ;  /* 0x0000b80d0200a986 */ /* 0x0005e2000c101124 */
[----:B------:R-:W-:Y:S01]  /*19c40*/  ISETP.LT.OR P2, PT, R0, 0x1, !P6 ;  /* 0x000000010000780c */ /* 0x000fe20007741670 */
[----:B0-----:R-:W-:Y:S01]  /*19c50*/  @!P4 IMAD R11, R214, R17, RZ ;  /* 0x00000011d60bc224 */ /* 0x001fe200078e02ff */
[----:B------:R-:W-:Y:S02]  /*19c60*/  ISETP.GE.AND P5, PT, R19, 0x189, PT ;  /* 0x000001891300780c */ /* 0x000fe40003fa6270 */
[----:B------:R-:W-:Y:S01]  /*19c70*/  @!P4 IADD3.X R9, R3, UR44, RZ, P3, !PT ;  /* 0x0000002c0309cc10 */ /* 0x000fe20009ffe4ff */
[----:B------:R-:W-:Y:S01]  /*19c80*/  IMAD.U32 R15, RZ, RZ, UR12 ;  /* 0x0000000cff0f7e24 */ /* 0x000fe2000f8e00ff */
[----:B------:R0:W-:Y:S01]  /*19c90*/  @!P1 STG.E.U8 desc[UR36][R2.64+0xb9], R213 ;  /* 0x0000b9d502009986 */ /* 0x0001e2000c101124 */
[----:B------:R-:W-:Y:S01]  /*19ca0*/  ISETP.LT.OR P1, PT, R0, 0x1, !P5 ;  /* 0x000000010000780c */ /* 0x000fe20006f21670 */
[----:B------:R-:W-:Y:S01]  /*19cb0*/  UIMAD UR4, UR13, 0x180, URZ ;  /* 0x000001800d0478a4 */ /* 0x000fe2000f8e023f */
[----:B-1----:R-:W-:Y:S01]  /*19cc0*/  @!P0 IADD3 R6, P3, R2, UR45, RZ ;  /* 0x0000002d02068c10 */ /* 0x002fe2000ff7e0ff */
[----:B------:R1:W-:Y:S01]  /*19cd0*/  @!P4 STG.E.U8 desc[UR36][R8.64+0xb8], R11 ;  /* 0x0000b80b0800c986 */ /* 0x0003e2000c101124 */
[----:B------:R-:W-:Y:S01]  /*19ce0*/  IMAD.WIDE.U32 R4, R15, 0x180, R4 ;  /* 0x000001800f047825 */ /* 0x000fe200078e0004 */
[----:B------:R-:W-:-:S02]  /*19cf0*/  ISETP.LT.OR P4, PT, R0, 0x2, !P6 ;  /* 0x000000020000780c */ /* 0x000fc40007781670 */
[----:B------:R-:W-:Y:S01]  /*19d00*/  @!P0 IADD3.X R7, R3, UR44, RZ, P3, !PT ;  /* 0x0000002c03078c10 */ /* 0x000fe20009ffe4ff */
[-C--:B------:R-:W-:Y:S02]  /*19d10*/  @!P0 IMAD R215, R215, R17.reuse, RZ ;  /* 0x00000011d7d78224 */ /* 0x080fe400078e02ff */
[----:B------:R-:W-:Y:S02]  /*19d20*/  VIADD R5, R5, UR4 ;  /* 0x0000000405057c36 */ /* 0x000fe40008000000 */
[-C--:B--2---:R-:W-:Y:S01]  /*19d30*/  @!P2 IMAD R13, R24, R17.reuse, RZ ;  /* 0x00000011180da224 */ /* 0x084fe200078e02ff */
[----:B------:R-:W-:Y:S01]  /*19d40*/  ISETP.LT.OR P3, PT, R0, 0x2, !P5 ;  /* 0x000000020000780c */ /* 0x000fe20006f61670 */
[----:B------:R2:W-:Y:S04]  /*19d50*/  @!P0 STG.E.U8 desc[UR36][R6.64+0xb9], R215 ;  /* 0x0000b9d706008986 */ /* 0x0005e8000c101124 */
[----:B------:R3:W-:Y:S01]  /*19d60*/  @!P2 STG.E.U8 desc[UR36][R4.64], R13 ;  /* 0x0000000d0400a986 */ /* 0x0007e2000c101124 */
[----:B0-----:R-:W-:Y:S01]  /*19d70*/  @!P1 IADD3 R2, P2, R4, UR45, RZ ;  /* 0x0000002d04029c10 */ /* 0x001fe2000ff5e0ff */
[-C--:B------:R-:W-:Y:S01]  /*19d80*/  @!P4 IMAD R25, R25, R17.reuse, RZ ;  /* 0x000000111919c224 */ /* 0x080fe200078e02ff */
[----:B------:R-:W-:Y:S01]  /*19d90*/  ISETP.LT.OR P0, PT, R0, 0x9, !P6 ;  /* 0x000000090000780c */ /* 0x000fe20007701670 */
[----:B-1----:R-:W-:Y:S01]  /*19da0*/  @!P1 IMAD R11, R26, R17, RZ ;  /* 0x000000111a0b9224 */ /* 0x002fe200078e02ff */
[----:B------:R-:W-:-:S02]  /*19db0*/  @!P1 IADD3.X R3, R5, UR44, RZ, P2, !PT ;  /* 0x0000002c05039c10 */ /* 0x000fc400097fe4ff */
[----:B------:R-:W-:Y:S01]  /*19dc0*/  @!P4 STG.E.U8 desc[UR36][R4.64+0x1], R25 ;  /* 0x000001190400c986 */ /* 0x000fe2000c101124 */
[----:B------:R-:W-:Y:S02]  /*19dd0*/  ISETP.LT.OR P2, PT, R0, 0x9, !P5 ;  /* 0x000000090000780c */ /* 0x000fe40006f41670 */
[----:B--2---:R-:W-:Y:S01]  /*19de0*/  @!P3 IADD3 R6, P4, R4, UR45, RZ ;  /* 0x0000002d0406bc10 */ /* 0x004fe2000ff9e0ff */
[----:B------:R0:W-:Y:S01]  /*19df0*/  @!P1 STG.E.U8 desc[UR36][R2.64], R11 ;  /* 0x0000000b02009986 */ /* 0x0001e2000c101124 */
[----:B------:R-:W-:Y:S01]  /*19e00*/  ISETP.LT.OR P1, PT, R0, 0xa, !P6 ;  /* 0x0000000a0000780c */ /* 0x000fe20007721670 */
[-C--:B------:R-:W-:Y:S01]  /*19e10*/  @!P3 IMAD R27, R27, R17.reuse, RZ ;  /* 0x000000111b1bb224 */ /* 0x080fe200078e02ff */
[----:B------:R-:W-:Y:S02]  /*19e20*/  @!P3 IADD3.X R7, R5, UR44, RZ, P4, !PT ;  /* 0x0000002c0507bc10 */ /* 0x000fe4000a7fe4ff */
[----:B---3--:R-:W-:-:S03]  /*19e30*/  @!P0 IMAD R13, R28, R17, RZ ;  /* 0x000000111c0d8224 */ /* 0x008fc600078e02ff */
[----:B------:R-:W-:Y:S01]  /*19e40*/  @!P3 STG.E.U8 desc[UR36][R6.64+0x1], R27 ;  /* 0x0000011b0600b986 */ /* 0x000fe2000c101124 */
[----:B------:R-:W-:Y:S01]  /*19e50*/  ISETP.LT.OR P3, PT, R0, 0xa, !P5 ;  /* 0x0000000a0000780c */ /* 0x000fe20006f61670 */
[----:B0-----:R-:W-:Y:S02]  /*19e60*/  @!P0 IMAD.MOV.U32 R2, RZ, RZ, R4 ;  /* 0x000000ffff028224 */ /* 0x001fe400078e0004 */
[----:B------:R-:W-:Y:S01]  /*19e70*/  @!P0 IMAD.MOV.U32 R3, RZ, RZ, R5 ;  /* 0x000000ffff038224 */ /* 0x000fe200078e0005 */
[----:B------:R-:W-:Y:S01]  /*19e80*/  @!P2 IADD3 R8, P4, R4, UR45, RZ ;  /* 0x0000002d0408ac10 */ /* 0x000fe2000ff9e0ff */
[----:B------:R-:W-:-:S03]  /*19e90*/  @!P1 IMAD R29, R29, R17, RZ ;  /* 0x000000111d1d9224 */ /* 0x000fc600078e02ff */
[----:B------:R0:W-:Y:S01]  /*19ea0*/  @!P0 STG.E.U8 desc[UR36][R2.64+0x8], R13 ;  /* 0x0000080d02008986 */ /* 0x0001e2000c101124 */
[----:B------:R-:W-:Y:S01]  /*19eb0*/  @!P2 IADD3.X R9, R5, UR44, RZ, P4, !PT ;  /* 0x0000002c0509ac10 */ /* 0x000fe2000a7fe4ff */
[----:B------:R-:W-:Y:S01]  /*19ec0*/  @!P2 IMAD R11, R30, R17, RZ ;  /* 0x000000111e0ba224 */ /* 0x000fe200078e02ff */
[C---:B------:R-:W-:Y:S01]  /*19ed0*/  ISETP.LT.OR P0, PT, R0.reuse, 0x11, !P6 ;  /* 0x000000110000780c */ /* 0x040fe20007701670 */
[----:B0-----:R-:W-:Y:S02]  /*19ee0*/  @!P1 IMAD.MOV.U32 R2, RZ, RZ, R4 ;  /* 0x000000ffff029224 */ /* 0x001fe400078e0004 */
[----:B------:R-:W-:Y:S01]  /*19ef0*/  @!P1 IMAD.MOV.U32 R3, RZ, RZ, R5 ;  /* 0x000000ffff039224 */ /* 0x000fe200078e0005 */
[----:B------:R-:W-:-:S04]  /*19f00*/  ISETP.LT.OR P4, PT, R0, 0x12, !P6 ;  /* 0x000000120000780c */ /* 0x000fc80007781670 */
[----:B------:R0:W-:Y:S01]  /*19f10*/  @!P1 STG.E.U8 desc[UR36][R2.64+0x9], R29 ;  /* 0x0000091d02009986 */ /* 0x0001e2000c101124 */
[----:B------:R-:W-:-:S03]  /*19f20*/  ISETP.LT.OR P1, PT, R0, 0x11, !P5 ;  /* 0x000000110000780c */ /* 0x000fc60006f21670 */
[----:B------:R1:W-:Y:S01]  /*19f30*/  @!P2 STG.E.U8 desc[UR36][R8.64+0x8], R11 ;  /* 0x0000080b0800a986 */ /* 0x0003e2000c101124 */
[----:B------:R-:W-:Y:S01]  /*19f40*/  @!P3 IADD3 R6, P2, R4, UR45, RZ ;  /* 0x0000002d0406bc10 */ /* 0x000fe2000ff5e0ff */
[----:B------:R-:W-:-:S03]  /*19f50*/  @!P3 IMAD R31, R31, R17, RZ ;  /* 0x000000111f1fb224 */ /* 0x000fc600078e02ff */
[----:B------:R-:W-:Y:S01]  /*19f60*/  @!P3 IADD3.X R7, R5, UR44, RZ, P2, !PT ;  /* 0x0000002c0507bc10 */ /* 0x000fe200097fe4ff */
[-C--:B------:R-:W-:Y:S01]  /*19f70*/  @!P0 IMAD R13, R32, R17.reuse, RZ ;  /* 0x00000011200d8224 */ /* 0x080fe200078e02ff */
[----:B------:R-:W-:Y:S01]  /*19f80*/  ISETP.LT.OR P2, PT, R0, 0x12, !P5 ;  /* 0x000000120000780c */ /* 0x000fe20006f41670 */
[----:B0-----:R-:W-:Y:S02]  /*19f90*/  @!P0 IMAD.MOV.U32 R2, RZ, RZ, R4 ;  /* 0x000000ffff028224 */ /* 0x001fe400078e0004 */
[----:B------:R-:W-:Y:S01]  /*19fa0*/  @!P0 IMAD.MOV.U32 R3, RZ, RZ, R5 ;  /* 0x000000ffff038224 */ /* 0x000fe200078e0005 */
[----:B------:R-:W-:Y:S01]  /*19fb0*/  @!P3 STG.E.U8 desc[UR36][R6.64+0x9], R31 ;  /* 0x0000091f0600b986 */ /* 0x000fe2000c101124 */
[----:B-1----:R-:W-:Y:S01]  /*19fc0*/  @!P1 IADD3 R8, P3, R4, UR45, RZ ;  /* 0x0000002d04089c10 */ /* 0x002fe2000ff7e0ff */
[-C--:B------:R-:W-:Y:S02]  /*19fd0*/  @!P4 IMAD R33, R33, R17.reuse, RZ ;  /* 0x000000112121c224 */ /* 0x080fe400078e02ff */
[----:B------:R0:W-:Y:S01]  /*19fe0*/  @!P0 STG.E.U8 desc[UR36][R2.64+0x10], R13 ;  /* 0x0000100d02008986 */ /* 0x0001e2000c101124 */
[----:B------:R-:W-:Y:S01]  /*19ff0*/  ISETP.LT.OR P0, PT, R0, 0x19, !P6 ;  /* 0x000000190000780c */ /* 0x000fe20007701670 */
[----:B------:R-:W-:Y:S01]  /*1a000*/  @!P1 IMAD R15, R34, R17, RZ ;  /* 0x00000011220f9224 */ /* 0x000fe200078e02ff */
[----:B------:R-:W-:-:S02]  /*1a010*/  @!P1 IADD3.X R9, R5, UR44, RZ, P3, !PT ;  /* 0x0000002c05099c10 */ /* 0x000fc40009ffe4ff */
[----:B------:R-:W-:Y:S01]  /*1a020*/  ISETP.LT.OR P3, PT, R0, 0x19, !P5 ;  /* 0x000000190000780c */ /* 0x000fe20006f61670 */
[----:B0-----:R-:W-:Y:S02]  /*1a030*/  @!P4 IMAD.MOV.U32 R2, RZ, RZ, R4 ;  /* 0x000000ffff02c224 */ /* 0x001fe400078e0004 */
[----:B------:R-:W-:-:S05]  /*1a040*/  @!P4 IMAD.MOV.U32 R3, RZ, RZ, R5 ;  /* 0x000000ffff03c224 */ /* 0x000fca00078e0005 */
[----:B------:R0:W-:Y:S01]  /*1a050*/  @!P4 STG.E.U8 desc[UR36][R2.64+0x11], R33 ;  /* 0x000011210200c986 */ /* 0x0001e2000c101124 */
[----:B------:R-:W-:-:S03]  /*1a060*/  @!P2 IADD3 R6, P4, R4, UR45, RZ ;  /* 0x0000002d0406ac10 */ /* 0x000fc6000ff9e0ff */
[----:B------:R1:W-:Y:S01]  /*1a070*/  @!P1 STG.E.U8 desc[UR36][R8.64+0x10], R15 ;  /* 0x0000100f08009986 */ /* 0x0003e2000c101124 */
[----:B------:R-:W-:Y:S01]  /*1a080*/  ISETP.LT.OR P1, PT, R0, 0x1a, !P6 ;  /* 0x0000001a0000780c */ /* 0x000fe20007721670 */
[-C--:B------:R-:W-:Y:S01]  /*1a090*/  @!P2 IMAD R35, R35, R17.reuse, RZ ;  /* 0x000000112323a224 */ /* 0x080fe200078e02ff */
[----:B------:R-:W-:Y:S01]  /*1a0a0*/  @!P2 IADD3.X R7, R5, UR44, RZ, P4, !PT ;  /* 0x0000002c0507ac10 */ /* 0x000fe2000a7fe4ff */
[----:B------:R-:W-:Y:S02]  /*1a0b0*/  @!P0 IMAD R13, R36, R17, RZ ;  /* 0x00000011240d8224 */ /* 0x000fe400078e02ff */
[----:B0-----:R-:W-:Y:S02]  /*1a0c0*/  @!P0 IMAD.MOV.U32 R2, RZ, RZ, R4 ;  /* 0x000000ffff028224 */ /* 0x001fe400078e0004 */
[----:B------:R-:W-:Y:S01]  /*1a0d0*/  @!P2 STG.E.U8 desc[UR36][R6.64+0x11], R35 ;  /* 0x000011230600a986 */ /* 0x000fe2000c101124 */
[----:B------:R-:W-:Y:S01]  /*1a0e0*/  @!P0 IMAD.MOV.U32 R3, RZ, RZ, R5 ;  /* 0x000000ffff038224 */ /* 0x000fe200078e0005 */
[----:B------:R-:W-:-:S02]  /*1a0f0*/  ISETP.LT.OR P2, PT, R0, 0x1a, !P5 ;  /* 0x0000001a0000780c */ /* 0x000fc40006f41670 */
[----:B------:R-:W-:Y:S02]  /*1a100*/  @!P3 IADD3 R10, P4, R4, UR45, RZ ;  /* 0x0000002d040abc10 */ /* 0x000fe4000ff9e0ff */
[-C--:B------:R-:W-:Y:S01]  /*1a110*/  @!P1 IMAD R37, R37, R17.reuse, RZ ;  /* 0x0000001125259224 */ /* 0x080fe200078e02ff */
[----:B------:R0:W-:Y:S01]  /*1a120*/  @!P0 STG.E.U8 desc[UR36][R2.64+0x18], R13 ;  /* 0x0000180d02008986 */ /* 0x0001e2000c101124 */
[----:B-1----:R-:W-:Y:S01]  /*1a130*/  @!P3 IMAD R9, R38, R17, RZ ;  /* 0x000000112609b224 */ /* 0x002fe200078e02ff */
[----:B------:R-:W-:Y:S02]  /*1a140*/  @!P3 IADD3.X R11, R5, UR44, RZ, P4, !PT ;  /* 0x0000002c050bbc10 */ /* 0x000fe4000a7fe4ff */
        /* <DEDUP_REMOVED lines=15> */
[----:B------:R-:W-:Y:S01]  /*1a240*/  @!P1 IADD3 R8, P2, R4, UR45, RZ ;  /* 0x0000002d04089c10 */ /* 0x000fe2000ff5e0ff */
[-C--:B------:R-:W-:Y:S02]  /*1a250*/  @!P4 IMAD R41, R41, R17.reuse, RZ ;  /* 0x000000112929c224 */ /* 0x080fe400078e02ff */
[----:B------:R0:W-:Y:S01]  /*1a260*/  @!P0 STG.E.U8 desc[UR36][R2.64+0x20], R13 ;  /* 0x0000200d02008986 */ /* 0x0001e2000c101124 */
[----:B------:R-:W-:Y:S01]  /*1a270*/  ISETP.LT.OR P0, PT, R0, 0x29, !P6 ;  /* 0x000000290000780c */ /* 0x000fe20007701670 */
[----:B------:R-:W-:Y:S01]  /*1a280*/  @!P1 IMAD R15, R42, R17, RZ ;  /* 0x000000112a0f9224 */ /* 0x000fe200078e02ff */
[----:B-1----:R-:W-:-:S02]  /*1a290*/  @!P1 IADD3.X R9, R5, UR44, RZ, P2, !PT ;  /* 0x0000002c05099c10 */ /* 0x002fc400097fe4ff */
        /* <DEDUP_REMOVED lines=318> */
[----:B-1----:R-:W-:Y:S01]  /*1b680*/  @!P1 IMAD R11, R106, R17, RZ ;  /* 0x000000116a0b9224 */ /* 0x002fe200078e02ff */
        /* <DEDUP_REMOVED lines=10> */
[-C--:B------:R-:W-:Y:S01]  /*1b730*/  @!P0 IMAD R13, R108, R17.reuse, RZ ;  /* 0x000000116c0d8224 */ /* 0x080fe200078e02ff */
[C---:B------:R-:W-:Y:S01]  /*1b740*/  ISETP.LT.OR P4, PT, R0.reuse, 0xaa, !P5 ;  /* 0x000000aa0000780c */ /* 0x040fe20006f81670 */
[----:B0-----:R-:W-:Y:S02]  /*1b750*/  @!P0 IMAD.MOV.U32 R2, RZ, RZ, R4 ;  /* 0x000000ffff028224 */ /* 0x001fe400078e0004 */
[----:B------:R-:W-:Y:S01]  /*1b760*/  @!P0 IMAD.MOV.U32 R3, RZ, RZ, R5 ;  /* 0x000000ffff038224 */ /* 0x000fe200078e0005 */
[----:B------:R-:W-:Y:S01]  /*1b770*/  @!P3 STG.E.U8 desc[UR36][R6.64+0xa1], R107 ;  /* 0x0000a16b0600b986 */ /* 0x000fe2000c101124 */
[----:B------:R-:W-:Y:S01]  /*1b780*/  ISETP.LT.OR P3, PT, R0, 0xb1, !P6 ;  /* 0x000000b10000780c */ /* 0x000fe20007761670 */
[----:B------:R-:W-:-:S02]  /*1b790*/  @!P2 IMAD R109, R109, R17, RZ ;  /* 0x000000116d6da224 */ /* 0x000fc400078e02ff */
[----:B------:R0:W-:Y:S01]  /*1b7a0*/  @!P0 STG.E.U8 desc[UR36][R2.64+0xa8], R13 ;  /* 0x0000a80d02008986 */ /* 0x0001e2000c101124 */
[----:B-1----:R-:W-:Y:S01]  /*1b7b0*/  @!P1 IADD3 R8, P0, R4, UR45, RZ ;  /* 0x0000002d04089c10 */ /* 0x002fe2000ff1e0ff */
[----:B------:R-:W-:-:S03]  /*1b7c0*/  @!P1 IMAD R15, R110, R17, RZ ;  /* 0x000000116e0f9224 */ /* 0x000fc600078e02ff */
[----:B------:R-:W-:Y:S02]  /*1b7d0*/  @!P1 IADD3.X R9, R5, UR44, RZ, P0, !PT ;  /* 0x0000002c05099c10 */ /* 0x000fe400087fe4ff */
[----:B------:R-:W-:Y:S01]  /*1b7e0*/  ISETP.LT.OR P0, PT, R0, 0xb2, !P6 ;  /* 0x000000b20000780c */ /* 0x000fe20007701670 */
[----:B0-----:R-:W-:Y:S02]  /*1b7f0*/  @!P2 IMAD.MOV.U32 R2, RZ, RZ, R4 ;  /* 0x000000ffff02a224 */ /* 0x001fe400078e0004 */
[----:B------:R-:W-:-:S05]  /*1b800*/  @!P2 IMAD.MOV.U32 R3, RZ, RZ, R5 ;  /* 0x000000ffff03a224 */ /* 0x000fca00078e0005 */
[----:B------:R0:W-:Y:S01]  /*1b810*/  @!P2 STG.E.U8 desc[UR36][R2.64+0xa9], R109 ;  /* 0x0000a96d0200a986 */ /* 0x0001e2000c101124 */
[----:B------:R-:W-:Y:S01]  /*1b820*/  @!P4 IADD3 R10, P2, R4, UR45, RZ ;  /* 0x0000002d040acc10 */ /* 0x000fe2000ff5e0ff */
[-C--:B------:R-:W-:Y:S02]  /*1b830*/  @!P4 IMAD R111, R111, R17.reuse, RZ ;  /* 0x000000116f6fc224 */ /* 0x080fe400078e02ff */
[----:B------:R-:W-:Y:S01]  /*1b840*/  @!P1 STG.E.U8 desc[UR36][R8.64+0xa8], R15 ;  /* 0x0000a80f08009986 */ /* 0x000fe2000c101124 */
[----:B------:R-:W-:Y:S01]  /*1b850*/  @!P4 IADD3.X R11, R5, UR44, RZ, P2, !PT ;  /* 0x0000002c050bcc10 */ /* 0x000fe200097fe4ff */
[-C--:B------:R-:W-:Y:S01]  /*1b860*/  @!P3 IMAD R13, R112, R17.reuse, RZ ;  /* 0x00000011700db224 */ /* 0x080fe200078e02ff */
[----:B------:R-:W-:Y:S01]  /*1b870*/  ISETP.LT.OR P1, PT, R0, 0xb1, !P5 ;  /* 0x000000b10000780c */ /* 0x000fe20006f21670 */
[----:B0-----:R-:W-:Y:S02]  /*1b880*/  @!P3 IMAD.MOV.U32 R2, RZ, RZ, R4 ;  /* 0x000000ffff02b224 */ /* 0x001fe400078e0004 */
[----:B------:R-:W-:Y:S01]  /*1b890*/  @!P3 IMAD.MOV.U32 R3, RZ, RZ, R5 ;  /* 0x000000ffff03b224 */ /* 0x000fe200078e0005 */
[----:B------:R-:W-:Y:S01]  /*1b8a0*/  @!P4 STG.E.U8 desc[UR36][R10.64+0xa9], R111 ;  /* 0x0000a96f0a00c986 */ /* 0x000fe2000c101124 */
[----:B------:R-:W-:-:S03]  /*1b8b0*/  @!P0 IMAD R113, R113, R17, RZ ;  /* 0x0000001171718224 */ /* 0x000fc600078e02ff */
[----:B------:R0:W-:Y:S01]  /*1b8c0*/  @!P3 STG.E.U8 desc[UR36][R2.64+0xb0], R13 ;  /* 0x0000b00d0200b986 */ /* 0x0001e2000c101124 */
[C---:B------:R-:W-:Y:S02]  /*1b8d0*/  ISETP.LT.OR P3, PT, R0.reuse, 0xb2, !P5 ;  /* 0x000000b20000780c */ /* 0x040fe40006f61670 */
[C---:B------:R-:W-:Y:S02]  /*1b8e0*/  ISETP.LT.OR P4, PT, R0.reuse, 0xb9, !P5 ;  /* 0x000000b90000780c */ /* 0x040fe40006f81670 */
[C---:B------:R-:W-:Y:S02]  /*1b8f0*/  ISETP.LT.OR P5, PT, R0.reuse, 0xba, !P5 ;  /* 0x000000ba0000780c */ /* 0x040fe40006fa1670 */
[C---:B------:R-:W-:Y:S01]  /*1b900*/  ISETP.LT.OR P2, PT, R0.reuse, 0xb9, !P6 ;  /* 0x000000b90000780c */ /* 0x040fe20007741670 */
[----:B0-----:R-:W-:Y:S02]  /*1b910*/  @!P0 IMAD.MOV.U32 R2, RZ, RZ, R4 ;  /* 0x000000ffff028224 */ /* 0x001fe400078e0004 */
[----:B------:R-:W-:Y:S01]  /*1b920*/  @!P0 IMAD.MOV.U32 R3, RZ, RZ, R5 ;  /* 0x000000ffff038224 */ /* 0x000fe200078e0005 */
[----:B------:R-:W-:-:S04]  /*1b930*/  ISETP.LT.OR P6, PT, R0, 0xba, !P6 ;  /* 0x000000ba0000780c */ /* 0x000fc800077c1670 */
[----:B------:R0:W-:Y:S01]  /*1b940*/  @!P0 STG.E.U8 desc[UR36][R2.64+0xb1], R113 ;  /* 0x0000b17102008986 */ /* 0x0001e2000c101124 */
[----:B------:R-:W-:Y:S01]  /*1b950*/  @!P1 IADD3 R6, P0, R4, UR45, RZ ;  /* 0x0000002d04069c10 */ /* 0x000fe2000ff1e0ff */
[----:B------:R-:W-:-:S03]  /*1b960*/  @!P1 IMAD R15, R114, R17, RZ ;  /* 0x00000011720f9224 */ /* 0x000fc600078e02ff */
[----:B------:R-:W-:Y:S02]  /*1b970*/  @!P1 IADD3.X R7, R5, UR44, RZ, P0, !PT ;  /* 0x0000002c05079c10 */ /* 0x000fe400087fe4ff */
[C---:B------:R-:W-:Y:S01]  /*1b980*/  @!P3 IADD3 R8, P0, R4.reuse, UR45, RZ ;  /* 0x0000002d0408bc10 */ /* 0x040fe2000ff1e0ff */
[-C--:B------:R-:W-:Y:S02]  /*1b990*/  @!P3 IMAD R115, R115, R17.reuse, RZ ;  /* 0x000000117373b224 */ /* 0x080fe400078e02ff */
[----:B------:R1:W-:Y:S01]  /*1b9a0*/  @!P1 STG.E.U8 desc[UR36][R6.64+0xb0], R15 ;  /* 0x0000b00f06009986 */ /* 0x0003e2000c101124 */
[----:B------:R-:W-:Y:S02]  /*1b9b0*/  @!P4 IADD3 R10, P1, R4, UR45, RZ ;  /* 0x0000002d040acc10 */ /* 0x000fe4000ff3e0ff */
[----:B------:R-:W-:Y:S01]  /*1b9c0*/  @!P3 IADD3.X R9, R5, UR44, RZ, P0, !PT ;  /* 0x0000002c0509bc10 */ /* 0x000fe200087fe4ff */
[----:B------:R-:W-:Y:S01]  /*1b9d0*/  @!P2 IMAD R19, R116, R17, RZ ;  /* 0x000000117413a224 */ /* 0x000fe200078e02ff */
[----:B------:R-:W-:Y:S01]  /*1b9e0*/  @!P5 IADD3 R12, P0, R4, UR45, RZ ;  /* 0x0000002d040cdc10 */ /* 0x000fe2000ff1e0ff */
[----:B0-----:R-:W-:-:S02]  /*1b9f0*/  @!P2 IMAD.MOV.U32 R2, RZ, RZ, R4 ;  /* 0x000000ffff02a224 */ /* 0x001fc400078e0004 */
[----:B------:R-:W-:Y:S01]  /*1ba00*/  @!P2 IMAD.MOV.U32 R3, RZ, RZ, R5 ;  /* 0x000000ffff03a224 */ /* 0x000fe200078e0005 */
[----:B------:R-:W-:Y:S01]  /*1ba10*/  @!P4 IADD3.X R11, R5, UR44, RZ, P1, !PT ;  /* 0x0000002c050bcc10 */ /* 0x000fe20008ffe4ff */
[-C--:B------:R-:W-:Y:S01]  /*1ba20*/  @!P6 IMAD R117, R117, R17.reuse, RZ ;  /* 0x000000117575e224 */ /* 0x080fe200078e02ff */
[----:B------:R-:W-:Y:S01]  /*1ba30*/  @!P5 IADD3.X R13, R5, UR44, RZ, P0, !PT ;  /* 0x0000002c050ddc10 */ /* 0x000fe200087fe4ff */
[-C--:B------:R-:W-:Y:S01]  /*1ba40*/  @!P4 IMAD R21, R118, R17.reuse, RZ ;  /* 0x000000117615c224 */ /* 0x080fe200078e02ff */
[----:B------:R1:W-:Y:S01]  /*1ba50*/  @!P3 STG.E.U8 desc[UR36][R8.64+0xb1], R115 ;  /* 0x0000b1730800b986 */ /* 0x0003e2000c101124 */
[----:B------:R-:W-:-:S03]  /*1ba60*/  @!P5 IMAD R119, R119, R17, RZ ;  /* 0x000000117777d224 */ /* 0x000fc600078e02ff */
[----:B------:R1:W-:Y:S04]  /*1ba70*/  @!P2 STG.E.U8 desc[UR36][R2.64+0xb8], R19 ;  /* 0x0000b8130200a986 */ /* 0x0003e8000c101124 */
[----:B------:R1:W-:Y:S04]  /*1ba80*/  @!P6 STG.E.U8 desc[UR36][R4.64+0xb9], R117 ;  /* 0x0000b9750400e986 */ /* 0x0003e8000c101124 */
[----:B------:R1:W-:Y:S04]  /*1ba90*/  @!P4 STG.E.U8 desc[UR36][R10.64+0xb8], R21 ;  /* 0x0000b8150a00c986 */ /* 0x0003e8000c101124 */
[----:B------:R1:W-:Y:S02]  /*1baa0*/  @!P5 STG.E.U8 desc[UR36][R12.64+0xb9], R119 ;  /* 0x0000b9770c00d986 */ /* 0x0003e4000c101124 */
.L_x_803:
[----:B------:R-:W-:Y:S05]  /*1bab0*/  BSYNC B0 ;  /* 0x0000000000007941 */ /* 0x000fea0003800000 */
.L_x_35:
[----:B01----:R-:W3:Y:S04]  /*1bac0*/  LDL.LU R3, [R1+0x300] ;  /* 0x0003000001037983 */ /* 0x003ee80000300800 */
[----:B------:R-:W3:Y:S01]  /*1bad0*/  LDL.LU R2, [R1+0x304] ;  /* 0x0003040001027983 */ /* 0x000ee20000300800 */
[----:B------:R-:W-:Y:S01]  /*1bae0*/  ULDC UR4, c[0x0][0xc] ;  /* 0x0000030000047ab9 */ /* 0x000fe20000000800 */
[----:B------:R-:W-:Y:S01]  /*1baf0*/  ULDC UR5, c[0x0][0x10] ;  /* 0x0000040000057ab9 */ /* 0x000fe20000000800 */
[----:B--2---:R-:W3:Y:S01]  /*1bb00*/  LDC R5, c[0x0][0x14] ;  /* 0x00000500ff057b82 */ /* 0x004ee20000000800 */
[----:B------:R-:W-:Y:S01]  /*1bb10*/  UIMAD.WIDE.U32 UR4, UR4, UR5, URZ ;  /* 0x00000005040472a5 */ /* 0x000fe2000f8e003f */
[----:B------:R-:W-:Y:S01]  /*1bb20*/  PRMT R0, RZ, 0x7610, R0 ;  /* 0x00007610ff007816 */ /* 0x000fe20000000000 */
[----:B------:R-:W-:Y:S01]  /*1bb30*/  UMOV UR42, 0xffffffff ;  /* 0xffffffff002a7882 */ /* 0x000fe20000000000 */
[----:B------:R-:W-:-:S03]  /*1bb40*/  UMOV UR43, 0xffffffff ;  /* 0xffffffff002b7882 */ /* 0x000fc60000000000 */
[----:B---3--:R-:W-:-:S04]  /*1bb50*/  IMAD.WIDE.U32 R2, R5, UR4, R2 ;  /* 0x0000000405027c25 */ /* 0x008fc8000f8e0002 */
[----:B------:R-:W-:Y:S01]  /*1bb60*/  IMAD R5, R5, UR5, RZ ;  /* 0x0000000505057c24 */ /* 0x000fe2000f8e02ff */
[----:B------:R-:W-:Y:S01]  /*1bb70*/  ULDC.64 UR4, c[0x0][0x650] ;  /* 0x0001940000047ab9 */ /* 0x000fe20000000a00 */
[----:B------:R-:W-:Y:S01]  /*1bb80*/  IMAD.MOV.U32 R6, RZ, RZ, R2 ;  /* 0x000000ffff067224 */ /* 0x000fe200078e0002 */
[----:B------:R-:W-:Y:S01]  /*1bb90*/  ISETP.GE.U32.AND P0, PT, R2, UR4, PT ;  /* 0x0000000402007c0c */ /* 0x000fe2000bf06070 */
[----:B------:R-:W-:-:S05]  /*1bba0*/  IMAD.IADD R4, R3, 0x1, R5 ;  /* 0x0000000103047824 */ /* 0x000fca00078e0205 */
[----:B------:R0:W-:Y:S01]  /*1bbb0*/  STL [R1+0x300], R4 ;  /* 0x0003000401007387 */ /* 0x0001e20000100800 */
[----:B------:R-:W-:-:S03]  /*1bbc0*/  ISETP.GE.U32.AND.EX P0, PT, R4, UR5, PT, P0 ;  /* 0x0000000504007c0c */ /* 0x000fc6000bf06100 */
[----:B------:R0:W-:Y:S10]  /*1bbd0*/  STL [R1+0x304], R6 ;  /* 0x0003040601007387 */ /* 0x0001f40000100800 */
[----:B0-----:R-:W-:Y:S05]  /*1bbe0*/  @P0 BRA `(.L_x_804) ;  /* 0x0000000400880947 */ /* 0x001fea0003800000 */
[----:B------:R-:W0:Y:S01]  /*1bbf0*/  S2UR UR6, SR_CTAID.X ;  /* 0x00000000000679c3 */ /* 0x000e220000002500 */
[----:B------:R-:W-:Y:S01]  /*1bc00*/  ULDC.64 UR12, c[0x0][0x628] ;  /* 0x00018a00000c7ab9 */ /* 0x000fe20000000a00 */
[----:B------:R-:W-:Y:S01]  /*1bc10*/  ULDC UR4, c[0x0][0x150] ;  /* 0x0000540000047ab9 */ /* 0x000fe20000000800 */
[----:B------:R-:W-:Y:S01]  /*1bc20*/  ISETP.NE.U32.AND P0, PT, RZ, UR12, PT ;  /* 0x0000000cff007c0c */ /* 0x000fe2000bf05070 */
[----:B------:R-:W-:Y:S01]  /*1bc30*/  ULDC UR15, c[0x0][0x630] ;  /* 0x00018c00000f7ab9 */ /* 0x000fe20000000800 */
[----:B------:R-:W-:Y:S01]  /*1bc40*/  R2UR UR16, R6 ;  /* 0x00000000061072ca */ /* 0x000fe200000e0000 */
[----:B------:R-:W-:Y:S01]  /*1bc50*/  ULDC UR18, c[0x0][0x154] ;  /* 0x0000550000127ab9 */ /* 0x000fe20000000800 */
[----:B------:R-:W-:Y:S01]  /*1bc60*/  ISETP.NE.AND.EX P0, PT, RZ, UR13, PT, P0 ;  /* 0x0000000dff007c0c */ /* 0x000fe2000bf05300 */
[----:B------:R-:W1:Y:S01]  /*1bc70*/  S2UR UR19, SR_CTAID.Y ;  /* 0x00000000001379c3 */ /* 0x000e620000002600 */
[----:B------:R-:W-:Y:S02]  /*1bc80*/  R2UR UR17, R4 ;  /* 0x00000000041172ca */ /* 0x000fe400000e0000 */
[----:B------:R-:W-:-:S02]  /*1bc90*/  R2UR UR10, R6 ;  /* 0x00000000060a72ca */ /* 0x000fc400000e0000 */
[----:B------:R-:W-:Y:S02]  /*1bca0*/  R2UR UR11, R4 ;  /* 0x00000000040b72ca */ /* 0x000fe400000e0000 */
[----:B0-----:R-:W-:-:S05]  /*1bcb0*/  I2FP.F32.U32 R0, UR6 ;  /* 0x0000000600007c45 */ /* 0x001fca0008201000 */
[----:B------:R-:W-:-:S04]  /*1bcc0*/  FMUL R0, R0, UR4 ;  /* 0x0000000400007c20 */ /* 0x000fc80008400000 */
[----:B------:R0:W2:Y:S01]  /*1bcd0*/  F2I.U32.TRUNC.NTZ R2, R0 ;  /* 0x0000000000027305 */ /* 0x0000a2000020f000 */
[----:B-1----:R-:W-:Y:S05]  /*1bce0*/  @!P0 BRA `(.L_x_805) ;  /* 0x0000000000308947 */ /* 0x002fea0003800000 */
        /* <DEDUP_REMOVED lines=12> */
.L_x_805:
[----:B------:R-:W-:Y:S01]  /*1bdb0*/  USHF.R.U64 UR43, UR10, UR15, UR11 ;  /* 0x0000000f0a2b7299 */ /* 0x000fe2000800120b */
[----:B0-----:R-:W-:Y:S01]  /*1bdc0*/  I2FP.F32.U32 R0, UR19 ;  /* 0x0000001300007c45 */ /* 0x001fe20008201000 */
[----:B------:R-:W-:Y:S01]  /*1bdd0*/  USHF.R.U32.HI UR4, URZ, UR15, UR11 ;  /* 0x0000000f3f047299 */ /* 0x000fe2000801160b */
[----:B--2---:R-:W-:Y:S01]  /*1bde0*/  R2UR UR14, R2 ;  /* 0x00000000020e72ca */ /* 0x004fe200000e0000 */
[----:B------:R-:W-:Y:S02]  /*1bdf0*/  UIADD3 UR9, UP0, URZ, -UR43, URZ ;  /* 0x8000002b3f097290 */ /* 0x000fe4000ff1e03f */
[----:B------:R-:W-:Y:S01]  /*1be00*/  FMUL R0, R0, UR18 ;  /* 0x0000001200007c20 */ /* 0x000fe20008400000 */
[----:B------:R-:W-:Y:S01]  /*1be10*/  ULDC.64 UR12, c[0x0][0x620] ;  /* 0x00018800000c7ab9 */ /* 0x000fe20000000a00 */
[----:B------:R-:W-:Y:S01]  /*1be20*/  UIADD3.X UR4, URZ, ~UR4, URZ, UP0, !UPT ;  /* 0x800000043f047290 */ /* 0x000fe200087fe43f */
[----:B------:R-:W-:Y:S01]  /*1be30*/  UMOV UR10, UR16 ;  /* 0x00000010000a7c82 */ /* 0x000fe20008000000 */
[----:B------:R-:W-:-:S02]  /*1be40*/  UMOV UR11, UR17 ;  /* 0x00000011000b7c82 */ /* 0x000fc40008000000 */
[----:B------:R-:W-:Y:S01]  /*1be50*/  UIMAD UR4, UR4, UR12, URZ ;  /* 0x0000000c040472a4 */ /* 0x000fe2000f8e023f */
[----:B------:R-:W0:Y:S01]  /*1be60*/  F2I.U32.TRUNC.NTZ R0, R0 ;  /* 0x0000000000007305 */ /* 0x000e22000020f000 */
[----:B------:R-:W-:Y:S02]  /*1be70*/  UIMAD.WIDE.U32 UR10, UR9, UR12, UR10 ;  /* 0x0000000c090a72a5 */ /* 0x000fe4000f8e000a */
[----:B------:R-:W-:Y:S01]  /*1be80*/  UIMAD UR9, UR9, UR13, UR4 ;  /* 0x0000000d090972a4 */ /* 0x000fe2000f8e0204 */
[----:B------:R-:W-:Y:S01]  /*1be90*/  ULDC UR12, c[0x0][0x618] ;  /* 0x00018600000c7ab9 */ /* 0x000fe20000000800 */
[----:B------:R-:W-:Y:S02]  /*1bea0*/  ULDC UR21, c[0x0][0x658] ;  /* 0x0001960000157ab9 */ /* 0x000fe40000000800 */
[----:B------:R-:W-:Y:S01]  /*1beb0*/  UIADD3 UR9, UR11, UR9, URZ ;  /* 0x000000090b097290 */ /* 0x000fe2000fffe03f */
[----:B------:R-:W-:Y:S01]  /*1bec0*/  UMOV UR16, 0xffffffff ;  /* 0xffffffff00107882 */ /* 0x000fe20000000000 */
[----:B------:R-:W-:Y:S01]  /*1bed0*/  ULDC.64 UR4, c[0x0][0x640] ;  /* 0x0001900000047ab9 */ /* 0x000fe20000000a00 */
[----:B------:R-:W-:Y:S01]  /*1bee0*/  USHF.L.U32 UR16, UR16, UR21, URZ ;  /* 0x0000001510107299 */ /* 0x000fe2000800063f */
[----:B------:R-:W-:Y:S01]  /*1bef0*/  ISETP.NE.U32.AND P0, PT, RZ, UR4, PT ;  /* 0x00000004ff007c0c */ /* 0x000fe2000bf05070 */
[----:B------:R-:W-:-:S02]  /*1bf00*/  USHF.R.U64 UR17, UR10, UR12, UR9 ;  /* 0x0000000c0a117299 */ /* 0x000fc40008001209 */
[----:B------:R-:W-:Y:S01]  /*1bf10*/  USHF.R.U32.HI UR9, URZ, UR12, UR9 ;  /* 0x0000000c3f097299 */ /* 0x000fe20008011609 */
[----:B0-----:R-:W-:Y:S01]  /*1bf20*/  R2UR UR15, R0 ;  /* 0x00000000000f72ca */ /* 0x001fe200000e0000 */
[----:B------:R-:W-:Y:S01]  /*1bf30*/  ULDC UR18, c[0x0][0x608] ;  /* 0x0001820000127ab9 */ /* 0x000fe20000000800 */
[----:B------:R-:W-:Y:S01]  /*1bf40*/  ULOP3.LUT UR41, URZ, UR16, URZ, 0x33, !UPT ;  /* 0x000000103f297292 */ /* 0x000fe2000f8e333f */
[----:B------:R-:W-:Y:S01]  /*1bf50*/  ISETP.NE.AND.EX P0, PT, RZ, UR5, PT, P0 ;  /* 0x00000005ff007c0c */ /* 0x000fe2000bf05300 */
[----:B------:R-:W-:Y:S02]  /*1bf60*/  USHF.R.U64 UR16, UR17, UR18, UR9 ;  /* 0x0000001211107299 */ /* 0x000fe40008001209 */
[----:B------:R-:W-:Y:S02]  /*1bf70*/  USHF.R.U32.HI UR9, URZ, UR18, UR9 ;  /* 0x000000123f097299 */ /* 0x000fe40008011609 */
[----:B------:R-:W-:Y:S02]  /*1bf80*/  UIADD3 UR14, -UR14, URZ, URZ ;  /* 0x0000003f0e0e7290 */ /* 0x000fe4000fffe13f */
[----:B------:R-:W-:Y:S01]  /*1bf90*/  USHF.R.U64 UR18, UR16, UR21, UR9 ;  /* 0x0000001510127299 */ /* 0x000fe20008001209 */
[----:B------:R-:W-:Y:S01]  /*1bfa0*/  UMOV UR20, 0x1 ;  /* 0x0000000100147882 */ /* 0x000fe20000000000 */
[----:B------:R-:W-:Y:S01]  /*1bfb0*/  ULDC UR13, c[0x0][0x144] ;  /* 0x00005100000d7ab9 */ /* 0x000fe20000000800 */
[----:B------:R-:W-:Y:S01]  /*1bfc0*/  ULDC UR7, c[0x0][0x600] ;  /* 0x0001800000077ab9 */ /* 0x000fe20000000800 */
[----:B------:R-:W-:-:S02]  /*1bfd0*/  USHF.L.U32 UR24, UR20, UR21, URZ ;  /* 0x0000001514187299 */ /* 0x000fc4000800063f */
[----:B------:R-:W-:Y:S02]  /*1bfe0*/  USHF.R.U32.HI UR9, URZ, UR21, UR9 ;  /* 0x000000153f097299 */ /* 0x000fe40008011609 */
[----:B------:R-:W-:Y:S02]  /*1bff0*/  UIMAD UR21, UR13, UR14, UR6 ;  /* 0x0000000e0d1572a4 */ /* 0x000fe4000f8e0206 */
[----:B------:R-:W-:Y:S02]  /*1c000*/  UIADD3 UR8, UR7, -0x1, URZ ;  /* 0xffffffff07087890 */ /* 0x000fe4000fffe03f */
[----:B------:R-:W-:Y:S01]  /*1c010*/  UIADD3 UR20, -UR15, URZ, URZ ;  /* 0x0000003f0f147290 */ /* 0x000fe2000fffe13f */
[----:B------:R-:W-:Y:S01]  /*1c020*/  ULDC UR25, c[0x0][0x148] ;  /* 0x0000520000197ab9 */ /* 0x000fe20000000800 */
[----:B------:R-:W-:Y:S01]  /*1c030*/  ULDC UR22, c[0x0][0x648] ;  /* 0x0001920000167ab9 */ /* 0x000fe20000000800 */
[----:B------:R-:W-:Y:S01]  /*1c040*/  ULDC UR23, c[0x0][0x638] ;  /* 0x00018e0000177ab9 */ /* 0x000fe20000000800 */
        /* <DEDUP_REMOVED lines=14> */
.L_x_806:
[----:B------:R-:W-:Y:S01]  /*1c130*/  UISETP.NE.AND UP0, UPT, UR47, URZ, UPT ;  /* 0x0000003f2f00728c */ /* 0x000fe2000bf05270 */
[----:B------:R-:W-:Y:S01]  /*1c140*/  IMAD.MOV.U32 R0, RZ, RZ, 0x1 ;  /* 0x00000001ff007424 */ /* 0x000fe200078e00ff */
[----:B------:R-:W-:Y:S02]  /*1c150*/  USHF.R.U64 UR4, UR6, UR22, UR9 ;  /* 0x0000001606047299 */ /* 0x000fe40008001209 */
[----:B------:R-:W-:Y:S02]  /*1c160*/  ULOP3.LUT UR41, UR16, UR41, URZ, 0xc0, !UPT ;  /* 0x0000002910297292 */ /* 0x000fe4000f8ec03f */
[----:B------:R-:W-:Y:S02]  /*1c170*/  UIADD3 UR5, -UR4, URZ, URZ ;  /* 0x0000003f04057290 */ /* 0x000fe4000fffe13f */
[----:B------:R-:W-:Y:S02]  /*1c180*/  UIMAD UR41, UR24, UR4, UR41 ;  /* 0x00000004182972a4 */ /* 0x000fe4000f8e0229 */
[----:B------:R-:W-:-:S02]  /*1c190*/  ULOP3.LUT UR8, UR17, UR8, URZ, 0xc0, !UPT ;  /* 0x0000000811087292 */ /* 0x000fc4000f8ec03f */
[----:B------:R-:W-:Y:S02]  /*1c1a0*/  @UP0 UIMAD UR21, UR25, UR20, UR19 ;  /* 0x00000014191502a4 */ /* 0x000fe4000f8e0213 */
[----:B------:R-:W-:-:S03]  /*1c1b0*/  UIMAD UR4, UR5, UR23, UR18 ;  /* 0x00000017050472a4 */ /* 0x000fc6000f8e0212 */
[----:B------:R-:W-:Y:S01]  /*1c1c0*/  ULDC UR5, c[0x0][0x610] ;  /* 0x0001840000057ab9 */ /* 0x000fe20000000800 */
[----:B------:R-:W-:Y:S02]  /*1c1d0*/  UIMAD UR4, UR4, UR7, UR8 ;  /* 0x00000007040472a4 */ /* 0x000fe4000f8e0208 */
[----:B------:R-:W-:-:S04]  /*1c1e0*/  UIMAD UR41, UR41, UR5, UR21 ;  /* 0x00000005292972a4 */ /* 0x000fc8000f8e0215 */
[----:B------:R-:W-:Y:S02]  /*1c1f0*/  USEL UR42, UR4, UR41, !UP0 ;  /* 0x00000029042a7287 */ /* 0x000fe4000c000000 */
[----:B------:R-:W-:-:S12]  /*1c200*/  USEL UR41, UR41, UR4, !UP0 ;  /* 0x0000000429297287 */ /* 0x000fd8000c000000 */
.L_x_804:
[----:B------:R-:W-:-:S13]  /*1c210*/  LOP3.LUT P0, RZ, R0, 0xff, RZ, 0xc0, !PT ;  /* 0x000000ff00ff7812 */ /* 0x000fda000780c0ff */
[----:B------:R-:W-:Y:S05]  /*1c220*/  @P0 BRA `(.L_x_807) ;  /* 0xfffffe5000a80947 */ /* 0x000fea000383ffff */
[----:B------:R-:W-:Y:S05]  /*1c230*/  EXIT ;  /* 0x000000000000794d */ /* 0x000fea0003800000 */
.L_x_8:
[----:B------:R-:W2:Y:S01]  /*1c240*/  LDL R5, [R1+0x304] ;  /* 0x0003040001057983 */ /* 0x000ea20000100800 */
[----:B------:R-:W-:-:S03]  /*1c250*/  ULDC.64 UR4, c[0x0][0x650] ;  /* 0x0001940000047ab9 */ /* 0x000fc60000000a00 */
[----:B------:R-:W3:Y:S01]  /*1c260*/  LDL R4, [R1+0x300] ;  /* 0x0003000001047983 */ /* 0x000ee20000100800 */
[----:B------:R-:W-:Y:S01]  /*1c270*/  PRMT R0, RZ, 0x7610, R0 ;  /* 0x00007610ff007816 */ /* 0x000fe20000000000 */
[----:B------:R-:W-:Y:S02]  /*1c280*/  IMAD.MOV.U32 R2, RZ, RZ, -0x1 ;  /* 0xffffffffff027424 */ /* 0x000fe400078e00ff */
[----:B------:R-:W-:Y:S02]  /*1c290*/  IMAD.MOV.U32 R3, RZ, RZ, -0x1 ;  /* 0xffffffffff037424 */ /* 0x000fe400078e00ff */
[----:B------:R-:W-:Y:S01]  /*1c2a0*/  IMAD.MOV.U32 R11, RZ, RZ, -0x1 ;  /* 0xffffffffff0b7424 */ /* 0x000fe200078e00ff */
[----:B--2---:R-:W-:-:S04]  /*1c2b0*/  ISETP.GE.U32.AND P0, PT, R5, UR4, PT ;  /* 0x0000000405007c0c */ /* 0x004fc8000bf06070 */
[----:B---3--:R-:W-:-:S13]  /*1c2c0*/  ISETP.GE.U32.AND.EX P0, PT, R4, UR5, PT, P0 ;  /* 0x0000000504007c0c */ /* 0x008fda000bf06100 */
        /* <DEDUP_REMOVED lines=21> */
.L_x_809:
[----:B------:R-:W-:Y:S01]  /*1c420*/  USHF.R.U64 UR4, UR14, UR19, UR15 ;  /* 0x000000130e047299 */ /* 0x000fe2000800120f */
[----:B------:R-:W-:Y:S01]  /*1c430*/  R2UR UR7, R4 ;  /* 0x00000000040772ca */ /* 0x000fe200000e0000 */
[----:B------:R-:W-:Y:S02]  /*1c440*/  USHF.R.U32.HI UR5, URZ, UR19, UR15 ;  /* 0x000000133f057299 */ /* 0x000fe4000801160f */
[----:B------:R-:W-:Y:S01]  /*1c450*/  UIADD3 UR13, UP0, URZ, -UR4, URZ ;  /* 0x800000043f0d7290 */ /* 0x000fe2000ff1e03f */
[----:B------:R-:W-:Y:S01]  /*1c460*/  ULDC.64 UR14, c[0x0][0x620] ;  /* 0x00018800000e7ab9 */ /* 0x000fe20000000a00 */
[----:B------:R-:W-:Y:S02]  /*1c470*/  UMOV UR6, UR20 ;  /* 0x0000001400067c82 */ /* 0x000fe40008000000 */
[----:B------:R-:W-:Y:S02]  /*1c480*/  UIADD3.X UR5, URZ, ~UR5, URZ, UP0, !UPT ;  /* 0x800000053f057290 */ /* 0x000fe400087fe43f */
[----:B------:R-:W-:-:S02]  /*1c490*/  UISETP.NE.AND UP1, UPT, UR47, URZ, UPT ;  /* 0x0000003f2f00728c */ /* 0x000fc4000bf25270 */
[----:B------:R-:W-:Y:S02]  /*1c4a0*/  UIMAD UR5, UR5, UR14, URZ ;  /* 0x0000000e050572a4 */ /* 0x000fe4000f8e023f */
[----:B------:R-:W-:Y:S02]  /*1c4b0*/  UIMAD.WIDE.U32 UR6, UR13, UR14, UR6 ;  /* 0x0000000e0d0672a5 */ /* 0x000fe4000f8e0006 */
[----:B------:R-:W-:Y:S01]  /*1c4c0*/  UIMAD UR5, UR13, UR15, UR5 ;  /* 0x0000000f0d0572a4 */ /* 0x000fe2000f8e0205 */
[----:B------:R-:W-:Y:S02]  /*1c4d0*/  ULDC UR14, c[0x0][0x608] ;  /* 0x00018200000e7ab9 */ /* 0x000fe40000000800 */
[----:B------:R-:W-:Y:S01]  /*1c4e0*/  ULDC UR13, c[0x0][0x618] ;  /* 0x00018600000d7ab9 */ /* 0x000fe20000000800 */
[----:B------:R-:W-:Y:S01]  /*1c4f0*/  UIADD3 UR5, UR7, UR5, URZ ;  /* 0x0000000507057290 */ /* 0x000fe2000fffe03f */
[----:B------:R-:W-:Y:S01]  /*1c500*/  ULDC UR22, c[0x0][0x658] ;  /* 0x0001960000167ab9 */ /* 0x000fe20000000800 */
[----:B------:R-:W-:-:S02]  /*1c510*/  @UP1 UIMAD UR8, UR11, UR12, UR10 ;  /* 0x0000000c0b0812a4 */ /* 0x000fc4000f8e020a */
[----:B------:R-:W-:Y:S02]  /*1c520*/  USHF.R.U64 UR17, UR6, UR13, UR5 ;  /* 0x0000000d06117299 */ /* 0x000fe40008001205 */
[----:B------:R-:W-:Y:S01]  /*1c530*/  USHF.R.U32.HI UR5, URZ, UR13, UR5 ;  /* 0x0000000d3f057299 */ /* 0x000fe20008011605 */
[----:B------:R-:W-:Y:S01]  /*1c540*/  ULDC.64 UR6, c[0x0][0x640] ;  /* 0x0001900000067ab9 */ /* 0x000fe20000000a00 */
[----:B------:R-:W-:Y:S01]  /*1c550*/  UMOV UR10, 0xffffffff ;  /* 0xffffffff000a7882 */ /* 0x000fe20000000000 */
[----:B------:R-:W-:Y:S01]  /*1c560*/  ISETP.NE.U32.AND P0, PT, RZ, UR6, PT ;  /* 0x00000006ff007c0c */ /* 0x000fe2000bf05070 */
[----:B------:R-:W-:Y:S02]  /*1c570*/  USHF.R.U64 UR18, UR17, UR14, UR5 ;  /* 0x0000000e11127299 */ /* 0x000fe40008001205 */
[----:B------:R-:W-:Y:S01]  /*1c580*/  USHF.R.U32.HI UR5, URZ, UR14, UR5 ;  /* 0x0000000e3f057299 */ /* 0x000fe20008011605 */
[----:B------:R-:W-:Y:S01]  /*1c590*/  ISETP.NE.AND.EX P0, PT, RZ, UR7, PT, P0 ;  /* 0x00000007ff007c0c */ /* 0x000fe2000bf05300 */
[----:B------:R-:W-:-:S02]  /*1c5a0*/  USHF.L.U32 UR11, UR10, UR22, URZ ;  /* 0x000000160a0b7299 */ /* 0x000fc4000800063f */
[----:B------:R-:W-:Y:S01]  /*1c5b0*/  USHF.R.U64 UR19, UR18, UR22, UR5 ;  /* 0x0000001612137299 */ /* 0x000fe20008001205 */
[----:B------:R-:W-:Y:S01]  /*1c5c0*/  ULDC UR20, c[0x0][0x600] ;  /* 0x0001800000147ab9 */ /* 0x000fe20000000800 */
[----:B------:R-:W-:Y:S02]  /*1c5d0*/  USHF.R.U32.HI UR10, URZ, UR22, UR5 ;  /* 0x000000163f0a7299 */ /* 0x000fe40008011605 */
[----:B------:R-:W-:Y:S02]  /*1c5e0*/  UIADD3 UR21, UR20, -0x1, URZ ;  /* 0xffffffff14157890 */ /* 0x000fe4000fffe03f */
[----:B------:R-:W-:Y:S01]  /*1c5f0*/  ULOP3.LUT UR26, URZ, UR11, URZ, 0x33, !UPT ;  /* 0x0000000b3f1a7292 */ /* 0x000fe2000f8e333f */
        /* <DEDUP_REMOVED lines=17> */
.L_x_810:
[----:B------:R-:W-:Y:S01]  /*1c710*/  USHF.R.U64 UR6, UR5, UR23, UR10 ;  /* 0x0000001705067299 */ /* 0x000fe2000800120a */
[----:B------:R-:W-:Y:S01]  /*1c720*/  IMAD.MOV.U32 R0, RZ, RZ, 0x1 ;  /* 0x00000001ff007424 */ /* 0x000fe200078e00ff */
[----:B------:R-:W-:Y:S01]  /*1c730*/  USHF.L.U32 UR25, UR25, UR22, URZ ;  /* 0x0000001619197299 */ /* 0x000fe2000800063f */
[----:B------:R-:W-:Y:S01]  /*1c740*/  IMAD.U32 R11, RZ, RZ, UR4 ;  /* 0x00000004ff0b7e24 */ /* 0x000fe2000f8e00ff */
[----:B------:R-:W-:Y:S02]  /*1c750*/  ULOP3.LUT UR5, UR18, UR26, URZ, 0xc0, !UPT ;  /* 0x0000001a12057292 */ /* 0x000fe4000f8ec03f */
[----:B------:R-:W-:Y:S02]  /*1c760*/  UIADD3 UR7, -UR6, URZ, URZ ;  /* 0x0000003f06077290 */ /* 0x000fe4000fffe13f */
[----:B------:R-:W-:Y:S02]  /*1c770*/  UIMAD UR6, UR25, UR6, UR5 ;  /* 0x00000006190672a4 */ /* 0x000fe4000f8e0205 */
[----:B------:R-:W-:-:S02]  /*1c780*/  ULOP3.LUT UR17, UR17, UR21, URZ, 0xc0, !UPT ;  /* 0x0000001511117292 */ /* 0x000fc4000f8ec03f */
[----:B------:R-:W-:Y:S02]  /*1c790*/  UIMAD UR5, UR7, UR24, UR19 ;  /* 0x00000018070572a4 */ /* 0x000fe4000f8e0213 */
[----:B------:R-:W-:Y:S01]  /*1c7a0*/  UISETP.NE.AND UP0, UPT, UR47, URZ, UPT ;  /* 0x0000003f2f00728c */ /* 0x000fe2000bf05270 */
[----:B------:R-:W-:Y:S01]  /*1c7b0*/  ULDC UR7, c[0x0][0x610] ;  /* 0x0001840000077ab9 */ /* 0x000fe20000000800 */
[----:B------:R-:W-:Y:S02]  /*1c7c0*/  UIMAD UR5, UR5, UR20, UR17 ;  /* 0x00000014050572a4 */ /* 0x000fe4000f8e0211 */
[----:B------:R-:W-:-:S04]  /*1c7d0*/  UIMAD UR8, UR6, UR7, UR8 ;  /* 0x00000007060872a4 */ /* 0x000fc8000f8e0208 */
[----:B------:R-:W-:Y:S02]  /*1c7e0*/  USEL UR6, UR5, UR8, !UP0 ;  /* 0x0000000805067287 */ /* 0x000fe4000c000000 */
[----:B------:R-:W-:-:S04]  /*1c7f0*/  USEL UR8, UR8, UR5, !UP0 ;  /* 0x0000000508087287 */ /* 0x000fc8000c000000 */
[----:B------:R-:W-:Y:S02]  /*1c800*/  IMAD.U32 R3, RZ, RZ, UR6 ;  /* 0x00000006ff037e24 */ /* 0x000fe4000f8e00ff */
[----:B------:R-:W-:-:S07]  /*1c810*/  IMAD.U32 R2, RZ, RZ, UR8 ;  /* 0x00000008ff027e24 */ /* 0x000fce000f8e00ff */
.L_x_808:
[----:B------:R-:W-:-:S08]  /*1c820*/  NOP ;  /* 0x0000000000007918 */ /* 0x000fd00000000000 */
[----:B0-----:R-:W0:-:S00]  /*1c830*/  USETMAXREG.DEALLOC.CTAPOOL 0x18 ;  /* 0x00000018000079c8 */ /* 0x001e0000080e0500 */
[----:B------:R-:W-:-:S13]  /*1c840*/  ISETP.NE.AND P0, PT, RZ, UR9, PT ;  /* 0x00000009ff007c0c */ /* 0x000fda000bf05270 */
[----:B------:R-:W-:Y:S05]  /*1c850*/  @P0 EXIT ;  /* 0x000000000000094d */ /* 0x000fea0003800000 */
[----:B0-----:R-:W-:Y:S01]  /*1c860*/  LOP3.LUT P0, RZ, R0, 0xff, RZ, 0xc0, !PT ;  /* 0x000000ff00ff7812 */ /* 0x001fe2000780c0ff */
[----:B------:R-:W-:Y:S02]  /*1c870*/  IMAD.MOV.U32 R0, RZ, RZ, 0x1 ;  /* 0x00000001ff007424 */ /* 0x000fe400078e00ff */
[----:B------:R-:W-:-:S10]  /*1c880*/  IMAD.MOV.U32 R7, RZ, RZ, RZ ;  /* 0x000000ffff077224 */ /* 0x000fd400078e00ff */
[----:B------:R-:W-:Y:S05]  /*1c890*/  @!P0 BRA `(.L_x_811) ;  /* 0x0000000c00708947 */ /* 0x000fea0003800000 */
[----:B------:R-:W0:Y:S01]  /*1c8a0*/  LDC R0, c[0x0][0x28c] ;  /* 0x0000a300ff007b82 */ /* 0x000e220000000800 */
[----:B------:R-:W1:Y:S01]  /*1c8b0*/  S2R R8, SR_CgaCtaId ;  /* 0x0000000000087919 */ /* 0x000e620000008800 */
[----:B------:R-:W-:Y:S01]  /*1c8c0*/  ULDC UR8, c[0x0][0xc] ;  /* 0x0000030000087ab9 */ /* 0x000fe20000000800 */
[----:B------:R-:W-:Y:S01]  /*1c8d0*/  ULDC UR5, c[0x0][0x658] ;  /* 0x0001960000057ab9 */ /* 0x000fe20000000800 */
[----:B------:R-:W-:Y:S01]  /*1c8e0*/  UMOV UR6, 0xffffffff ;  /* 0xffffffff00067882 */ /* 0x000fe20000000000 */
[----:B------:R-:W-:Y:S01]  /*1c8f0*/  ULDC UR9, c[0x0][0x10] ;  /* 0x0000040000097ab9 */ /* 0x000fe20000000800 */
[----:B------:R-:W-:Y:S01]  /*1c900*/  UMOV UR7, 0x1 ;  /* 0x0000000100077882 */ /* 0x000fe20000000000 */
[----:B------:R-:W-:Y:S01]  /*1c910*/  USHF.L.U32 UR6, UR6, UR5, URZ ;  /* 0x0000000506067299 */ /* 0x000fe2000800063f */
[----:B------:R-:W-:Y:S01]  /*1c920*/  IMAD.MOV.U32 R7, RZ, RZ, 0xc00 ;  /* 0x00000c00ff077424 */ /* 0x000fe200078e00ff */
[----:B------:R-:W-:Y:S01]  /*1c930*/  UIMAD.WIDE.U32 UR8, UR8, UR9, URZ ;  /* 0x00000009080872a5 */ /* 0x000fe2000f8e003f */
[----:B------:R-:W-:Y:S01]  /*1c940*/  BSSY B0, `(.L_x_811) ;  /* 0x00000d1000007945 */ /* 0x000fe20003800000 */
[----:B------:R-:W-:Y:S01]  /*1c950*/  USHF.L.U32 UR5, UR7, UR5, URZ ;  /* 0x0000000507057299 */ /* 0x000fe2000800063f */
[----:B------:R-:W-:Y:S01]  /*1c960*/  IMAD.MOV.U32 R9, RZ, RZ, 0x1 ;  /* 0x00000001ff097424 */ /* 0x000fe200078e00ff */
[----:B------:R-:W-:Y:S01]  /*1c970*/  ULDC UR4, c[0x0][0x600] ;  /* 0x0001800000047ab9 */ /* 0x000fe20000000800 */
[----:B------:R-:W-:Y:S01]  /*1c980*/  ULDC UR7, c[0x0][0x14] ;  /* 0x0000050000077ab9 */ /* 0x000fe20000000800 */
[----:B------:R-:W-:-:S02]  /*1c990*/  ULOP3.LUT UR24, UR40, 0x2, URZ, 0xfc, !UPT ;  /* 0x0000000228187892 */ /* 0x000fc4000f8efc3f */
[----:B------:R-:W-:Y:S02]  /*1c9a0*/  UIMAD.WIDE.U32 UR20, UR8, UR7, URZ ;  /* 0x00000007081472a5 */ /* 0x000fe4000f8e003f */
[----:B------:R-:W-:Y:S02]  /*1c9b0*/  UIMAD UR7, UR9, UR7, URZ ;  /* 0x00000007090772a4 */ /* 0x000fe4000f8e023f */
[----:B------:R-:W-:Y:S02]  /*1c9c0*/  UIADD3 UR4, UR4, -0x1, URZ ;  /* 0xffffffff04047890 */ /* 0x000fe4000fffe03f */
[----:B------:R-:W-:Y:S01]  /*1c9d0*/  ULOP3.LUT UR6, URZ, UR6, URZ, 0x33, !UPT ;  /* 0x000000063f067292 */ /* 0x000fe2000f8e333f */
[----:B0-----:R-:W-:Y:S01]  /*1c9e0*/  VIADD R0, R0, 0x1f ;  /* 0x0000001f00007836 */ /* 0x001fe20000000000 */
[----:B------:R-:W-:Y:S01]  /*1c9f0*/  UIADD3 UR7, UR21, UR7, URZ ;  /* 0x0000000715077290 */ /* 0x000fe2000fffe03f */
[----:B------:R-:W-:-:S03]  /*1ca00*/  ULDC.64 UR22, c[0x0][0x198] ;  /* 0x0000660000167ab9 */ /* 0x000fc60000000a00 */
[----:B------:R-:W-:-:S04]  /*1ca10*/  SHF.R.S32.HI R5, RZ, 0x1f, R0 ;  /* 0x0000001fff057819 */ /* 0x000fc80000011400 */
[----:B------:R-:W-:Y:S01]  /*1ca20*/  LEA.HI R5, R5, R0, RZ, 0x5 ;  /* 0x0000000005057211 */ /* 0x000fe200078f28ff */
[----:B------:R-:W-:Y:S01]  /*1ca30*/  IMAD.MOV.U32 R0, RZ, RZ, 0x1 ;  /* 0x00000001ff007424 */ /* 0x000fe200078e00ff */
[----:B-1----:R-:W-:Y:S02]  /*1ca40*/  LOP3.LUT R8, R8, 0x1, RZ, 0xc0, !PT ;  /* 0x0000000108087812 */ /* 0x002fe400078ec0ff */
[----:B------:R-:W-:-:S03]  /*1ca50*/  SHF.R.S32.HI R6, RZ, 0x5, R5 ;  /* 0x00000005ff067819 */ /* 0x000fc60000011405 */
[----:B------:R-:W-:Y:S02]  /*1ca60*/  IMAD R16, R8, R7, 0x28180 ;  /* 0x0002818008107424 */ /* 0x000fe400078e0207 */
[----:B------:R-:W-:Y:S02]  /*1ca70*/  IMAD.MOV.U32 R7, RZ, RZ, RZ ;  /* 0x000000ffff077224 */ /* 0x000fe400078e00ff */
[----:B------:R-:W-:-:S07]  /*1ca80*/  VIADD R17, R6, 0x1 ;  /* 0x0000000106117836 */ /* 0x000fce0000000000 */
.L_x_822:
[----:B------:R-:W-:-:S03]  /*1ca90*/  UMOV UR8, 0xffffffff ;  /* 0xffffffff00087882 */ /* 0x000fc60000000000 */
[----:B------:R-:W-:Y:S05]  /*1caa0*/  BRA.DIV UR8, `(.L_x_812) ;  /* 0x0000001208b07947 */ /* 0x000fea000b800000 */
[----:B------:R-:W-:-:S13]  /*1cab0*/  ELECT P6, URZ, PT ;  /* 0x00000000003f782f */ /* 0x000fda00038c0000 */
.L_x_839:
[----:B------:R-:W0:Y:S01]  /*1cac0*/  LDC R4, c[0x0][0x28c] ;  /* 0x0000a300ff047b82 */ /* 0x000e220000000800 */
[----:B------:R-:W-:Y:S01]  /*1cad0*/  BSSY B1, `(.L_x_813) ;  /* 0x000003b000017945 */ /* 0x000fe20003800000 */
[----:B0-----:R-:W-:-:S13]  /*1cae0*/  ISETP.LT.OR P6, PT, R4, 0x1, !P6 ;  /* 0x000000010400780c */ /* 0x001fda00077c1670 */
[----:B------:R-:W-:Y:S05]  /*1caf0*/  @P6 BRA `(.L_x_814) ;  /* 0x0000000000e06947 */ /* 0x000fea0003800000 */
[----:B------:R-:W-:Y:S02]  /*1cb00*/  IMAD R3, R3, 0x2, R8 ;  /* 0x0000000203037824 */ /* 0x000fe400078e0208 */
[----:B------:R-:W-:Y:S02]  /*1cb10*/  IMAD.SHL.U32 R2, R2, 0x200, RZ ;  /* 0x0000020002027824 */ /* 0x000fe400078e00ff */
[----:B------:R-:W-:Y:S02]  /*1cb20*/  IMAD R3, R3, 0x60, RZ ;  /* 0x0000006003037824 */ /* 0x000fe400078e02ff */
[----:B------:R-:W-:Y:S02]  /*1cb30*/  IMAD.MOV.U32 R14, RZ, RZ, RZ ;  /* 0x000000ffff0e7224 */ /* 0x000fe400078e00ff */
[----:B------:R-:W-:Y:S02]  /*1cb40*/  IMAD.MOV.U32 R4, RZ, RZ, R17 ;  /* 0x000000ffff047224 */ /* 0x000fe400078e0011 */
[----:B------:R-:W-:-:S02]  /*1cb50*/  IMAD.MOV.U32 R5, RZ, RZ, R0 ;  /* 0x000000ffff057224 */ /* 0x000fc400078e0000 */
[----:B------:R-:W-:-:S07]  /*1cb60*/  IMAD.MOV.U32 R13, RZ, RZ, R7 ;  /* 0x000000ffff0d7224 */ /* 0x000fce00078e0007 */
.L_x_817:
[----:B------:R-:W0:Y:S01]  /*1cb70*/  S2R R15, SR_CgaCtaId ;  /* 0x00000000000f7919 */ /* 0x000e220000008800 */
[----:B------:R-:W-:Y:S02]  /*1cb80*/  MOV R10, 0x400 ;  /* 0x00000400000a7802 */ /* 0x000fe40000000f00 */
[----:B------:R-:W-:Y:S02]  /*1cb90*/  SHF.L.U32 R12, R5, 0x1f, RZ ;  /* 0x0000001f050c7819 */ /* 0x000fe400000006ff */
[----:B0-----:R-:W-:-:S05]  /*1cba0*/  LEA R10, R15, R10, 0x18 ;  /* 0x0000000a0f0a7211 */ /* 0x001fca00078ec0ff */
[----:B------:R-:W-:-:S04]  /*1cbb0*/  IMAD R15, R13, 0x8, R10 ;  /* 0x000000080d0f7824 */ /* 0x000fc800078e020a */
[----:B------:R-:W0:Y:S02]  /*1cbc0*/  SYNCS.PHASECHK.TRANS64.TRYWAIT P0, [R15+URZ+0x50], R12 ;  /* 0x0000500c0f0075a7 */ /* 0x000e24000800017f */
[----:B0-----:R-:W-:Y:S05]  /*1cbd0*/  @!P0 BRA `(.L_x_815) ;  /* 0x0000001000848947 */ /* 0x001fea0003800000 */
.L_x_840:
[----:B------:R-:W1:Y:S01]  /*1cbe0*/  S2R R18, SR_TID.X ;  /* 0x0000000000127919 */ /* 0x000e620000002100 */
[----:B------:R-:W-:-:S04]  /*1cbf0*/  UPRMT UR8, UR24, 0x9910, URZ ;  /* 0x0000991018087896 */ /* 0x000fc8000800003f */
[----:B------:R-:W-:Y:S01]  /*1cc00*/  UISETP.NE.AND UP0, UPT, UR8, 0x2, UPT ;  /* 0x000000020800788c */ /* 0x000fe2000bf05270 */
[----:B-1----:R-:W-:-:S13]  /*1cc10*/  LOP3.LUT P0, RZ, R18, 0x7f, RZ, 0xc0, !PT ;  /* 0x0000007f12ff7812 */ /* 0x002fda000780c0ff */
[----:B0-----:R-:W0:Y:S02]  /*1cc20*/  @!P0 LDC R12, c[0x0][0x500] ;  /* 0x00014000ff0c8b82 */ /* 0x001e240000000800 */
[----:B0-----:R0:W-:Y:S01]  /*1cc30*/  @!P0 SYNCS.ARRIVE.TRANS64 RZ, [R15+URZ], R12 ;  /* 0x0000000c0fff89a7 */ /* 0x0011e2000800003f */
[----:B------:R-:W-:-:S13]  /*1cc40*/  PLOP3.LUT P0, PT, PT, PT, UP0, 0x80, 0x0 ;  /* 0x000000000000781c */ /* 0x000fda0003f0f008 */
[----:B0-----:R-:W-:Y:S05]  /*1cc50*/  @P0 BRA `(.L_x_816) ;  /* 0x0000000000040947 */ /* 0x001fea0003800000 */
[----:B------:R-:W-:Y:S01]  /*1cc60*/  BPT.TRAP 0x1 ;  /* 0x000000040000795c */ /* 0x000fe20000300000 */
.L_x_816:
[C---:B------:R-:W-:Y:S01]  /*1cc70*/  IMAD R12, R13.reuse, 0x4000, R10 ;  /* 0x000040000d0c7824 */ /* 0x040fe200078e020a */
[----:B------:R-:W-:Y:S01]  /*1cc80*/  R2UR UR13, R10 ;  /* 0x000000000a0d72ca */ /* 0x000fe200000e0000 */
[----:B------:R-:W-:Y:S01]  /*1cc90*/  IMAD R10, R13, 0x1800, R16 ;  /* 0x000018000d0a7824 */ /* 0x000fe200078e0210 */
[----:B------:R-:W-:Y:S01]  /*1cca0*/  R2UR UR18, R2 ;  /* 0x00000000021272ca */ /* 0x000fe200000e0000 */
[----:B------:R-:W-:Y:S01]  /*1ccb0*/  VIADD R4, R4, 0xffffffff ;  /* 0xffffffff04047836 */ /* 0x000fe20000000000 */
[----:B------:R-:W-:Y:S01]  /*1ccc0*/  R2UR UR8, R12 ;  /* 0x000000000c0872ca */ /* 0x000fe200000e0000 */
[----:B------:R-:W-:Y:S01]  /*1ccd0*/  UIADD3 UR14, UP0, UR22, 0xf0, URZ ;  /* 0x000000f0160e7890 */ /* 0x000fe2000ff1e03f */
[----:B------:R-:W-:Y:S01]  /*1cce0*/  R2UR UR11, R10 ;  /* 0x000000000a0b72ca */ /* 0x000fe200000e0000 */
[----:B------:R-:W-:Y:S01]  /*1ccf0*/  UIADD3 UR26, UP1, UR22, 0x1f0, URZ ;  /* 0x000001f0161a7890 */ /* 0x000fe2000ff3e03f */
[----:B------:R-:W-:Y:S01]  /*1cd00*/  R2UR UR9, R15 ;  /* 0x000000000f0972ca */ /* 0x000fe200000e0000 */
[----:B------:R-:W-:Y:S01]  /*1cd10*/  UIADD3.X UR15, URZ, UR23, URZ, UP0, !UPT ;  /* 0x000000173f0f7290 */ /* 0x000fe200087fe43f */
[----:B------:R-:W-:Y:S01]  /*1cd20*/  R2UR UR10, R14 ;  /* 0x000000000e0a72ca */ /* 0x000fe200000e0000 */
[----:B------:R-:W-:Y:S01]  /*1cd30*/  VIADD R13, R13, 0x1 ;  /* 0x000000010d0d7836 */ /* 0x000fe20000000000 */
[----:B------:R-:W-:Y:S01]  /*1cd40*/  R2UR UR12, R11 ;  /* 0x000000000b0c72ca */ /* 0x000fe200000e0000 */
[----:B------:R-:W-:Y:S01]  /*1cd50*/  UIADD3.X UR27, URZ, UR23, URZ, UP1, !UPT ;  /* 0x000000173f1b7290 */ /* 0x000fe20008ffe43f */
[----:B------:R-:W-:Y:S01]  /*1cd60*/  R2UR UR19, R3 ;  /* 0x00000000031372ca */ /* 0x000fe200000e0000 */
[----:B------:R-:W-:Y:S01]  /*1cd70*/  UMOV UR16, 0x0 ;  /* 0x0000000000107882 */ /* 0x000fe20000000000 */
[----:B------:R-:W-:Y:S01]  /*1cd80*/  ISETP.GT.AND P1, PT, R4, 0x1, PT ;  /* 0x000000010400780c */ /* 0x000fe20003f24270 */
[----:B------:R-:W-:Y:S01]  /*1cd90*/  UIADD3 UR8, UR8, 0x180, URZ ;  /* 0x0000018008087890 */ /* 0x000fe2000fffe03f */
[----:B------:R-:W-:Y:S01]  /*1cda0*/  ISETP.NE.AND P0, PT, R13, 0xa, PT ;  /* 0x0000000a0d00780c */ /* 0x000fe20003f05270 */
[----:B------:R-:W-:Y:S01]  /*1cdb0*/  UIADD3 UR13, UR13, UR11, URZ ;  /* 0x0000000b0d0d7290 */ /* 0x000fe2000fffe03f */
[----:B------:R-:W-:Y:S01]  /*1cdc0*/  VIADD R14, R14, 0x20 ;  /* 0x000000200e0e7836 */ /* 0x000fe20000000000 */
[----:B------:R-:W-:Y:S01]  /*1cdd0*/  UMOV UR17, 0x10000000 ;  /* 0x1000000000117882 */ /* 0x000fe20000000000 */
[----:B------:R-:W-:Y:S01]  /*1cde0*/  UMOV UR11, UR18 ;  /* 0x00000012000b7c82 */ /* 0x000fe20008000000 */
[----:B------:R-:W-:Y:S01]  /*1cdf0*/  UMOV UR25, 0x30000 ;  /* 0x0003000000197882 */ /* 0x000fe20000000000 */
[----:B------:R-:W-:-:S02]  /*1ce00*/  SEL R10, RZ, 0x1, P0 ;  /* 0x00000001ff0a7807 */ /* 0x000fc40000000000 */
[----:B------:R0:W-:Y:S01]  /*1ce10*/  UTMALDG.3D [UR8], [UR14], desc[UR16] ;  /* 0x000010080e0075b4 */ /* 0x0001e20008011000 */
[----:B------:R-:W-:Y:S02]  /*1ce20*/  SEL R13, R13, RZ, P0 ;  /* 0x000000ff0d0d7207 */ /* 0x000fe40000000000 */
[----:B------:R-:W-:Y:S01]  /*1ce30*/  LOP3.LUT R5, R5, R10, RZ, 0x3c, !PT ;  /* 0x0000000a05057212 */ /* 0x000fe200078e3cff */
[----:B0-----:R-:W-:Y:S01]  /*1ce40*/  UMOV UR11, UR19 ;  /* 0x00000013000b7c82 */ /* 0x001fe20008000000 */
[----:B------:R-:W-:Y:S02]  /*1ce50*/  UMOV UR8, UR13 ;  /* 0x0000000d00087c82 */ /* 0x000fe40008000000 */
[----:B------:R0:W-:Y:S02]  /*1ce60*/  UTMALDG.3D.MULTICAST [UR8], [UR26], UR25, desc[UR16] ;  /* 0x000010081a0073b4 */ /* 0x0001e40008011819 */
[----:B0-----:R-:W-:Y:S05]  /*1ce70*/  @P1 BRA `(.L_x_817) ;  /* 0xfffffffc003c1947 */ /* 0x001fea000383ffff */
.L_x_814:
[----:B------:R-:W-:Y:S05]  /*1ce80*/  BSYNC B1 ;  /* 0x0000000000017941 */ /* 0x000fea0003800000 */
.L_x_813:
[----:B------:R-:W2:Y:S01]  /*1ce90*/  LDL.LU R18, [R1+0x300] ;  /* 0x0003000001127983 */ /* 0x000ea20000300800 */
[----:B------:R-:W-:Y:S01]  /*1cea0*/  LOP3.LUT P0, RZ, R9, 0xff, RZ, 0xc0, !PT ;  /* 0x000000ff09ff7812 */ /* 0x000fe2000780c0ff */
[C---:B------:R-:W-:Y:S01]  /*1ceb0*/  IMAD.IADD R4, R6.reuse, 0x1, R7 ;  /* 0x0000000106047824 */ /* 0x040fe200078e0207 */
[----:B------:R-:W-:Y:S01]  /*1cec0*/  ULDC.64 UR8, c[0x0][0x650] ;  /* 0x0001940000087ab9 */ /* 0x000fe20000000a00 */
[----:B------:R-:W3:Y:S01]  /*1ced0*/  LDL.LU R15, [R1+0x304] ;  /* 0x00030400010f7983 */ /* 0x000ee20000300800 */
[----:B------:R-:W-:Y:S01]  /*1cee0*/  ISETP.GE.U32.AND P1, PT, R6, 0xa, PT ;  /* 0x0000000a0600780c */ /* 0x000fe20003f26070 */
[----:B------:R-:W-:Y:S01]  /*1cef0*/  BSSY B1, `(.L_x_818) ;  /* 0x0000073000017945 */ /* 0x000fe20003800000 */
[----:B------:R-:W-:Y:S01]  /*1cf00*/  IMAD.MOV.U32 R11, RZ, RZ, -0x1 ;  /* 0xffffffffff0b7424 */ /* 0x000fe200078e00ff */
[----:B------:R-:W-:-:S06]  /*1cf10*/  PRMT R9, RZ, 0x7610, R9 ;  /* 0x00007610ff097816 */ /* 0x000fcc0000000009 */
[----:B------:R-:W0:Y:S01]  /*1cf20*/  @P0 S2R R3, SR_CgaCtaId ;  /* 0x0000000000030919 */ /* 0x000e220000008800 */
[----:B------:R-:W-:-:S04]  /*1cf30*/  @P0 MOV R2, 0x400 ;  /* 0x0000040000020802 */ /* 0x000fc80000000f00 */
[----:B0-----:R-:W-:-:S04]  /*1cf40*/  @P0 LEA R2, R3, R2, 0x18 ;  /* 0x0000000203020211 */ /* 0x001fc800078ec0ff */
[----:B------:R0:W-:Y:S01]  /*1cf50*/  @P0 SYNCS.ARRIVE.TRANS64.A1T0 RZ, [R2+URZ+0xb8], RZ ;  /* 0x0000b8ff02ff09a7 */ /* 0x0001e2000810003f */
[----:B------:R-:W-:-:S04]  /*1cf60*/  ISETP.GT.U32.AND P0, PT, R4, 0x9, PT ;  /* 0x000000090400780c */ /* 0x000fc80003f04070 */
[----:B------:R-:W-:Y:S01]  /*1cf70*/  ISETP.LT.U32.AND P0, PT, R6, 0xa, P0 ;  /* 0x0000000a0600780c */ /* 0x000fe20000701070 */
[----:B0-----:R-:W-:-:S04]  /*1cf80*/  IMAD.WIDE.U32 R2, R4, -0x33333333, RZ ;  /* 0xcccccccd04027825 */ /* 0x001fc800078e00ff */
[----:B------:R-:W-:Y:S01]  /*1cf90*/  IMAD.MOV.U32 R2, RZ, RZ, -0x1 ;  /* 0xffffffffff027424 */ /* 0x000fe200078e00ff */
[----:B------:R-:W-:Y:S02]  /*1cfa0*/  SHF.R.U32.HI R5, RZ, 0x3, R3 ;  /* 0x00000003ff057819 */ /* 0x000fe40000011603 */
[----:B------:R-:W-:-:S03]  /*1cfb0*/  SEL R3, RZ, 0x1, !P0 ;  /* 0x00000001ff037807 */ /* 0x000fc60004000000 */
[--C-:B------:R-:W-:Y:S01]  /*1cfc0*/  IMAD R7, R5, -0xa, R4.reuse ;  /* 0xfffffff605077824 */ /* 0x100fe200078e0204 */
[----:B------:R-:W-:Y:S01]  /*1cfd0*/  LOP3.LUT R0, R0, R3, RZ, 0x3c, !PT ;  /* 0x0000000300007212 */ /* 0x000fe200078e3cff */
[----:B------:R-:W-:Y:S01]  /*1cfe0*/  IMAD.MOV.U32 R3, RZ, RZ, -0x1 ;  /* 0xffffffffff037424 */ /* 0x000fe200078e00ff */
[----:B------:R-:W-:Y:S02]  /*1cff0*/  PRMT R4, RZ, 0x7610, R4 ;  /* 0x00007610ff047816 */ /* 0x000fe40000000004 */
[----:B------:R-:W-:Y:S02]  /*1d000*/  @P1 LOP3.LUT R0, R0, 0x1, R5, 0x78, !PT ;  /* 0x0000000100001812 */ /* 0x000fe400078e7805 */
[----:B---3--:R-:W-:-:S04]  /*1d010*/  IADD3 R15, P0, R15, UR20, RZ ;  /* 0x000000140f0f7c10 */ /* 0x008fc8000ff1e0ff */
[----:B--2---:R-:W-:Y:S01]  /*1d020*/  IADD3.X R18, R18, UR7, RZ, P0, !PT ;  /* 0x0000000712127c10 */ /* 0x004fe200087fe4ff */
[----:B------:R0:W-:Y:S01]  /*1d030*/  STL [R1+0x304], R15 ;  /* 0x0003040f01007387 */ /* 0x0001e20000100800 */
[----:B------:R-:W-:-:S03]  /*1d040*/  ISETP.GE.U32.AND P0, PT, R15, UR8, PT ;  /* 0x000000080f007c0c */ /* 0x000fc6000bf06070 */
[----:B------:R0:W-:Y:S01]  /*1d050*/  STL [R1+0x300], R18 ;  /* 0x0003001201007387 */ /* 0x0001e20000100800 */
[----:B------:R-:W-:-:S13]  /*1d060*/  ISETP.GE.U32.AND.EX P0, PT, R18, UR9, PT, P0 ;  /* 0x0000000912007c0c */ /* 0x000fda000bf06100 */
[----:B0-----:R-:W-:Y:S05]  /*1d070*/  @P0 BRA `(.L_x_819) ;  /* 0x0000000400680947 */ /* 0x001fea0003800000 */
[----:B------:R-:W0:Y:S01]  /*1d080*/  S2UR UR8, SR_CTAID.X ;  /* 0x00000000000879c3 */ /* 0x000e220000002500 */
[----:B------:R-:W-:Y:S01]  /*1d090*/  ULDC.64 UR10, c[0x0][0x628] ;  /* 0x00018a00000a7ab9 */ /* 0x000fe20000000a00 */
[----:B------:R-:W-:Y:S01]  /*1d0a0*/  ULDC UR9, c[0x0][0x150] ;  /* 0x0000540000097ab9 */ /* 0x000fe20000000800 */
[----:B------:R-:W-:Y:S01]  /*1d0b0*/  ISETP.NE.U32.AND P0, PT, RZ, UR10, PT ;  /* 0x0000000aff007c0c */ /* 0x000fe2000bf05070 */
[----:B------:R-:W-:Y:S01]  /*1d0c0*/  ULDC UR12, c[0x0][0x630] ;  /* 0x00018c00000c7ab9 */ /* 0x000fe20000000800 */
[----:B------:R-:W-:Y:S01]  /*1d0d0*/  ULDC UR14, c[0x0][0x154] ;  /* 0x00005500000e7ab9 */ /* 0x000fe20000000800 */
[----:B------:R-:W-:Y:S01]  /*1d0e0*/  IMAD.MOV.U32 R3, RZ, RZ, R18 ;  /* 0x000000ffff037224 */ /* 0x000fe200078e0012 */
[----:B------:R-:W-:Y:S01]  /*1d0f0*/  ISETP.NE.AND.EX P0, PT, RZ, UR11, PT, P0 ;  /* 0x0000000bff007c0c */ /* 0x000fe2000bf05300 */
[----:B------:R-:W1:Y:S01]  /*1d100*/  S2UR UR13, SR_CTAID.Y ;  /* 0x00000000000d79c3 */ /* 0x000e620000002600 */
[----:B0-----:R-:W-:-:S05]  /*1d110*/  I2FP.F32.U32 R2, UR8 ;  /* 0x0000000800027c45 */ /* 0x001fca0008201000 */
[----:B------:R-:W-:Y:S01]  /*1d120*/  FMUL R10, R2, UR9 ;  /* 0x00000009020a7c20 */ /* 0x000fe20008400000 */
[----:B------:R-:W-:Y:S01]  /*1d130*/  IMAD.MOV.U32 R2, RZ, RZ, R15 ;  /* 0x000000ffff027224 */ /* 0x000fe200078e000f */
[----:B-1----:R-:W-:-:S04]  /*1d140*/  I2FP.F32.U32 R12, UR13 ;  /* 0x0000000d000c7c45 */ /* 0x002fc80008201000 */
[----:B------:R-:W0:Y:S01]  /*1d150*/  F2I.U32.TRUNC.NTZ R10, R10 ;  /* 0x0000000a000a7305 */ /* 0x000e22000020f000 */
[----:B------:R-:W-:Y:S05]  /*1d160*/  @!P0 BRA `(.L_x_820) ;  /* 0x0000000000288947 */ /* 0x000fea0003800000 */
[----:B------:R-:W-:Y:S02]  /*1d170*/  ULDC UR9, c[0x0][0x634] ;  /* 0x00018d0000097ab9 */ /* 0x000fe40000000800 */
[----:B------:R-:W-:-:S05]  /*1d180*/  IADD3 R3, P0, R15, UR9, RZ ;  /* 0x000000090f037c10 */ /* 0x000fca000ff1e0ff */
[----:B------:R-:W-:-:S04]  /*1d190*/  IMAD.X R11, RZ, RZ, R18, P0 ;  /* 0x000000ffff0b7224 */ /* 0x000fc800000e0612 */
[----:B------:R-:W-:-:S04]  /*1d1a0*/  IMAD.WIDE.U32 R4, R11, UR10, RZ ;  /* 0x0000000a0b047c25 */ /* 0x000fc8000f8e00ff */
[----:B------:R-:W-:-:S04]  /*1d1b0*/  IMAD.WIDE.U32 R4, P0, R3, UR11, R4 ;  /* 0x0000000b03047c25 */ /* 0x000fc8000f800004 */
[----:B------:R-:W-:-:S04]  /*1d1c0*/  IMAD.WIDE.U32 R2, R3, UR10, RZ ;  /* 0x0000000a03027c25 */ /* 0x000fc8000f8e00ff */
[----:B------:R-:W-:Y:S01]  /*1d1d0*/  IMAD.MOV.U32 R2, RZ, RZ, R5 ;  /* 0x000000ffff027224 */ /* 0x000fe200078e0005 */
[----:B------:R-:W-:Y:S01]  /*1d1e0*/  IADD3 RZ, P1, R3, R4, RZ ;  /* 0x0000000403ff7210 */ /* 0x000fe20007f3e0ff */
[----:B------:R-:W-:-:S04]  /*1d1f0*/  IMAD.X R3, RZ, RZ, RZ, P0 ;  /* 0x000000ffff037224 */ /* 0x000fc800000e06ff */
[----:B------:R-:W-:-:S08]  /*1d200*/  IMAD.WIDE.U32.X R2, R11, UR11, R2, P1 ;  /* 0x0000000b0b027c25 */ /* 0x000fd000088e0402 */
.L_x_820:
[--C-:B------:R-:W-:Y:S01]  /*1d210*/  SHF.R.U64 R11, R2, UR12, R3.reuse ;  /* 0x0000000c020b7c19 */ /* 0x100fe20008001203 */
[----:B------:R-:W-:Y:S01]  /*1d220*/  ULDC.64 UR10, c[0x0][0x620] ;  /* 0x00018800000a7ab9 */ /* 0x000fe20000000a00 */
[----:B------:R-:W-:Y:S01]  /*1d230*/  SHF.R.U32.HI R2, RZ, UR12, R3 ;  /* 0x0000000cff027c19 */ /* 0x000fe20008011603 */
[----:B------:R-:W-:Y:S01]  /*1d240*/  IMAD.MOV.U32 R3, RZ, RZ, R18 ;  /* 0x000000ffff037224 */ /* 0x000fe200078e0012 */
[----:B------:R-:W-:Y:S01]  /*1d250*/  IADD3 R13, P0, RZ, -R11, RZ ;  /* 0x8000000bff0d7210 */ /* 0x000fe20007f1e0ff */
[----:B------:R-:W-:Y:S01]  /*1d260*/  FMUL R4, R12, UR14 ;  /* 0x0000000e0c047c20 */ /* 0x000fe20008400000 */
[----:B------:R-:W-:Y:S01]  /*1d270*/  ULDC.64 UR14, c[0x0][0x640] ;  /* 0x00019000000e7ab9 */ /* 0x000fe20000000a00 */
[----:B0-----:R-:W-:Y:S02]  /*1d280*/  R2UR UR9, R10 ;  /* 0x000000000a0972ca */ /* 0x001fe400000e0000 */
[----:B------:R-:W-:Y:S01]  /*1d290*/  IMAD.X R2, RZ, RZ, ~R2, P0 ;  /* 0x000000ffff027224 */ /* 0x000fe200000e0e02 */
[----:B------:R-:W-:Y:S01]  /*1d2a0*/  ISETP.NE.U32.AND P0, PT, RZ, UR14, PT ;  /* 0x0000000eff007c0c */ /* 0x000fe2000bf05070 */
[----:B------:R-:W0:Y:S02]  /*1d2b0*/  F2I.U32.TRUNC.NTZ R4, R4 ;  /* 0x0000000400047305 */ /* 0x000e24000020f000 */
[----:B------:R-:W-:Y:S01]  /*1d2c0*/  IMAD R2, R2, UR10, RZ ;  /* 0x0000000a02027c24 */ /* 0x000fe2000f8e02ff */
[----:B------:R-:W-:-:S03]  /*1d2d0*/  ISETP.NE.AND.EX P0, PT, RZ, UR15, PT, P0 ;  /* 0x0000000fff007c0c */ /* 0x000fc6000bf05300 */
[----:B------:R-:W-:Y:S02]  /*1d2e0*/  IMAD R5, R13, UR11, R2 ;  /* 0x0000000b0d057c24 */ /* 0x000fe4000f8e0202 */
[----:B------:R-:W-:-:S04]  /*1d2f0*/  IMAD.MOV.U32 R2, RZ, RZ, R15 ;  /* 0x000000ffff027224 */ /* 0x000fc800078e000f */
[----:B------:R-:W-:Y:S01]  /*1d300*/  IMAD.WIDE.U32 R2, R13, UR10, R2 ;  /* 0x0000000a0d027c25 */ /* 0x000fe2000f8e0002 */
[----:B------:R-:W-:Y:S01]  /*1d310*/  ULDC UR10, c[0x0][0x618] ;  /* 0x00018600000a7ab9 */ /* 0x000fe20000000800 */
[----:B0-----:R-:W-:Y:S02]  /*1d320*/  R2UR UR11, R4 ;  /* 0x00000000040b72ca */ /* 0x001fe400000e0000 */
[----:B------:R-:W-:-:S05]  /*1d330*/  IMAD.IADD R3, R3, 0x1, R5 ;  /* 0x0000000103037824 */ /* 0x000fca00078e0205 */
[--C-:B------:R-:W-:Y:S02]  /*1d340*/  SHF.R.U64 R10, R2, UR10, R3.reuse ;  /* 0x0000000a020a7c19 */ /* 0x100fe40008001203 */
[----:B------:R-:W-:Y:S01]  /*1d350*/  SHF.R.U32.HI R3, RZ, UR10, R3 ;  /* 0x0000000aff037c19 */ /* 0x000fe20008011603 */
[----:B------:R-:W-:-:S03]  /*1d360*/  ULDC UR10, c[0x0][0x608] ;  /* 0x00018200000a7ab9 */ /* 0x000fc60000000800 */
[--C-:B------:R-:W-:Y:S02]  /*1d370*/  SHF.R.U64 R12, R10, UR10, R3.reuse ;  /* 0x0000000a0a0c7c19 */ /* 0x100fe40008001203 */
[----:B------:R-:W-:Y:S01]  /*1d380*/  SHF.R.U32.HI R3, RZ, UR10, R3 ;  /* 0x0000000aff037c19 */ /* 0x000fe20008011603 */
[----:B------:R-:W-:-:S03]  /*1d390*/  ULDC UR10, c[0x0][0x658] ;  /* 0x00019600000a7ab9 */ /* 0x000fc60000000800 */
[--C-:B------:R-:W-:Y:S02]  /*1d3a0*/  SHF.R.U64 R13, R12, UR10, R3.reuse ;  /* 0x0000000a0c0d7c19 */ /* 0x100fe40008001203 */
[----:B------:R-:W-:-:S03]  /*1d3b0*/  SHF.R.U32.HI R14, RZ, UR10, R3 ;  /* 0x0000000aff0e7c19 */ /* 0x000fc60008011603 */
[----:B------:R-:W-:Y:S02]  /*1d3c0*/  IMAD.MOV.U32 R2, RZ, RZ, R13 ;  /* 0x000000ffff027224 */ /* 0x000fe400078e000d */
[----:B------:R-:W-:Y:S01]  /*1d3d0*/  IMAD.MOV.U32 R3, RZ, RZ, R14 ;  /* 0x000000ffff037224 */ /* 0x000fe200078e000e */
[----:B------:R-:W-:Y:S06]  /*1d3e0*/  @!P0 BRA `(.L_x_821) ;  /* 0x0000000000288947 */ /* 0x000fec0003800000 */
        /* <DEDUP_REMOVED lines=10> */
.L_x_821:
[----:B------:R-:W-:Y:S01]  /*1d490*/  ULDC UR10, c[0x0][0x648] ;  /* 0x00019200000a7ab9 */ /* 0x000fe20000000800 */
[----:B------:R-:W-:Y:S01]  /*1d4a0*/  UISETP.NE.AND UP0, UPT, UR47, URZ, UPT ;  /* 0x0000003f2f00728c */ /* 0x000fe2000bf05270 */
[----:B------:R-:W-:Y:S01]  /*1d4b0*/  SHF.R.U64 R3, R2, UR10, R3 ;  /* 0x0000000a02037c19 */ /* 0x000fe20008001203 */
[----:B------:R-:W-:Y:S01]  /*1d4c0*/  ULDC UR10, c[0x0][0x638] ;  /* 0x00018e00000a7ab9 */ /* 0x000fe20000000800 */
[----:B------:R-:W-:Y:S01]  /*1d4d0*/  UIADD3 UR11, -UR11, URZ, URZ ;  /* 0x0000003f0b0b7290 */ /* 0x000fe2000fffe13f */
[----:B------:R-:W-:Y:S02]  /*1d4e0*/  LOP3.LUT R12, R12, UR6, RZ, 0xc0, !PT ;  /* 0x000000060c0c7c12 */ /* 0x000fe4000f8ec0ff */
[----:B------:R-:W-:Y:S01]  /*1d4f0*/  IMAD.MOV R4, RZ, RZ, -R3 ;  /* 0x000000ffff047224 */ /* 0x000fe200078e0a03 */
[----:B------:R-:W-:Y:S02]  /*1d500*/  LOP3.LUT R10, R10, UR4, RZ, 0xc0, !PT ;  /* 0x000000040a0a7c12 */ /* 0x000fe4000f8ec0ff */
[----:B------:R-:W-:Y:S01]  /*1d510*/  IMAD R2, R3, UR5, R12 ;  /* 0x0000000503027c24 */ /* 0x000fe2000f8e020c */
[----:B------:R-:W-:Y:S01]  /*1d520*/  PLOP3.LUT P0, PT, PT, PT, UP0, 0x40, 0x0 ;  /* 0x000000000000781c */ /* 0x000fe20003f0e808 */
[----:B------:R-:W-:Y:S01]  /*1d530*/  IMAD R13, R4, UR10, R13 ;  /* 0x0000000a040d7c24 */ /* 0x000fe2000f8e020d */
[----:B------:R-:W-:Y:S01]  /*1d540*/  UIADD3 UR10, -UR9, URZ, URZ ;  /* 0x0000003f090a7290 */ /* 0x000fe2000fffe13f */
[----:B------:R-:W-:Y:S01]  /*1d550*/  PLOP3.LUT P1, PT, PT, PT, UP0, 0x40, 0x0 ;  /* 0x000000000000781c */ /* 0x000fe20003f2e808 */
[----:B------:R-:W-:Y:S01]  /*1d560*/  IMAD.MOV.U32 R4, RZ, RZ, 0x1 ;  /* 0x00000001ff047424 */ /* 0x000fe200078e00ff */
[----:B------:R-:W-:-:S02]  /*1d570*/  ULDC UR9, c[0x0][0x144] ;  /* 0x0000510000097ab9 */ /* 0x000fc40000000800 */
[----:B------:R-:W-:-:S03]  /*1d580*/  UIMAD UR8, UR9, UR10, UR8 ;  /* 0x0000000a090872a4 */ /* 0x000fc6000f8e0208 */
[----:B------:R-:W-:Y:S02]  /*1d590*/  ULDC UR9, c[0x0][0x148] ;  /* 0x0000520000097ab9 */ /* 0x000fe40000000800 */
[----:B------:R-:W-:-:S03]  /*1d5a0*/  @UP0 UIMAD UR8, UR9, UR11, UR13 ;  /* 0x0000000b090802a4 */ /* 0x000fc6000f8e020d */
[----:B------:R-:W-:Y:S02]  /*1d5b0*/  ULDC UR9, c[0x0][0x600] ;  /* 0x0001800000097ab9 */ /* 0x000fe40000000800 */
[----:B------:R-:W-:Y:S02]  /*1d5c0*/  IMAD R13, R13, UR9, R10 ;  /* 0x000000090d0d7c24 */ /* 0x000fe4000f8e020a */
[----:B------:R-:W-:Y:S01]  /*1d5d0*/  IMAD.U32 R3, RZ, RZ, UR8 ;  /* 0x00000008ff037e24 */ /* 0x000fe2000f8e00ff */
[----:B------:R-:W-:-:S03]  /*1d5e0*/  ULDC UR8, c[0x0][0x610] ;  /* 0x0001840000087ab9 */ /* 0x000fc60000000800 */
[----:B------:R-:W-:-:S05]  /*1d5f0*/  IMAD R2, R2, UR8, R3 ;  /* 0x0000000802027c24 */ /* 0x000fca000f8e0203 */
[----:B------:R-:W-:Y:S02]  /*1d600*/  SEL R3, R13, R2, P0 ;  /* 0x000000020d037207 */ /* 0x000fe40000000000 */
[----:B------:R-:W-:-:S07]  /*1d610*/  SEL R2, R2, R13, P1 ;  /* 0x0000000d02027207 */ /* 0x000fce0000800000 */
.L_x_819:
[----:B------:R-:W-:Y:S05]  /*1d620*/  BSYNC B1 ;  /* 0x0000000000017941 */ /* 0x000fea0003800000 */
.L_x_818:
[----:B------:R-:W-:-:S13]  /*1d630*/  LOP3.LUT P0, RZ, R4, 0xff, RZ, 0xc0, !PT ;  /* 0x000000ff04ff7812 */ /* 0x000fda000780c0ff */
[----:B------:R-:W-:Y:S05]  /*1d640*/  @P0 BRA `(.L_x_822) ;  /* 0xfffffff400100947 */ /* 0x000fea000383ffff */
[----:B------:R-:W-:Y:S05]  /*1d650*/  BSYNC B0 ;  /* 0x0000000000007941 */ /* 0x000fea0003800000 */
.L_x_811:
[----:B------:R-:W-:-:S03]  /*1d660*/  UMOV UR8, 0xffffffff ;  /* 0xffffffff00087882 */ /* 0x000fc60000000000 */
[----:B------:R-:W-:Y:S05]  /*1d670*/  BRA.DIV UR8, `(.L_x_823) ;  /* 0x0000000608f07947 */ /* 0x000fea000b800000 */
[----:B------:R-:W-:-:S13]  /*1d680*/  ELECT P6, URZ, PT ;  /* 0x00000000003f782f */ /* 0x000fda00038c0000 */
.L_x_843:
[----:B------:R-:W-:Y:S04]  /*1d690*/  BSSY B0, `(.L_x_824) ;  /* 0x0000062000007945 */ /* 0x000fe80003800000 */
[----:B------:R-:W-:Y:S05]  /*1d6a0*/  @!P6 BRA `(.L_x_825) ;  /* 0x000000040080e947 */ /* 0x000fea0003800000 */
[----:B------:R-:W-:-:S04]  /*1d6b0*/  ULOP3.LUT UR8, UR40, 0x2, URZ, 0xfc, !UPT ;  /* 0x0000000228087892 */ /* 0x000fc8000f8efc3f */
[----:B------:R-:W-:-:S06]  /*1d6c0*/  UISETP.NE.AND UP0, UPT, UR8, 0x3, UPT ;  /* 0x000000030800788c */ /* 0x000fcc000bf05270 */
[----:B------:R-:W-:-:S13]  /*1d6d0*/  PLOP3.LUT P0, PT, PT, PT, UP0, 0x80, 0x0 ;  /* 0x000000000000781c */ /* 0x000fda0003f0f008 */
[----:B------:R-:W-:Y:S05]  /*1d6e0*/  @!P0 BRA `(.L_x_826) ;  /* 0x0000000000048947 */ /* 0x000fea0003800000 */
[----:B------:R-:W-:Y:S01]  /*1d6f0*/  BPT.TRAP 0x1 ;  /* 0x000000040000795c */ /* 0x000fe20000300000 */
.L_x_826:
[----:B------:R-:W0:Y:S01]  /*1d700*/  S2R R3, SR_CgaCtaId ;  /* 0x0000000000037919 */ /* 0x000e220000008800 */
[----:B------:R-:W-:-:S04]  /*1d710*/  MOV R2, 0x400 ;  /* 0x0000040000027802 */ /* 0x000fc80000000f00 */
[----:B0-----:R-:W-:Y:S02]  /*1d720*/  LEA R2, R3, R2, 0x18 ;  /* 0x0000000203027211 */ /* 0x001fe400078ec0ff */
[----:B------:R-:W-:-:S03]  /*1d730*/  SHF.L.U32 R3, R0, 0x1f, RZ ;  /* 0x0000001f00037819 */ /* 0x000fc600000006ff */
[----:B------:R-:W-:-:S04]  /*1d740*/  VIADD R2, R2, 0x50 ;  /* 0x0000005002027836 */ /* 0x000fc80000000000 */
[----:B------:R-:W-:-:S04]  /*1d750*/  IMAD R4, R7, 0x8, R2 ;  /* 0x0000000807047824 */ /* 0x000fc800078e0202 */
[----:B------:R-:W0:Y:S02]  /*1d760*/  SYNCS.PHASECHK.TRANS64.TRYWAIT P0, [R4+URZ], R3 ;  /* 0x00000003040075a7 */ /* 0x000e24000800017f */
[----:B0-----:R-:W-:Y:S05]  /*1d770*/  @!P0 BRA `(.L_x_827) ;  /* 0x0000000400d08947 */ /* 0x001fea0003800000 */
.L_x_844:
[----:B------:R-:W-:-:S05]  /*1d780*/  VIADD R7, R7, 0x1 ;  /* 0x0000000107077836 */ /* 0x000fca0000000000 */
[----:B------:R-:W-:-:S04]  /*1d790*/  ISETP.NE.AND P0, PT, R7, 0xa, PT ;  /* 0x0000000a0700780c */ /* 0x000fc80003f05270 */
[----:B0-----:R-:W-:Y:S02]  /*1d7a0*/  SEL R3, RZ, 0x1, P0 ;  /* 0x00000001ff037807 */ /* 0x001fe40000000000 */
[----:B------:R-:W-:Y:S02]  /*1d7b0*/  SEL R7, R7, RZ, P0 ;  /* 0x000000ff07077207 */ /* 0x000fe40000000000 */
[----:B------:R-:W-:-:S03]  /*1d7c0*/  LOP3.LUT R4, R0, R3, RZ, 0x3c, !PT ;  /* 0x0000000300047212 */ /* 0x000fc600078e3cff */
[----:B------:R-:W-:Y:S01]  /*1d7d0*/  IMAD R3, R7, 0x8, R2 ;  /* 0x0000000807037824 */ /* 0x000fe200078e0202 */
[----:B------:R-:W-:-:S04]  /*1d7e0*/  SHF.L.U32 R0, R4, 0x1f, RZ ;  /* 0x0000001f04007819 */ /* 0x000fc800000006ff */
[----:B------:R-:W0:Y:S02]  /*1d7f0*/  SYNCS.PHASECHK.TRANS64.TRYWAIT P0, [R3+URZ], R0 ;  /* 0x00000000030075a7 */ /* 0x000e24000800017f */
[----:B0-----:R-:W-:Y:S05]  /*1d800*/  @!P0 BRA `(.L_x_828) ;  /* 0x0000000400c08947 */ /* 0x001fea0003800000 */
.L_x_845:
[----:B0-----:R-:W-:-:S05]  /*1d810*/  VIADD R0, R7, 0x1 ;  /* 0x0000000107007836 */ /* 0x001fca0000000000 */
[----:B------:R-:W-:-:S04]  /*1d820*/  ISETP.NE.AND P0, PT, R0, 0xa, PT ;  /* 0x0000000a0000780c */ /* 0x000fc80003f05270 */
[----:B------:R-:W-:Y:S02]  /*1d830*/  SEL R3, RZ, 0x1, P0 ;  /* 0x00000001ff037807 */ /* 0x000fe40000000000 */
[----:B------:R-:W-:Y:S02]  /*1d840*/  SEL R5, R0, RZ, P0 ;  /* 0x000000ff00057207 */ /* 0x000fe40000000000 */
[----:B------:R-:W-:-:S03]  /*1d850*/  LOP3.LUT R4, R4, R3, RZ, 0x3c, !PT ;  /* 0x0000000304047212 */ /* 0x000fc600078e3cff */
[----:B------:R-:W-:Y:S01]  /*1d860*/  IMAD R3, R5, 0x8, R2 ;  /* 0x0000000805037824 */ /* 0x000fe200078e0202 */
[----:B------:R-:W-:-:S04]  /*1d870*/  SHF.L.U32 R0, R4, 0x1f, RZ ;  /* 0x0000001f04007819 */ /* 0x000fc800000006ff */
[----:B------:R-:W0:Y:S02]  /*1d880*/  SYNCS.PHASECHK.TRANS64.TRYWAIT P0, [R3+URZ], R0 ;  /* 0x00000000030075a7 */ /* 0x000e24000800017f */
[----:B0-----:R-:W-:Y:S05]  /*1d890*/  @!P0 BRA `(.L_x_829) ;  /* 0x0000000400b08947 */ /* 0x001fea0003800000 */
.L_x_846:
        /* <DEDUP_REMOVED lines=9> */
.L_x_847:
        /* <DEDUP_REMOVED lines=9> */
.L_x_848:
        /* <DEDUP_REMOVED lines=9> */
.L_x_849:
        /* <DEDUP_REMOVED lines=9> */
.L_x_850:
        /* <DEDUP_REMOVED lines=9> */
.L_x_851:
        /* <DEDUP_REMOVED lines=9> */
.L_x_852:
[----:B0-----:R-:W-:-:S05]  /*1dc00*/  VIADD R0, R5, 0x1 ;  /* 0x0000000105007836 */ /* 0x001fca0000000000 */
[----:B------:R-:W-:-:S04]  /*1dc10*/  ISETP.NE.AND P0, PT, R0, 0xa, PT ;  /* 0x0000000a0000780c */ /* 0x000fc80003f05270 */
[----:B------:R-:W-:Y:S02]  /*1dc20*/  SEL R4, RZ, 0x1, P0 ;  /* 0x00000001ff047807 */ /* 0x000fe40000000000 */
[----:B------:R-:W-:Y:S02]  /*1dc30*/  SEL R3, R0, RZ, P0 ;  /* 0x000000ff00037207 */ /* 0x000fe40000000000 */
[----:B------:R-:W-:-:S03]  /*1dc40*/  LOP3.LUT R0, R7, R4, RZ, 0x3c, !PT ;  /* 0x0000000407007212 */ /* 0x000fc600078e3cff */
[----:B------:R-:W-:Y:S01]  /*1dc50*/  IMAD R3, R3, 0x8, R2 ;  /* 0x0000000803037824 */ /* 0x000fe200078e0202 */
[----:B------:R-:W-:-:S07]  /*1dc60*/  SHF.L.U32 R0, R0, 0x1f, RZ ;  /* 0x0000001f00007819 */ /* 0x000fce00000006ff */
.L_x_836:
[----:B0-----:R0:W1:Y:S02]  /*1dc70*/  SYNCS.PHASECHK.TRANS64.TRYWAIT P0, [R3+URZ], R0 ;  /* 0x00000000030075a7 */ /* 0x001064000800017f */
[----:B-1----:R-:W-:Y:S05]  /*1dc80*/  @!P0 NANOSLEEP.SYNCS 0x989680 ;  /* 0x009896800000895d */ /* 0x002fea0003900000 */
[----:B------:R-:W1:Y:S02]  /*1dc90*/  @!P0 SYNCS.PHASECHK.TRANS64 P0, [R3+URZ], R0 ;  /* 0x00000000030085a7 */ /* 0x000e64000800007f */
[----:B-1----:R-:W-:Y:S05]  /*1dca0*/  @!P0 BRA `(.L_x_836) ;  /* 0xfffffffc00f08947 */ /* 0x002fea000383ffff */
.L_x_825:
[----:B------:R-:W-:Y:S05]  /*1dcb0*/  BSYNC B0 ;  /* 0x0000000000007941 */ /* 0x000fea0003800000 */
.L_x_824:
[----:B------:R-:W-:Y:S05]  /*1dcc0*/  EXIT ;  /* 0x000000000000794d */ /* 0x000fea0003800000 */
.L_x_22:
[----:B-1----:R1:W2:Y:S02]  /*1dcd0*/  SYNCS.PHASECHK.TRANS64.TRYWAIT P1, [R3+URZ], R2 ;  /* 0x00000002030075a7 */ /* 0x0022a4000802017f */
[----:B--2---:R-:W-:Y:S05]  /*1dce0*/  @!P1 NANOSLEEP.SYNCS 0x989680 ;  /* 0x009896800000995d */ /* 0x004fea0003900000 */
[----:B------:R-:W2:Y:S02]  /*1dcf0*/  @!P1 SYNCS.PHASECHK.TRANS64 P1, [R3+URZ], R2 ;  /* 0x00000002030095a7 */ /* 0x000ea4000802007f */
[----:B--2---:R-:W-:Y:S05]  /*1dd00*/  @!P1 BRA `(.L_x_22) ;  /* 0xfffffffc00f09947 */ /* 0x004fea000383ffff */
[----:B------:R-:W-:Y:S05]  /*1dd10*/  BRA `(.L_x_21) ;  /* 0xfffffe3800c07947 */ /* 0x000fea000383ffff */
.L_x_27:
[----:B-1----:R1:W2:Y:S02]  /*1dd20*/  SYNCS.PHASECHK.TRANS64.TRYWAIT P1, [R5+URZ], R6 ;  /* 0x00000006050075a7 */ /* 0x0022a4000802017f */
[----:B--2---:R-:W-:Y:S05]  /*1dd30*/  @!P1 NANOSLEEP.SYNCS 0x989680 ;  /* 0x009896800000995d */ /* 0x004fea0003900000 */
[----:B------:R-:W2:Y:S02]  /*1dd40*/  @!P1 SYNCS.PHASECHK.TRANS64 P1, [R5+URZ], R6 ;  /* 0x00000006050095a7 */ /* 0x000ea4000802007f */
[----:B--2---:R-:W-:Y:S05]  /*1dd50*/  @!P1 BRA `(.L_x_27) ;  /* 0xfffffffc00f09947 */ /* 0x004fea000383ffff */
[----:B------:R-:W-:Y:S05]  /*1dd60*/  BRA `(.L_x_26) ;  /* 0xfffffe4400147947 */ /* 0x000fea000383ffff */
.L_x_812:
[----:B------:R-:W-:Y:S01]  /*1dd70*/  BSSY B1, `(.L_x_837) ;  /* 0x0000006000017945 */ /* 0x000fe20003800000 */
[----:B------:R-:W-:-:S07]  /*1dd80*/  IMAD.MOV.U32 R15, RZ, RZ, -0x1 ;  /* 0xffffffffff0f7424 */ /* 0x000fce00078e00ff */
[----:B------:R-:W-:Y:S05]  /*1dd90*/  WARPSYNC.COLLECTIVE R15, `(.L_x_838) ;  /* 0x000000000f0c7348 */ /* 0x000fea0003c00000 */
[----:B------:R-:W-:Y:S02]  /*1dda0*/  ELECT P6, UR62, PT ;  /* 0x00000000003e782f */ /* 0x000fe400038c0000 */
[----:B------:R-:W-:Y:S01]  /*1ddb0*/  MOV R14, UR62 ;  /* 0x0000003e000e7c02 */ /* 0x000fe20008000f00 */
[----:B------:R-:W-:Y:S10]  /*1ddc0*/  ENDCOLLECTIVE ;  /* 0x000000000000791b */ /* 0x000ff40003800000 */
.L_x_838:
[----:B------:R-:W-:Y:S05]  /*1ddd0*/  BSYNC B1 ;  /* 0x0000000000017941 */ /* 0x000fea0003800000 */
.L_x_837:
[----:B------:R-:W-:Y:S05]  /*1dde0*/  BRA `(.L_x_839) ;  /* 0xffffffec00347947 */ /* 0x000fea000383ffff */
.L_x_815:
[----:B0-----:R0:W1:Y:S02]  /*1ddf0*/  SYNCS.PHASECHK.TRANS64.TRYWAIT P0, [R15+URZ+0x50], R12 ;  /* 0x0000500c0f0075a7 */ /* 0x001064000800017f */
[----:B-1----:R-:W-:Y:S05]  /*1de00*/  @!P0 NANOSLEEP.SYNCS 0x989680 ;  /* 0x009896800000895d */ /* 0x002fea0003900000 */
[----:B------:R-:W1:Y:S02]  /*1de10*/  @!P0 SYNCS.PHASECHK.TRANS64 P0, [R15+URZ+0x50], R12 ;  /* 0x0000500c0f0085a7 */ /* 0x000e64000800007f */
[----:B-1----:R-:W-:Y:S05]  /*1de20*/  @!P0 BRA `(.L_x_815) ;  /* 0xfffffffc00f08947 */ /* 0x002fea000383ffff */
[----:B------:R-:W-:Y:S05]  /*1de30*/  BRA `(.L_x_840) ;  /* 0xffffffec00687947 */ /* 0x000fea000383ffff */
.L_x_823:
[----:B------:R-:W-:Y:S01]  /*1de40*/  BSSY B0, `(.L_x_841) ;  /* 0x0000006000007945 */ /* 0x000fe20003800000 */
[----:B------:R-:W-:-:S07]  /*1de50*/  IMAD.MOV.U32 R15, RZ, RZ, -0x1 ;  /* 0xffffffffff0f7424 */ /* 0x000fce00078e00ff */
[----:B------:R-:W-:Y:S05]  /*1de60*/  WARPSYNC.COLLECTIVE R15, `(.L_x_842) ;  /* 0x000000000f0c7348 */ /* 0x000fea0003c00000 */
[----:B------:R-:W-:Y:S02]  /*1de70*/  ELECT P6, UR62, PT ;  /* 0x00000000003e782f */ /* 0x000fe400038c0000 */
[----:B------:R-:W-:Y:S01]  /*1de80*/  MOV R14, UR62 ;  /* 0x0000003e000e7c02 */ /* 0x000fe20008000f00 */
[----:B------:R-:W-:Y:S10]  /*1de90*/  ENDCOLLECTIVE ;  /* 0x000000000000791b */ /* 0x000ff40003800000 */
.L_x_842:
[----:B------:R-:W-:Y:S05]  /*1dea0*/  BSYNC B0 ;  /* 0x0000000000007941 */ /* 0x000fea0003800000 */
.L_x_841:
[----:B------:R-:W-:Y:S05]  /*1deb0*/  BRA `(.L_x_843) ;  /* 0xfffffff400f47947 */ /* 0x000fea000383ffff */
.L_x_827:
[----:B0-----:R0:W1:Y:S02]  /*1dec0*/  SYNCS.PHASECHK.TRANS64.TRYWAIT P0, [R4+URZ], R3 ;  /* 0x00000003040075a7 */ /* 0x001064000800017f */
[----:B-1----:R-:W-:Y:S05]  /*1ded0*/  @!P0 NANOSLEEP.SYNCS 0x989680 ;  /* 0x009896800000895d */ /* 0x002fea0003900000 */
[----:B------:R-:W1:Y:S02]  /*1dee0*/  @!P0 SYNCS.PHASECHK.TRANS64 P0, [R4+URZ], R3 ;  /* 0x00000003040085a7 */ /* 0x000e64000800007f */
[----:B-1----:R-:W-:Y:S05]  /*1def0*/  @!P0 BRA `(.L_x_827) ;  /* 0xfffffffc00f08947 */ /* 0x002fea000383ffff */
[----:B------:R-:W-:Y:S05]  /*1df00*/  BRA `(.L_x_844) ;  /* 0xfffffff8001c7947 */ /* 0x000fea000383ffff */
.L_x_828:
[----:B0-----:R0:W1:Y:S02]  /*1df10*/  SYNCS.PHASECHK.TRANS64.TRYWAIT P0, [R3+URZ], R0 ;  /* 0x00000000030075a7 */ /* 0x001064000800017f */
[----:B-1----:R-:W-:Y:S05]  /*1df20*/  @!P0 NANOSLEEP.SYNCS 0x989680 ;  /* 0x009896800000895d */ /* 0x002fea0003900000 */
[----:B------:R-:W1:Y:S02]  /*1df30*/  @!P0 SYNCS.PHASECHK.TRANS64 P0, [R3+URZ], R0 ;  /* 0x00000000030085a7 */ /* 0x000e64000800007f */
[----:B-1----:R-:W-:Y:S05]  /*1df40*/  @!P0 BRA `(.L_x_828) ;  /* 0xfffffffc00f08947 */ /* 0x002fea000383ffff */
[----:B------:R-:W-:Y:S05]  /*1df50*/  BRA `(.L_x_845) ;  /* 0xfffffff8002c7947 */ /* 0x000fea000383ffff */
.L_x_829:
[----:B0-----:R0:W1:Y:S02]  /*1df60*/  SYNCS.PHASECHK.TRANS64.TRYWAIT P0, [R3+URZ], R0 ;  /* 0x00000000030075a7 */ /* 0x001064000800017f */
[----:B-1----:R-:W-:Y:S05]  /*1df70*/  @!P0 NANOSLEEP.SYNCS 0x989680 ;  /* 0x009896800000895d */ /* 0x002fea0003900000 */
[----:B------:R-:W1:Y:S02]  /*1df80*/  @!P0 SYNCS.PHASECHK.TRANS64 P0, [R3+URZ], R0 ;  /* 0x00000000030085a7 */ /* 0x000e64000800007f */
[----:B-1----:R-:W-:Y:S05]  /*1df90*/  @!P0 BRA `(.L_x_829) ;  /* 0xfffffffc00f08947 */ /* 0x002fea000383ffff */
[----:B------:R-:W-:Y:S05]  /*1dfa0*/  BRA `(.L_x_846) ;  /* 0xfffffff8003c7947 */ /* 0x000fea000383ffff */
.L_x_830:
[----:B0-----:R0:W1:Y:S02]  /*1dfb0*/  SYNCS.PHASECHK.TRANS64.TRYWAIT P0, [R3+URZ], R0 ;  /* 0x00000000030075a7 */ /* 0x001064000800017f */
[----:B-1----:R-:W-:Y:S05]  /*1dfc0*/  @!P0 NANOSLEEP.SYNCS 0x989680 ;  /* 0x009896800000895d */ /* 0x002fea0003900000 */
[----:B------:R-:W1:Y:S02]  /*1dfd0*/  @!P0 SYNCS.PHASECHK.TRANS64 P0, [R3+URZ], R0 ;  /* 0x00000000030085a7 */ /* 0x000e64000800007f */
[----:B-1----:R-:W-:Y:S05]  /*1dfe0*/  @!P0 BRA `(.L_x_830) ;  /* 0xfffffffc00f08947 */ /* 0x002fea000383ffff */
[----:B------:R-:W-:Y:S05]  /*1dff0*/  BRA `(.L_x_847) ;  /* 0xfffffff8004c7947 */ /* 0x000fea000383ffff */
.L_x_831:
[----:B0-----:R0:W1:Y:S02]  /*1e000*/  SYNCS.PHASECHK.TRANS64.TRYWAIT P0, [R3+URZ], R0 ;  /* 0x00000000030075a7 */ /* 0x001064000800017f */
[----:B-1----:R-:W-:Y:S05]  /*1e010*/  @!P0 NANOSLEEP.SYNCS 0x989680 ;  /* 0x009896800000895d */ /* 0x002fea0003900000 */
[----:B------:R-:W1:Y:S02]  /*1e020*/  @!P0 SYNCS.PHASECHK.TRANS64 P0, [R3+URZ], R0 ;  /* 0x00000000030085a7 */ /* 0x000e64000800007f */
[----:B-1----:R-:W-:Y:S05]  /*1e030*/  @!P0 BRA `(.L_x_831) ;  /* 0xfffffffc00f08947 */ /* 0x002fea000383ffff */
[----:B------:R-:W-:Y:S05]  /*1e040*/  BRA `(.L_x_848) ;  /* 0xfffffff8005c7947 */ /* 0x000fea000383ffff */
.L_x_832:
[----:B0-----:R0:W1:Y:S02]  /*1e050*/  SYNCS.PHASECHK.TRANS64.TRYWAIT P0, [R3+URZ], R0 ;  /* 0x00000000030075a7 */ /* 0x001064000800017f */
[----:B-1----:R-:W-:Y:S05]  /*1e060*/  @!P0 NANOSLEEP.SYNCS 0x989680 ;  /* 0x009896800000895d */ /* 0x002fea0003900000 */
[----:B------:R-:W1:Y:S02]  /*1e070*/  @!P0 SYNCS.PHASECHK.TRANS64 P0, [R3+URZ], R0 ;  /* 0x00000000030085a7 */ /* 0x000e64000800007f */
[----:B-1----:R-:W-:Y:S05]  /*1e080*/  @!P0 BRA `(.L_x_832) ;  /* 0xfffffffc00f08947 */ /* 0x002fea000383ffff */
[----:B------:R-:W-:Y:S05]  /*1e090*/  BRA `(.L_x_849) ;  /* 0xfffffff8006c7947 */ /* 0x000fea000383ffff */
.L_x_833:
[----:B0-----:R0:W1:Y:S02]  /*1e0a0*/  SYNCS.PHASECHK.TRANS64.TRYWAIT P0, [R3+URZ], R0 ;  /* 0x00000000030075a7 */ /* 0x001064000800017f */
[----:B-1----:R-:W-:Y:S05]  /*1e0b0*/  @!P0 NANOSLEEP.SYNCS 0x989680 ;  /* 0x009896800000895d */ /* 0x002fea0003900000 */
[----:B------:R-:W1:Y:S02]  /*1e0c0*/  @!P0 SYNCS.PHASECHK.TRANS64 P0, [R3+URZ], R0 ;  /* 0x00000000030085a7 */ /* 0x000e64000800007f */
[----:B-1----:R-:W-:Y:S05]  /*1e0d0*/  @!P0 BRA `(.L_x_833) ;  /* 0xfffffffc00f08947 */ /* 0x002fea000383ffff */
[----:B------:R-:W-:Y:S05]  /*1e0e0*/  BRA `(.L_x_850) ;  /* 0xfffffff8007c7947 */ /* 0x000fea000383ffff */
.L_x_834:
[----:B0-----:R0:W1:Y:S02]  /*1e0f0*/  SYNCS.PHASECHK.TRANS64.TRYWAIT P0, [R3+URZ], R0 ;  /* 0x00000000030075a7 */ /* 0x001064000800017f */
[----:B-1----:R-:W-:Y:S05]  /*1e100*/  @!P0 NANOSLEEP.SYNCS 0x989680 ;  /* 0x009896800000895d */ /* 0x002fea0003900000 */
[----:B------:R-:W1:Y:S02]  /*1e110*/  @!P0 SYNCS.PHASECHK.TRANS64 P0, [R3+URZ], R0 ;  /* 0x00000000030085a7 */ /* 0x000e64000800007f */
[----:B-1----:R-:W-:Y:S05]  /*1e120*/  @!P0 BRA `(.L_x_834) ;  /* 0xfffffffc00f08947 */ /* 0x002fea000383ffff */
[----:B------:R-:W-:Y:S05]  /*1e130*/  BRA `(.L_x_851) ;  /* 0xfffffff8008c7947 */ /* 0x000fea000383ffff */
.L_x_835:
[----:B0-----:R0:W1:Y:S02]  /*1e140*/  SYNCS.PHASECHK.TRANS64.TRYWAIT P0, [R3+URZ], R0 ;  /* 0x00000000030075a7 */ /* 0x001064000800017f */
[----:B-1----:R-:W-:Y:S05]  /*1e150*/  @!P0 NANOSLEEP.SYNCS 0x989680 ;  /* 0x009896800000895d */ /* 0x002fea0003900000 */
[----:B------:R-:W1:Y:S02]  /*1e160*/  @!P0 SYNCS.PHASECHK.TRANS64 P0, [R3+URZ], R0 ;  /* 0x00000000030085a7 */ /* 0x000e64000800007f */
[----:B-1----:R-:W-:Y:S05]  /*1e170*/  @!P0 BRA `(.L_x_835) ;  /* 0xfffffffc00f08947 */ /* 0x002fea000383ffff */
[----:B------:R-:W-:Y:S05]  /*1e180*/  BRA `(.L_x_852) ;  /* 0xfffffff8009c7947 */ /* 0x000fea000383ffff */
.L_x_853:
[----:B------:R-:W-:-:S00]  /*1e190*/  BRA `(.L_x_853) ;  /* 0xfffffffc00fc7947 */ /* 0x000fc0000383ffff */
[----:B------:R-:W-:-:S00]  /*1e1a0*/  NOP ;  /* 0x0000000000007918 */ /* 0x000fc00000000000 */
        /* <DEDUP_REMOVED lines=13> */
.L_x_854:


//--------------------- .nv.global.init           --------------------------
	.section	.nv.global.init,"aw",@progbits
.nv.global.init:
	.type		$str$22,@object
	.size		$str$22,($str$23 - $str$22)
$str$22:
        /*0000*/ 	.byte	0x6b, 0x5f, 0x74, 0x69, 0x6c, 0x65, 0x5f, 0x63, 0x6f, 0x75, 0x6e, 0x74, 0x20, 0x3e, 0x3d, 0x20
        /*0010*/ 	.byte	0x31, 0x00
	.type		$str$23,@object
	.size		$str$23,(__unnamed_1 - $str$23)
$str$23:
        /*0012*/ 	.byte	0x2f, 0x74, 0x6d, 0x70, 0x2f, 0x63, 0x75, 0x74, 0x6c, 0x61, 0x73, 0x73, 0x5f, 0x73, 0x77, 0x65
        /*0022*/ 	.byte	0x65, 0x70, 0x5f, 0x73, 0x72, 0x63, 0x2f, 0x69, 0x6e, 0x63, 0x6c, 0x75, 0x64, 0x65, 0x2f, 0x63
        /*0032*/ 	.byte	0x75, 0x74, 0x6c, 0x61, 0x73, 0x73, 0x2f, 0x67, 0x65, 0x6d, 0x6d, 0x2f, 0x63, 0x6f, 0x6c, 0x6c
        /*0042*/ 	.byte	0x65, 0x63, 0x74, 0x69, 0x76, 0x65, 0x2f, 0x73, 0x6d, 0x39, 0x30, 0x5f, 0x6d, 0x6d, 0x61, 0x5f
        /*0052*/ 	.byte	0x74, 0x6d, 0x61, 0x5f, 0x67, 0x6d, 0x6d, 0x61, 0x5f, 0x73, 0x73, 0x5f, 0x77, 0x61, 0x72, 0x70
        /*0062*/ 	.byte	0x73, 0x70, 0x65, 0x63, 0x69, 0x61, 0x6c, 0x69, 0x7a, 0x65, 0x64, 0x2e, 0x68, 0x70, 0x70, 0x00
	.type		__unnamed_1,@object
	.size		__unnamed_1,(.L_0 - __unnamed_1)
__unnamed_1:
        /* <DEDUP_REMOVED lines=174> */
.L_0:


//--------------------- .nv.shared._ZN7cutlass13device_kernelINS_4gemm6kernel13GemmUniversalIN4cute5tupleIJiiiiEEENS1_10collective13CollectiveMmaINS1_34MainloopSm90TmaGmmaWarpSpecializedILi10ENS5_IJNS4_1CILi2EEENSA_ILi1EEESC_EEENS1_35KernelTmaWarpSpecializedCooperativeEEENS5_IJNSA_ILi512EEENSA_ILi192EEENSA_ILi32EEEEEEaNS5_IJlSC_lEEEaSK_NS4_8TiledMMAINS4_8MMA_AtomIJNS4_4SM904GMMA27MMA_64x192x32_S32S8S8_SS_TNEEEENS4_6LayoutISD_NS5_IJSC_NSA_ILi0EEESS_EEEEENS5_IJNS4_10UnderscoreESV_SV_EEEEENS4_13SM90_TMA_LOADENS4_14ComposedLayoutINS4_7SwizzleILi1ELi4ELi3EEENS4_18smem_ptr_flag_bitsILi8EEENSR_INS5_IJNSA_ILi8EEESI_EEENS5_IJSI_SC_EEEEEEEvNS4_8identityENS4_23SM90_TMA_LOAD_MULTICASTES18_vS19_EENS_8epilogue10collective6detail29Sm90TmaWarpSpecializedAdapterINS1D_15DefaultEpilogueIaSK_SK_NS1C_6thread17LinearCombinationIaLi1EiiLNS1H_9ScaleType4KindE0ELNS_15FloatRoundStyleE2EaEENS1_15EpilogueDefaultEEEEEvvEEEEvNT_6ParamsE --------------------------
	.section	.nv.shared._ZN7cutlass13device_kernelINS_4gemm6kernel13GemmUniversalIN4cute5tupleIJiiiiEEENS1_10collective13CollectiveMmaINS1_34MainloopSm90TmaGmmaWarpSpecializedILi10ENS5_IJNS4_1CILi2EEENSA_ILi1EEESC_EEENS1_35KernelTmaWarpSpecializedCooperativeEEENS5_IJNSA_ILi512EEENSA_ILi192EEENSA_ILi32EEEEEEaNS5_IJlSC_lEEEaSK_NS4_8TiledMMAINS4_8MMA_AtomIJNS4_4SM904GMMA27MMA_64x192x32_S32S8S8_SS_TNEEEENS4_6LayoutISD_NS5_IJSC_NSA_ILi0EEESS_EEEEENS5_IJNS4_10UnderscoreESV_SV_EEEEENS4_13SM90_TMA_LOADENS4_14ComposedLayoutINS4_7SwizzleILi1ELi4ELi3EEENS4_18smem_ptr_flag_bitsILi8EEENSR_INS5_IJNSA_ILi8EEESI_EEENS5_IJSI_SC_EEEEEEEvNS4_8identityENS4_23SM90_TMA_LOAD_MULTICASTES18_vS19_EENS_8epilogue10collective6detail29Sm90TmaWarpSpecializedAdapterINS1D_15DefaultEpilogueIaSK_SK_NS1C_6thread17LinearCombinationIaLi1EiiLNS1H_9ScaleType4KindE0ELNS_15FloatRoundStyleE2EaEENS1_15EpilogueDefaultEEEEEvvEEEEvNT_6ParamsE,"aw",@nobits
	.sectionflags	@""
	.align	16
	.zero		1024


//--------------------- .nv.shared.reserved.0     --------------------------
	.section	.nv.shared.reserved.0,"aw",@nobits
	.weak		__nv_reservedSMEM_offset_0_alias
	.size		__nv_reservedSMEM_offset_0_alias, 0, 0
	.other		__nv_reservedSMEM_offset_0_alias,@"STO_CUDA_RESERVED_SHARED STV_DEFAULT"
__nv_reservedSMEM_offset_0_alias:
	.zero		0


//--------------------- .nv.global                --------------------------
	.section	.nv.global,"aw",@nobits
.nv.global:
	.type		_ZN40_INTERNAL_dab6644f_4_k_cu_25f51bf4_162894cute1_E,@object
	.size		_ZN40_INTERNAL_dab6644f_4_k_cu_25f51bf4_162894cute1_E,(_ZN40_INTERNAL_dab6644f_4_k_cu_25f51bf4_162894cuda3std3__45__cpo6cbeginE - _ZN40_INTERNAL_dab6644f_4_k_cu_25f51bf4_162894cute1_E)
_ZN40_INTERNAL_dab6644f_4_k_cu_25f51bf4_162894cute1_E:
	.zero		1
	.type		_ZN40_INTERNAL_dab6644f_4_k_cu_25f51bf4_162894cuda3std3__45__cpo6cbeginE,@object
	.size		_ZN40_INTERNAL_dab6644f_4_k_cu_25f51bf4_162894cuda3std3__45__cpo6cbeginE,(_ZN40_INTERNAL_dab6644f_4_k_cu_25f51bf4_162894cuda3std3__48in_placeE - _ZN40_INTERNAL_dab6644f_4_k_cu_25f51bf4_162894cuda3std3__45__cpo6cbeginE)
_ZN40_INTERNAL_dab6644f_4_k_cu_25f51bf4_162894cuda3std3__45__cpo6cbeginE:
	.zero		1
	.type		_ZN40_INTERNAL_dab6644f_4_k_cu_25f51bf4_162894cuda3std3__48in_placeE,@object
	.size		_ZN40_INTERNAL_dab6644f_4_k_cu_25f51bf4_162894cuda3std3__48in_placeE,(_ZN40_INTERNAL_dab6644f_4_k_cu_25f51bf4_162894cuda3std6ranges3__45__cpo9iter_moveE - _ZN40_INTERNAL_dab6644f_4_k_cu_25f51bf4_162894cuda3std3__48in_placeE)
_ZN40_INTERNAL_dab6644f_4_k_cu_25f51bf4_162894cuda3std3__48in_placeE:
	.zero		1
	.type		_ZN40_INTERNAL_dab6644f_4_k_cu_25f51bf4_162894cuda3std6ranges3__45__cpo9iter_moveE,@object
	.size		_ZN40_INTERNAL_dab6644f_4_k_cu_25f51bf4_162894cuda3std6ranges3__45__cpo9iter_moveE,(_ZN40_INTERNAL_dab6644f_4_k_cu_25f51bf4_162894cuda3std3__45__cpo5beginE - _ZN40_INTERNAL_dab6644f_4_k_cu_25f51bf4_162894cuda3std6ranges3__45__cpo9iter_moveE)
_ZN40_INTERNAL_dab6644f_4_k_cu_25f51bf4_162894cuda3std6ranges3__45__cpo9iter_moveE:
	.zero		1
	.type		_ZN40_INTERNAL_dab6644f_4_k_cu_25f51bf4_162894cuda3std3__45__cpo5beginE,@object
	.size		_ZN40_INTERNAL_dab6644f_4_k_cu_25f51bf4_162894cuda3std3__45__cpo5beginE,(_ZN40_INTERNAL_dab6644f_4_k_cu_25f51bf4_162894cuda3std3__442_GLOBAL__N__dab6644f_4_k_cu_25f51bf4_162896ignoreE - _ZN40_INTERNAL_dab6644f_4_k_cu_25f51bf4_162894cuda3std3__45__cpo5beginE)
_ZN40_INTERNAL_dab6644f_4_k_cu_25f51bf4_162894cuda3std3__45__cpo5beginE:
	.zero		1
	.type		_ZN40_INTERNAL_dab6644f_4_k_cu_25f51bf4_162894cuda3std3__442_GLOBAL__N__dab6644f_4_k_cu_25f51bf4_162896ignoreE,@object
	.size		_ZN40_INTERNAL_dab6644f_4_k_cu_25f51bf4_162894cuda3std3__442_GLOBAL__N__dab6644f_4_k_cu_25f51bf4_162896ignoreE,(_ZN40_INTERNAL_dab6644f_4_k_cu_25f51bf4_162894cute7productE - _ZN40_INTERNAL_dab6644f_4_k_cu_25f51bf4_162894cuda3std3__442_GLOBAL__N__dab6644f_4_k_cu_25f51bf4_162896ignoreE)
_ZN40_INTERNAL_dab6644f_4_k_cu_25f51bf4_162894cuda3std3__442_GLOBAL__N__dab6644f_4_k_cu_25f51bf4_162896ignoreE:
	.zero		1
	.type		_ZN40_INTERNAL_dab6644f_4_k_cu_25f51bf4_162894cute7productE,@object
	.size		_ZN40_INTERNAL_dab6644f_4_k_cu_25f51bf4_162894cute7productE,(_ZN40_INTERNAL_dab6644f_4_k_cu_25f51bf4_162894cuda3std3__45__cpo3endE - _ZN40_INTERNAL_dab6644f_4_k_cu_25f51bf4_162894cute7productE)
_ZN40_INTERNAL_dab6644f_4_k_cu_25f51bf4_162894cute7productE:
	.zero		1
	.type		_ZN40_INTERNAL_dab6644f_4_k_cu_25f51bf4_162894cuda3std3__45__cpo3endE,@object
	.size		_ZN40_INTERNAL_dab6644f_4_k_cu_25f51bf4_162894cuda3std3__45__cpo3endE,(_ZN40_INTERNAL_dab6644f_4_k_cu_25f51bf4_162894cuda3std3__419piecewise_constructE - _ZN40_INTERNAL_dab6644f_4_k_cu_25f51bf4_162894cuda3std3__45__cpo3endE)
_ZN40_INTERNAL_dab6644f_4_k_cu_25f51bf4_162894cuda3std3__45__cpo3endE:
	.zero		1
	.type		_ZN40_INTERNAL_dab6644f_4_k_cu_25f51bf4_162894cuda3std3__419piecewise_constructE,@object
	.size		_ZN40_INTERNAL_dab6644f_4_k_cu_25f51bf4_162894cuda3std3__419piecewise_constructE,(_ZN40_INTERNAL_dab6644f_4_k_cu_25f51bf4_162894cuda3std3__45__cpo4cendE - _ZN40_INTERNAL_dab6644f_4_k_cu_25f51bf4_162894cuda3std3__419piecewise_constructE)
_ZN40_INTERNAL_dab6644f_4_k_cu_25f51bf4_162894cuda3std3__419piecewise_constructE:
	.zero		1
	.type		_ZN40_INTERNAL_dab6644f_4_k_cu_25f51bf4_162894cuda3std3__45__cpo4cendE,@object
	.size		_ZN40_INTERNAL_dab6644f_4_k_cu_25f51bf4_162894cuda3std3__45__cpo4cendE,(_ZN40_INTERNAL_dab6644f_4_k_cu_25f51bf4_162894cuda3std6ranges3__45__cpo4swapE - _ZN40_INTERNAL_dab6644f_4_k_cu_25f51bf4_162894cuda3std3__45__cpo4cendE)
_ZN40_INTERNAL_dab6644f_4_k_cu_25f51bf4_162894cuda3std3__45__cpo4cendE:
	.zero		1
	.type		_ZN40_INTERNAL_dab6644f_4_k_cu_25f51bf4_162894cuda3std6ranges3__45__cpo4swapE,@object
	.size		_ZN40_INTERNAL_dab6644f_4_k_cu_25f51bf4_162894cuda3std6ranges3__45__cpo4swapE,(.L_8 - _ZN40_INTERNAL_dab6644f_4_k_cu_25f51bf4_162894cuda3std6ranges3__45__cpo4swapE)
_ZN40_INTERNAL_dab6644f_4_k_cu_25f51bf4_162894cuda3std6ranges3__45__cpo4swapE:
	.zero		1
.L_8:


//--------------------- .nv.constant0._ZN7cutlass13device_kernelINS_4gemm6kernel13GemmUniversalIN4cute5tupleIJiiiiEEENS1_10collective13CollectiveMmaINS1_34MainloopSm90TmaGmmaWarpSpecializedILi10ENS5_IJNS4_1CILi2EEENSA_ILi1EEESC_EEENS1_35KernelTmaWarpSpecializedCooperativeEEENS5_IJNSA_ILi512EEENSA_ILi192EEENSA_ILi32EEEEEEaNS5_IJlSC_lEEEaSK_NS4_8TiledMMAINS4_8MMA_AtomIJNS4_4SM904GMMA27MMA_64x192x32_S32S8S8_SS_TNEEEENS4_6LayoutISD_NS5_IJSC_NSA_ILi0EEESS_EEEEENS5_IJNS4_10UnderscoreESV_SV_EEEEENS4_13SM90_TMA_LOADENS4_14ComposedLayoutINS4_7SwizzleILi1ELi4ELi3EEENS4_18smem_ptr_flag_bitsILi8EEENSR_INS5_IJNSA_ILi8EEESI_EEENS5_IJSI_SC_EEEEEEEvNS4_8identityENS4_23SM90_TMA_LOAD_MULTICASTES18_vS19_EENS_8epilogue10collective6detail29Sm90TmaWarpSpecializedAdapterINS1D_15DefaultEpilogueIaSK_SK_NS1C_6thread17LinearCombinationIaLi1EiiLNS1H_9ScaleType4KindE0ELNS_15FloatRoundStyleE2EaEENS1_15EpilogueDefaultEEEEEvvEEEEvNT_6ParamsE --------------------------
	.section	.nv.constant0._ZN7cutlass13device_kernelINS_4gemm6kernel13GemmUniversalIN4cute5tupleIJiiiiEEENS1_10collective13CollectiveMmaINS1_34MainloopSm90TmaGmmaWarpSpecializedILi10ENS5_IJNS4_1CILi2EEENSA_ILi1EEESC_EEENS1_35KernelTmaWarpSpecializedCooperativeEEENS5_IJNSA_ILi512EEENSA_ILi192EEENSA_ILi32EEEEEEaNS5_IJlSC_lEEEaSK_NS4_8TiledMMAINS4_8MMA_AtomIJNS4_4SM904GMMA27MMA_64x192x32_S32S8S8_SS_TNEEEENS4_6LayoutISD_NS5_IJSC_NSA_ILi0EEESS_EEEEENS5_IJNS4_10UnderscoreESV_SV_EEEEENS4_13SM90_TMA_LOADENS4_14ComposedLayoutINS4_7SwizzleILi1ELi4ELi3EEENS4_18smem_ptr_flag_bitsILi8EEENSR_INS5_IJNSA_ILi8EEESI_EEENS5_IJSI_SC_EEEEEEEvNS4_8identityENS4_23SM90_TMA_LOAD_MULTICASTES18_vS19_EENS_8epilogue10collective6detail29Sm90TmaWarpSpecializedAdapterINS1D_15DefaultEpilogueIaSK_SK_NS1C_6thread17LinearCombinationIaLi1EiiLNS1H_9ScaleType4KindE0ELNS_15FloatRoundStyleE2EaEENS1_15EpilogueDefaultEEEEEvvEEEEvNT_6ParamsE,"a",@progbits
	.sectionflags	@""
	.align	4
.nv.constant0._ZN7cutlass13device_kernelINS_4gemm6kernel13GemmUniversalIN4cute5tupleIJiiiiEEENS1_10collective13CollectiveMmaINS1_34MainloopSm90TmaGmmaWarpSpecializedILi10ENS5_IJNS4_1CILi2EEENSA_ILi1EEESC_EEENS1_35KernelTmaWarpSpecializedCooperativeEEENS5_IJNSA_ILi512EEENSA_ILi192EEENSA_ILi32EEEEEEaNS5_IJlSC_lEEEaSK_NS4_8TiledMMAINS4_8MMA_AtomIJNS4_4SM904GMMA27MMA_64x192x32_S32S8S8_SS_TNEEEENS4_6LayoutISD_NS5_IJSC_NSA_ILi0EEESS_EEEEENS5_IJNS4_10UnderscoreESV_SV_EEEEENS4_13SM90_TMA_LOADENS4_14ComposedLayoutINS4_7SwizzleILi1ELi4ELi3EEENS4_18smem_ptr_flag_bitsILi8EEENSR_INS5_IJNSA_ILi8EEESI_EEENS5_IJSI_SC_EEEEEEEvNS4_8identityENS4_23SM90_TMA_LOAD_MULTICASTES18_vS19_EENS_8epilogue10collective6detail29Sm90TmaWarpSpecializedAdapterINS1D_15DefaultEpilogueIaSK_SK_NS1C_6thread17LinearCombinationIaLi1EiiLNS1H_9ScaleType4KindE0ELNS_15FloatRoundStyleE2EaEENS1_15EpilogueDefaultEEEEEvvEEEEvNT_6ParamsE:
	.zero		1664


//--------------------- SYMBOLS --------------------------

	.type		.nv.reservedSmem.offset0,@object
	.size		.nv.reservedSmem.offset0,0x4
	.type		__assertfail,@function
